// Copyright (c) 2024, Jay Shah, Ganesh Bikshandi, Ying Zhang, Vijay Thakkar, Pradeep Ramani, Tri Dao.
// Splitting the different template instantiations to different files to speed up compilation.
// This file is auto-generated. See "generate_kernels.py"

#include "flash_fwd_launch_template.h"

#ifndef FLASHATTENTION_DISABLE_HDIM64
template void run_mha_fwd_<90, cutlass::bfloat16_t, 64, 64, false, true, false, true>(Flash_fwd_params &params, cudaStream_t stream);
#endif


// ===== COMPILED SASS (sm_90a) =====

	.target	sm_90a

	.elftype	@"ET_EXEC"


//--------------------- .note.nv.tkinfo           --------------------------
	.section	.note.nv.tkinfo,"",@"SHT_NOTE"
	.sectionflags	@"SHF_NOTE_NV_TKINFO"
	.tkinfo
        /*0018*/ 	.word	0x00000002
        /*0030*/ 	.string	""
        /*0030*/ 	.string	"ptxas"
        /*0030*/ 	.string	"Cuda compilation tools, release 13.0, V13.0.88"
        /*0030*/ 	.string	"Build cuda_13.0.r13.0/compiler.36424714_0"
        /*0030*/ 	.string	"-arch sm_90a -m 64 "



//--------------------- .note.nv.cuinfo           --------------------------
	.section	.note.nv.cuinfo,"",@"SHT_NOTE"
	.sectionflags	@"SHF_NOTE_NV_CUINFO"
        /*0018*/ 	.short	0x0002
        /*001a*/ 	.short	0x005a
        /*001c*/ 	.short	0x0082
	.zero		2


//--------------------- .nv.info                  --------------------------
	.section	.nv.info,"",@"SHT_CUDA_INFO"
	.align	4


	//----- nvinfo : EIATTR_REGCOUNT
	.align		4
        /*0000*/ 	.byte	0x04, 0x2f
        /*0002*/ 	.short	(.L_19 - .L_18)
	.align		4
.L_18:
        /*0004*/ 	.word	index@(_ZN7cutlass13device_kernelIN5flash11enable_sm90INS1_16FlashAttnFwdSm90INS1_25CollectiveMainloopFwdSm90ILi2EN4cute5tupleIJNS5_1CILi1EEES8_S8_EEENS6_IJNS7_ILi192EEENS7_ILi128EEENS7_ILi64EEEEEELi64ENS_10bfloat16_tEfNS_4arch4Sm90ELb1ELb0ELb0ELb1ELb1ELb1ELb0ELb1ELb1ELb1ELb0ELb0EEENS1_21CollectiveEpilogueFwdINS6_IJSA_SC_SB_EEES9_SE_SG_Li384ELb1ELb1ELb0ELb0EEENS1_36VarlenDynamicPersistentTileSchedulerILi192ELi128ELi384ELi128ELb0ELb1ELb1ELb1ELb1ELb1EEEEEEEEEvNT_6ParamsE)
        /*0008*/ 	.word	0x00000080


	//----- nvinfo : EIATTR_FRAME_SIZE
	.align		4
.L_19:
        /*000c*/ 	.byte	0x04, 0x11
        /*000e*/ 	.short	(.L_21 - .L_20)
	.align		4
.L_20:
        /*0010*/ 	.word	index@(_ZN7cutlass13device_kernelIN5flash11enable_sm90INS1_16FlashAttnFwdSm90INS1_25CollectiveMainloopFwdSm90ILi2EN4cute5tupleIJNS5_1CILi1EEES8_S8_EEENS6_IJNS7_ILi192EEENS7_ILi128EEENS7_ILi64EEEEEELi64ENS_10bfloat16_tEfNS_4arch4Sm90ELb1ELb0ELb0ELb1ELb1ELb1ELb0ELb1ELb1ELb1ELb0ELb0EEENS1_21CollectiveEpilogueFwdINS6_IJSA_SC_SB_EEES9_SE_SG_Li384ELb1ELb1ELb0ELb0EEENS1_36VarlenDynamicPersistentTileSchedulerILi192ELi128ELi384ELi128ELb0ELb1ELb1ELb1ELb1ELb1EEEEEEEEEvNT_6ParamsE)
        /*0014*/ 	.word	0x00000078


	//----- nvinfo : EIATTR_REGCOUNT
	.align		4
.L_21:
        /*0018*/ 	.byte	0x04, 0x2f
        /*001a*/ 	.short	(.L_23 - .L_22)
	.align		4
.L_22:
        /*001c*/ 	.word	index@(_ZN7cutlass13device_kernelIN5flash11enable_sm90INS1_16FlashAttnFwdSm90INS1_25CollectiveMainloopFwdSm90ILi2EN4cute5tupleIJNS5_1CILi1EEES8_S8_EEENS6_IJNS7_ILi192EEENS7_ILi128EEENS7_ILi64EEEEEELi64ENS_10bfloat16_tEfNS_4arch4Sm90ELb1ELb0ELb0ELb1ELb1ELb0ELb0ELb1ELb1ELb1ELb0ELb0EEENS1_21CollectiveEpilogueFwdINS6_IJSA_SC_SB_EEES9_SE_SG_Li384ELb1ELb1ELb0ELb0EEENS1_36VarlenDynamicPersistentTileSchedulerILi192ELi128ELi384ELi128ELb0ELb1ELb1ELb1ELb1ELb1EEEEEEEEEvNT_6ParamsE)
        /*0020*/ 	.word	0x00000080


	//----- nvinfo : EIATTR_FRAME_SIZE
	.align		4
.L_23:
        /*0024*/ 	.byte	0x04, 0x11
        /*0026*/ 	.short	(.L_25 - .L_24)
	.align		4
.L_24:
        /*0028*/ 	.word	index@(_ZN7cutlass13device_kernelIN5flash11enable_sm90INS1_16FlashAttnFwdSm90INS1_25CollectiveMainloopFwdSm90ILi2EN4cute5tupleIJNS5_1CILi1EEES8_S8_EEENS6_IJNS7_ILi192EEENS7_ILi128EEENS7_ILi64EEEEEELi64ENS_10bfloat16_tEfNS_4arch4Sm90ELb1ELb0ELb0ELb1ELb1ELb0ELb0ELb1ELb1ELb1ELb0ELb0EEENS1_21CollectiveEpilogueFwdINS6_IJSA_SC_SB_EEES9_SE_SG_Li384ELb1ELb1ELb0ELb0EEENS1_36VarlenDynamicPersistentTileSchedulerILi192ELi128ELi384ELi128ELb0ELb1ELb1ELb1ELb1ELb1EEEEEEEEEvNT_6ParamsE)
        /*002c*/ 	.word	0x00000040


	//----- nvinfo : EIATTR_REGCOUNT
	.align		4
.L_25:
        /*0030*/ 	.byte	0x04, 0x2f
        /*0032*/ 	.short	(.L_27 - .L_26)
	.align		4
.L_26:
        /*0034*/ 	.word	index@(_ZN7cutlass13device_kernelIN5flash11enable_sm90INS1_16FlashAttnFwdSm90INS1_25CollectiveMainloopFwdSm90ILi2EN4cute5tupleIJNS5_1CILi1EEES8_S8_EEENS6_IJNS7_ILi192EEENS7_ILi128EEENS7_ILi64EEEEEELi64ENS_10bfloat16_tEfNS_4arch4Sm90ELb1ELb0ELb0ELb0ELb1ELb0ELb0ELb1ELb1ELb1ELb0ELb0EEENS1_21CollectiveEpilogueFwdINS6_IJSA_SC_SB_EEES9_SE_SG_Li384ELb0ELb1ELb0ELb0EEENS1_30DynamicPersistentTileSchedulerILi384ELi128ELb0ELb1ELb1EEEEEEEEEvNT_6ParamsE)
        /*0038*/ 	.word	0x00000080


	//----- nvinfo : EIATTR_FRAME_SIZE
	.align		4
.L_27:
        /*003c*/ 	.byte	0x04, 0x11
        /*003e*/ 	.short	(.L_29 - .L_28)
	.align		4
.L_28:
        /*0040*/ 	.word	index@(_ZN7cutlass13device_kernelIN5flash11enable_sm90INS1_16FlashAttnFwdSm90INS1_25CollectiveMainloopFwdSm90ILi2EN4cute5tupleIJNS5_1CILi1EEES8_S8_EEENS6_IJNS7_ILi192EEENS7_ILi128EEENS7_ILi64EEEEEELi64ENS_10bfloat16_tEfNS_4arch4Sm90ELb1ELb0ELb0ELb0ELb1ELb0ELb0ELb1ELb1ELb1ELb0ELb0EEENS1_21CollectiveEpilogueFwdINS6_IJSA_SC_SB_EEES9_SE_SG_Li384ELb0ELb1ELb0ELb0EEENS1_30DynamicPersistentTileSchedulerILi384ELi128ELb0ELb1ELb1EEEEEEEEEvNT_6ParamsE)
        /*0044*/ 	.word	0x00000018


	//----- nvinfo : EIATTR_REGCOUNT
	.align		4
.L_29:
        /*0048*/ 	.byte	0x04, 0x2f
        /*004a*/ 	.short	(.L_31 - .L_30)
	.align		4
.L_30:
        /*004c*/ 	.word	index@(_ZN7cutlass13device_kernelIN5flash11enable_sm90INS1_16FlashAttnFwdSm90INS1_25CollectiveMainloopFwdSm90ILi2EN4cute5tupleIJNS5_1CILi1EEES8_S8_EEENS6_IJNS7_ILi192EEENS7_ILi128EEENS7_ILi64EEEEEELi64ENS_10bfloat16_tEfNS_4arch4Sm90ELb0ELb1ELb0ELb1ELb1ELb1ELb0ELb1ELb1ELb1ELb0ELb0EEENS1_21CollectiveEpilogueFwdINS6_IJSA_SC_SB_EEES9_SE_SG_Li384ELb1ELb1ELb0ELb0EEENS1_36VarlenDynamicPersistentTileSchedulerILi192ELi128ELi384ELi128ELb0ELb1ELb1ELb1ELb0ELb1EEEEEEEEEvNT_6ParamsE)
        /*0050*/ 	.word	0x00000080


	//----- nvinfo : EIATTR_FRAME_SIZE
	.align		4
.L_31:
        /*0054*/ 	.byte	0x04, 0x11
        /*0056*/ 	.short	(.L_33 - .L_32)
	.align		4
.L_32:
        /*0058*/ 	.word	index@(_ZN7cutlass13device_kernelIN5flash11enable_sm90INS1_16FlashAttnFwdSm90INS1_25CollectiveMainloopFwdSm90ILi2EN4cute5tupleIJNS5_1CILi1EEES8_S8_EEENS6_IJNS7_ILi192EEENS7_ILi128EEENS7_ILi64EEEEEELi64ENS_10bfloat16_tEfNS_4arch4Sm90ELb0ELb1ELb0ELb1ELb1ELb1ELb0ELb1ELb1ELb1ELb0ELb0EEENS1_21CollectiveEpilogueFwdINS6_IJSA_SC_SB_EEES9_SE_SG_Li384ELb1ELb1ELb0ELb0EEENS1_36VarlenDynamicPersistentTileSchedulerILi192ELi128ELi384ELi128ELb0ELb1ELb1ELb1ELb0ELb1EEEEEEEEEvNT_6ParamsE)
        /*005c*/ 	.word	0x00000070


	//----- nvinfo : EIATTR_REGCOUNT
	.align		4
.L_33:
        /*0060*/ 	.byte	0x04, 0x2f
        /*0062*/ 	.short	(.L_35 - .L_34)
	.align		4
.L_34:
        /*0064*/ 	.word	index@(_ZN7cutlass13device_kernelIN5flash11enable_sm90INS1_16FlashAttnFwdSm90INS1_25CollectiveMainloopFwdSm90ILi2EN4cute5tupleIJNS5_1CILi1EEES8_S8_EEENS6_IJNS7_ILi192EEENS7_ILi128EEENS7_ILi64EEEEEELi64ENS_10bfloat16_tEfNS_4arch4Sm90ELb0ELb1ELb0ELb1ELb1ELb0ELb0ELb1ELb1ELb1ELb0ELb0EEENS1_21CollectiveEpilogueFwdINS6_IJSA_SC_SB_EEES9_SE_SG_Li384ELb1ELb1ELb0ELb0EEENS1_36VarlenDynamicPersistentTileSchedulerILi192ELi128ELi384ELi128ELb0ELb1ELb1ELb1ELb0ELb1EEEEEEEEEvNT_6ParamsE)
        /*0068*/ 	.word	0x00000080


	//----- nvinfo : EIATTR_FRAME_SIZE
	.align		4
.L_35:
        /*006c*/ 	.byte	0x04, 0x11
        /*006e*/ 	.short	(.L_37 - .L_36)
	.align		4
.L_36:
        /*0070*/ 	.word	index@(_ZN7cutlass13device_kernelIN5flash11enable_sm90INS1_16FlashAttnFwdSm90INS1_25CollectiveMainloopFwdSm90ILi2EN4cute5tupleIJNS5_1CILi1EEES8_S8_EEENS6_IJNS7_ILi192EEENS7_ILi128EEENS7_ILi64EEEEEELi64ENS_10bfloat16_tEfNS_4arch4Sm90ELb0ELb1ELb0ELb1ELb1ELb0ELb0ELb1ELb1ELb1ELb0ELb0EEENS1_21CollectiveEpilogueFwdINS6_IJSA_SC_SB_EEES9_SE_SG_Li384ELb1ELb1ELb0ELb0EEENS1_36VarlenDynamicPersistentTileSchedulerILi192ELi128ELi384ELi128ELb0ELb1ELb1ELb1ELb0ELb1EEEEEEEEEvNT_6ParamsE)
        /*0074*/ 	.word	0x00000038


	//----- nvinfo : EIATTR_REGCOUNT
	.align		4
.L_37:
        /*0078*/ 	.byte	0x04, 0x2f
        /*007a*/ 	.short	(.L_39 - .L_38)
	.align		4
.L_38:
        /*007c*/ 	.word	index@(_ZN7cutlass13device_kernelIN5flash11enable_sm90INS1_16FlashAttnFwdSm90INS1_25CollectiveMainloopFwdSm90ILi2EN4cute5tupleIJNS5_1CILi1EEES8_S8_EEENS6_IJNS7_ILi192EEENS7_ILi128EEENS7_ILi64EEEEEELi64ENS_10bfloat16_tEfNS_4arch4Sm90ELb0ELb1ELb0ELb0ELb1ELb0ELb0ELb1ELb1ELb1ELb0ELb0EEENS1_21CollectiveEpilogueFwdINS6_IJSA_SC_SB_EEES9_SE_SG_Li384ELb0ELb1ELb0ELb0EEENS1_30DynamicPersistentTileSchedulerILi384ELi128ELb0ELb1ELb1EEEEEEEEEvNT_6ParamsE)
        /*0080*/ 	.word	0x00000080


	//----- nvinfo : EIATTR_FRAME_SIZE
	.align		4
.L_39:
        /*0084*/ 	.byte	0x04, 0x11
        /*0086*/ 	.short	(.L_41 - .L_40)
	.align		4
.L_40:
        /*0088*/ 	.word	index@(_ZN7cutlass13device_kernelIN5flash11enable_sm90INS1_16FlashAttnFwdSm90INS1_25CollectiveMainloopFwdSm90ILi2EN4cute5tupleIJNS5_1CILi1EEES8_S8_EEENS6_IJNS7_ILi192EEENS7_ILi128EEENS7_ILi64EEEEEELi64ENS_10bfloat16_tEfNS_4arch4Sm90ELb0ELb1ELb0ELb0ELb1ELb0ELb0ELb1ELb1ELb1ELb0ELb0EEENS1_21CollectiveEpilogueFwdINS6_IJSA_SC_SB_EEES9_SE_SG_Li384ELb0ELb1ELb0ELb0EEENS1_30DynamicPersistentTileSchedulerILi384ELi128ELb0ELb1ELb1EEEEEEEEEvNT_6ParamsE)
        /*008c*/ 	.word	0x00000018


	//----- nvinfo : EIATTR_REGCOUNT
	.align		4
.L_41:
        /*0090*/ 	.byte	0x04, 0x2f
        /*0092*/ 	.short	(.L_43 - .L_42)
	.align		4
.L_42:
        /*0094*/ 	.word	index@(_ZN7cutlass13device_kernelIN5flash11enable_sm90INS1_16FlashAttnFwdSm90INS1_25CollectiveMainloopFwdSm90ILi2EN4cute5tupleIJNS5_1CILi1EEES8_S8_EEENS6_IJNS7_ILi192EEENS7_ILi128EEENS7_ILi64EEEEEELi64ENS_10bfloat16_tEfNS_4arch4Sm90ELb0ELb0ELb0ELb1ELb1ELb1ELb0ELb1ELb1ELb1ELb0ELb0EEENS1_21CollectiveEpilogueFwdINS6_IJSA_SC_SB_EEES9_SE_SG_Li384ELb1ELb1ELb0ELb0EEENS1_36VarlenDynamicPersistentTileSchedulerILi192ELi128ELi384ELi128ELb0ELb1ELb1ELb0ELb1ELb1EEEEEEEEEvNT_6ParamsE)
        /*0098*/ 	.word	0x00000080


	//----- nvinfo : EIATTR_FRAME_SIZE
	.align		4
.L_43:
        /*009c*/ 	.byte	0x04, 0x11
        /*009e*/ 	.short	(.L_45 - .L_44)
	.align		4
.L_44:
        /*00a0*/ 	.word	index@(_ZN7cutlass13device_kernelIN5flash11enable_sm90INS1_16FlashAttnFwdSm90INS1_25CollectiveMainloopFwdSm90ILi2EN4cute5tupleIJNS5_1CILi1EEES8_S8_EEENS6_IJNS7_ILi192EEENS7_ILi128EEENS7_ILi64EEEEEELi64ENS_10bfloat16_tEfNS_4arch4Sm90ELb0ELb0ELb0ELb1ELb1ELb1ELb0ELb1ELb1ELb1ELb0ELb0EEENS1_21CollectiveEpilogueFwdINS6_IJSA_SC_SB_EEES9_SE_SG_Li384ELb1ELb1ELb0ELb0EEENS1_36VarlenDynamicPersistentTileSchedulerILi192ELi128ELi384ELi128ELb0ELb1ELb1ELb0ELb1ELb1EEEEEEEEEvNT_6ParamsE)
        /*00a4*/ 	.word	0x00000078


	//----- nvinfo : EIATTR_REGCOUNT
	.align		4
.L_45:
        /*00a8*/ 	.byte	0x04, 0x2f
        /*00aa*/ 	.short	(.L_47 - .L_46)
	.align		4
.L_46:
        /*00ac*/ 	.word	index@(_ZN7cutlass13device_kernelIN5flash11enable_sm90INS1_16FlashAttnFwdSm90INS1_25CollectiveMainloopFwdSm90ILi2EN4cute5tupleIJNS5_1CILi1EEES8_S8_EEENS6_IJNS7_ILi192EEENS7_ILi128EEENS7_ILi64EEEEEELi64ENS_10bfloat16_tEfNS_4arch4Sm90ELb0ELb0ELb0ELb1ELb1ELb0ELb0ELb1ELb1ELb1ELb0ELb0EEENS1_21CollectiveEpilogueFwdINS6_IJSA_SC_SB_EEES9_SE_SG_Li384ELb1ELb1ELb0ELb0EEENS1_36VarlenDynamicPersistentTileSchedulerILi192ELi128ELi384ELi128ELb0ELb1ELb1ELb0ELb1ELb1EEEEEEEEEvNT_6ParamsE)
        /*00b0*/ 	.word	0x00000080


	//----- nvinfo : EIATTR_FRAME_SIZE
	.align		4
.L_47:
        /*00b4*/ 	.byte	0x04, 0x11
        /*00b6*/ 	.short	(.L_49 - .L_48)
	.align		4
.L_48:
        /*00b8*/ 	.word	index@(_ZN7cutlass13device_kernelIN5flash11enable_sm90INS1_16FlashAttnFwdSm90INS1_25CollectiveMainloopFwdSm90ILi2EN4cute5tupleIJNS5_1CILi1EEES8_S8_EEENS6_IJNS7_ILi192EEENS7_ILi128EEENS7_ILi64EEEEEELi64ENS_10bfloat16_tEfNS_4arch4Sm90ELb0ELb0ELb0ELb1ELb1ELb0ELb0ELb1ELb1ELb1ELb0ELb0EEENS1_21CollectiveEpilogueFwdINS6_IJSA_SC_SB_EEES9_SE_SG_Li384ELb1ELb1ELb0ELb0EEENS1_36VarlenDynamicPersistentTileSchedulerILi192ELi128ELi384ELi128ELb0ELb1ELb1ELb0ELb1ELb1EEEEEEEEEvNT_6ParamsE)
        /*00bc*/ 	.word	0x00000040


	//----- nvinfo : EIATTR_REGCOUNT
	.align		4
.L_49:
        /*00c0*/ 	.byte	0x04, 0x2f
        /*00c2*/ 	.short	(.L_51 - .L_50)
	.align		4
.L_50:
        /*00c4*/ 	.word	index@(_ZN7cutlass13device_kernelIN5flash11enable_sm90INS1_16FlashAttnFwdSm90INS1_25CollectiveMainloopFwdSm90ILi2EN4cute5tupleIJNS5_1CILi1EEES8_S8_EEENS6_IJNS7_ILi192EEENS7_ILi128EEENS7_ILi64EEEEEELi64ENS_10bfloat16_tEfNS_4arch4Sm90ELb0ELb0ELb0ELb0ELb1ELb0ELb0ELb1ELb1ELb1ELb0ELb0EEENS1_21CollectiveEpilogueFwdINS6_IJSA_SC_SB_EEES9_SE_SG_Li384ELb0ELb1ELb0ELb0EEENS1_29StaticPersistentTileSchedulerILb0EEEEEEEEEvNT_6ParamsE)
        /*00c8*/ 	.word	0x00000080


	//----- nvinfo : EIATTR_FRAME_SIZE
	.align		4
.L_51:
        /*00cc*/ 	.byte	0x04, 0x11
        /*00ce*/ 	.short	(.L_53 - .L_52)
	.align		4
.L_52:
        /*00d0*/ 	.word	index@(_ZN7cutlass13device_kernelIN5flash11enable_sm90INS1_16FlashAttnFwdSm90INS1_25CollectiveMainloopFwdSm90ILi2EN4cute5tupleIJNS5_1CILi1EEES8_S8_EEENS6_IJNS7_ILi192EEENS7_ILi128EEENS7_ILi64EEEEEELi64ENS_10bfloat16_tEfNS_4arch4Sm90ELb0ELb0ELb0ELb0ELb1ELb0ELb0ELb1ELb1ELb1ELb0ELb0EEENS1_21CollectiveEpilogueFwdINS6_IJSA_SC_SB_EEES9_SE_SG_Li384ELb0ELb1ELb0ELb0EEENS1_29StaticPersistentTileSchedulerILb0EEEEEEEEEvNT_6ParamsE)
        /*00d4*/ 	.word	0x00000010


	//----- nvinfo : EIATTR_MIN_STACK_SIZE
	.align		4
.L_53:
        /*00d8*/ 	.byte	0x04, 0x12
        /*00da*/ 	.short	(.L_55 - .L_54)
	.align		4
.L_54:
        /*00dc*/ 	.word	index@(_ZN7cutlass13device_kernelIN5flash11enable_sm90INS1_16FlashAttnFwdSm90INS1_25CollectiveMainloopFwdSm90ILi2EN4cute5tupleIJNS5_1CILi1EEES8_S8_EEENS6_IJNS7_ILi192EEENS7_ILi128EEENS7_ILi64EEEEEELi64ENS_10bfloat16_tEfNS_4arch4Sm90ELb0ELb0ELb0ELb0ELb1ELb0ELb0ELb1ELb1ELb1ELb0ELb0EEENS1_21CollectiveEpilogueFwdINS6_IJSA_SC_SB_EEES9_SE_SG_Li384ELb0ELb1ELb0ELb0EEENS1_29StaticPersistentTileSchedulerILb0EEEEEEEEEvNT_6ParamsE)
        /*00e0*/ 	.word	0x00000010


	//----- nvinfo : EIATTR_MIN_STACK_SIZE
	.align		4
.L_55:
        /*00e4*/ 	.byte	0x04, 0x12
        /*00e6*/ 	.short	(.L_57 - .L_56)
	.align		4
.L_56:
        /*00e8*/ 	.word	index@(_ZN7cutlass13device_kernelIN5flash11enable_sm90INS1_16FlashAttnFwdSm90INS1_25CollectiveMainloopFwdSm90ILi2EN4cute5tupleIJNS5_1CILi1EEES8_S8_EEENS6_IJNS7_ILi192EEENS7_ILi128EEENS7_ILi64EEEEEELi64ENS_10bfloat16_tEfNS_4arch4Sm90ELb0ELb0ELb0ELb1ELb1ELb0ELb0ELb1ELb1ELb1ELb0ELb0EEENS1_21CollectiveEpilogueFwdINS6_IJSA_SC_SB_EEES9_SE_SG_Li384ELb1ELb1ELb0ELb0EEENS1_36VarlenDynamicPersistentTileSchedulerILi192ELi128ELi384ELi128ELb0ELb1ELb1ELb0ELb1ELb1EEEEEEEEEvNT_6ParamsE)
        /*00ec*/ 	.word	0x00000040


	//----- nvinfo : EIATTR_MIN_STACK_SIZE
	.align		4
.L_57:
        /*00f0*/ 	.byte	0x04, 0x12
        /*00f2*/ 	.short	(.L_59 - .L_58)
	.align		4
.L_58:
        /*00f4*/ 	.word	index@(_ZN7cutlass13device_kernelIN5flash11enable_sm90INS1_16FlashAttnFwdSm90INS1_25CollectiveMainloopFwdSm90ILi2EN4cute5tupleIJNS5_1CILi1EEES8_S8_EEENS6_IJNS7_ILi192EEENS7_ILi128EEENS7_ILi64EEEEEELi64ENS_10bfloat16_tEfNS_4arch4Sm90ELb0ELb0ELb0ELb1ELb1ELb1ELb0ELb1ELb1ELb1ELb0ELb0EEENS1_21CollectiveEpilogueFwdINS6_IJSA_SC_SB_EEES9_SE_SG_Li384ELb1ELb1ELb0ELb0EEENS1_36VarlenDynamicPersistentTileSchedulerILi192ELi128ELi384ELi128ELb0ELb1ELb1ELb0ELb1ELb1EEEEEEEEEvNT_6ParamsE)
        /*00f8*/ 	.word	0x00000078


	//----- nvinfo : EIATTR_MIN_STACK_SIZE
	.align		4
.L_59:
        /*00fc*/ 	.byte	0x04, 0x12
        /*00fe*/ 	.short	(.L_61 - .L_60)
	.align		4
.L_60:
        /*0100*/ 	.word	index@(_ZN7cutlass13device_kernelIN5flash11enable_sm90INS1_16FlashAttnFwdSm90INS1_25CollectiveMainloopFwdSm90ILi2EN4cute5tupleIJNS5_1CILi1EEES8_S8_EEENS6_IJNS7_ILi192EEENS7_ILi128EEENS7_ILi64EEEEEELi64ENS_10bfloat16_tEfNS_4arch4Sm90ELb0ELb1ELb0ELb0ELb1ELb0ELb0ELb1ELb1ELb1ELb0ELb0EEENS1_21CollectiveEpilogueFwdINS6_IJSA_SC_SB_EEES9_SE_SG_Li384ELb0ELb1ELb0ELb0EEENS1_30DynamicPersistentTileSchedulerILi384ELi128ELb0ELb1ELb1EEEEEEEEEvNT_6ParamsE)
        /*0104*/ 	.word	0x00000018


	//----- nvinfo : EIATTR_MIN_STACK_SIZE
	.align		4
.L_61:
        /*0108*/ 	.byte	0x04, 0x12
        /*010a*/ 	.short	(.L_63 - .L_62)
	.align		4
.L_62:
        /*010c*/ 	.word	index@(_ZN7cutlass13device_kernelIN5flash11enable_sm90INS1_16FlashAttnFwdSm90INS1_25CollectiveMainloopFwdSm90ILi2EN4cute5tupleIJNS5_1CILi1EEES8_S8_EEENS6_IJNS7_ILi192EEENS7_ILi128EEENS7_ILi64EEEEEELi64ENS_10bfloat16_tEfNS_4arch4Sm90ELb0ELb1ELb0ELb1ELb1ELb0ELb0ELb1ELb1ELb1ELb0ELb0EEENS1_21CollectiveEpilogueFwdINS6_IJSA_SC_SB_EEES9_SE_SG_Li384ELb1ELb1ELb0ELb0EEENS1_36VarlenDynamicPersistentTileSchedulerILi192ELi128ELi384ELi128ELb0ELb1ELb1ELb1ELb0ELb1EEEEEEEEEvNT_6ParamsE)
        /*0110*/ 	.word	0x00000038


	//----- nvinfo : EIATTR_MIN_STACK_SIZE
	.align		4
.L_63:
        /*0114*/ 	.byte	0x04, 0x12
        /*0116*/ 	.short	(.L_65 - .L_64)
	.align		4
.L_64:
        /*0118*/ 	.word	index@(_ZN7cutlass13device_kernelIN5flash11enable_sm90INS1_16FlashAttnFwdSm90INS1_25CollectiveMainloopFwdSm90ILi2EN4cute5tupleIJNS5_1CILi1EEES8_S8_EEENS6_IJNS7_ILi192EEENS7_ILi128EEENS7_ILi64EEEEEELi64ENS_10bfloat16_tEfNS_4arch4Sm90ELb0ELb1ELb0ELb1ELb1ELb1ELb0ELb1ELb1ELb1ELb0ELb0EEENS1_21CollectiveEpilogueFwdINS6_IJSA_SC_SB_EEES9_SE_SG_Li384ELb1ELb1ELb0ELb0EEENS1_36VarlenDynamicPersistentTileSchedulerILi192ELi128ELi384ELi128ELb0ELb1ELb1ELb1ELb0ELb1EEEEEEEEEvNT_6ParamsE)
        /*011c*/ 	.word	0x00000070


	//----- nvinfo : EIATTR_MIN_STACK_SIZE
	.align		4
.L_65:
        /*0120*/ 	.byte	0x04, 0x12
        /*0122*/ 	.short	(.L_67 - .L_66)
	.align		4
.L_66:
        /*0124*/ 	.word	index@(_ZN7cutlass13device_kernelIN5flash11enable_sm90INS1_16FlashAttnFwdSm90INS1_25CollectiveMainloopFwdSm90ILi2EN4cute5tupleIJNS5_1CILi1EEES8_S8_EEENS6_IJNS7_ILi192EEENS7_ILi128EEENS7_ILi64EEEEEELi64ENS_10bfloat16_tEfNS_4arch4Sm90ELb1ELb0ELb0ELb0ELb1ELb0ELb0ELb1ELb1ELb1ELb0ELb0EEENS1_21CollectiveEpilogueFwdINS6_IJSA_SC_SB_EEES9_SE_SG_Li384ELb0ELb1ELb0ELb0EEENS1_30DynamicPersistentTileSchedulerILi384ELi128ELb0ELb1ELb1EEEEEEEEEvNT_6ParamsE)
        /*0128*/ 	.word	0x00000018


	//----- nvinfo : EIATTR_MIN_STACK_SIZE
	.align		4
.L_67:
        /*012c*/ 	.byte	0x04, 0x12
        /*012e*/ 	.short	(.L_69 - .L_68)
	.align		4
.L_68:
        /*0130*/ 	.word	index@(_ZN7cutlass13device_kernelIN5flash11enable_sm90INS1_16FlashAttnFwdSm90INS1_25CollectiveMainloopFwdSm90ILi2EN4cute5tupleIJNS5_1CILi1EEES8_S8_EEENS6_IJNS7_ILi192EEENS7_ILi128EEENS7_ILi64EEEEEELi64ENS_10bfloat16_tEfNS_4arch4Sm90ELb1ELb0ELb0ELb1ELb1ELb0ELb0ELb1ELb1ELb1ELb0ELb0EEENS1_21CollectiveEpilogueFwdINS6_IJSA_SC_SB_EEES9_SE_SG_Li384ELb1ELb1ELb0ELb0EEENS1_36VarlenDynamicPersistentTileSchedulerILi192ELi128ELi384ELi128ELb0ELb1ELb1ELb1ELb1ELb1EEEEEEEEEvNT_6ParamsE)
        /*0134*/ 	.word	0x00000040


	//----- nvinfo : EIATTR_MIN_STACK_SIZE
	.align		4
.L_69:
        /*0138*/ 	.byte	0x04, 0x12
        /*013a*/ 	.short	(.L_71 - .L_70)
	.align		4
.L_70:
        /*013c*/ 	.word	index@(_ZN7cutlass13device_kernelIN5flash11enable_sm90INS1_16FlashAttnFwdSm90INS1_25CollectiveMainloopFwdSm90ILi2EN4cute5tupleIJNS5_1CILi1EEES8_S8_EEENS6_IJNS7_ILi192EEENS7_ILi128EEENS7_ILi64EEEEEELi64ENS_10bfloat16_tEfNS_4arch4Sm90ELb1ELb0ELb0ELb1ELb1ELb1ELb0ELb1ELb1ELb1ELb0ELb0EEENS1_21CollectiveEpilogueFwdINS6_IJSA_SC_SB_EEES9_SE_SG_Li384ELb1ELb1ELb0ELb0EEENS1_36VarlenDynamicPersistentTileSchedulerILi192ELi128ELi384ELi128ELb0ELb1ELb1ELb1ELb1ELb1EEEEEEEEEvNT_6ParamsE)
        /*0140*/ 	.word	0x00000078
.L_71:


//--------------------- .nv.compat                --------------------------
	.section	.nv.compat,"",@"SHT_CUDA_COMPAT_INFO"
	.align	4
        /*0000*/ 	.byte	0x02, 0x09, 0x01, 0x00, 0x02, 0x02, 0x04, 0x00, 0x02, 0x05, 0x05, 0x00, 0x03, 0x07, 0x01, 0x01
        /*0010*/ 	.byte	0x02, 0x03, 0x01, 0x00, 0x02, 0x06, 0x01, 0x00, 0x04, 0x0b, 0x08, 0x00, 0x00, 0x00, 0x00, 0x00
        /*0020*/ 	.byte	0x00, 0x00, 0x00, 0x00


//--------------------- .nv.info._ZN7cutlass13device_kernelIN5flash11enable_sm90INS1_16FlashAttnFwdSm90INS1_25CollectiveMainloopFwdSm90ILi2EN4cute5tupleIJNS5_1CILi1EEES8_S8_EEENS6_IJNS7_ILi192EEENS7_ILi128EEENS7_ILi64EEEEEELi64ENS_10bfloat16_tEfNS_4arch4Sm90ELb0ELb0ELb0ELb0ELb1ELb0ELb0ELb1ELb1ELb1ELb0ELb0EEENS1_21CollectiveEpilogueFwdINS6_IJSA_SC_SB_EEES9_SE_SG_Li384ELb0ELb1ELb0ELb0EEENS1_29StaticPersistentTileSchedulerILb0EEEEEEEEEvNT_6ParamsE --------------------------
	.section	.nv.info._ZN7cutlass13device_kernelIN5flash11enable_sm90INS1_16FlashAttnFwdSm90INS1_25CollectiveMainloopFwdSm90ILi2EN4cute5tupleIJNS5_1CILi1EEES8_S8_EEENS6_IJNS7_ILi192EEENS7_ILi128EEENS7_ILi64EEEEEELi64ENS_10bfloat16_tEfNS_4arch4Sm90ELb0ELb0ELb0ELb0ELb1ELb0ELb0ELb1ELb1ELb1ELb0ELb0EEENS1_21CollectiveEpilogueFwdINS6_IJSA_SC_SB_EEES9_SE_SG_Li384ELb0ELb1ELb0ELb0EEENS1_29StaticPersistentTileSchedulerILb0EEEEEEEEEvNT_6ParamsE,"",@"SHT_CUDA_INFO"
	.sectionflags	@""
	.align	4


	//----- nvinfo : EIATTR_CUDA_API_VERSION
	.align		4
        /*0000*/ 	.byte	0x04, 0x37
        /*0002*/ 	.short	(.L_73 - .L_72)
.L_72:
        /*0004*/ 	.word	0x00000082


	//----- nvinfo : EIATTR_KPARAM_INFO
	.align		4
.L_73:
        /*0008*/ 	.byte	0x04, 0x17
        /*000a*/ 	.short	(.L_75 - .L_74)
.L_74:
        /*000c*/ 	.word	0x00000000
        /*0010*/ 	.short	0x0000
        /*0012*/ 	.short	0x0070
        /*0014*/ 	.byte	0x00, 0xf0, 0x01, 0x28


	//----- nvinfo : EIATTR_SPARSE_MMA_MASK
	.align		4
.L_75:
        /*0018*/ 	.byte	0x03, 0x50
        /*001a*/ 	.short	0x0000


	//----- nvinfo : EIATTR_MAXREG_COUNT
	.align		4
        /*001c*/ 	.byte	0x03, 0x1b
        /*001e*/ 	.short	0x0080


	//----- nvinfo : EIATTR_NUM_BARRIERS
	.align		4
        /*0020*/ 	.byte	0x02, 0x4c
        /*0022*/ 	.byte	0x10
	.zero		1


	//----- nvinfo : EIATTR_EXTERNS
	.align		4
        /*0024*/ 	.byte	0x04, 0x0f
        /*0026*/ 	.short	(.L_77 - .L_76)


	//   ....[0]....
	.align		4
.L_76:
        /*0028*/ 	.word	index@(__assertfail)


	//----- nvinfo : EIATTR_ANNOTATIONS
	.align		4
.L_77:
        /*002c*/ 	.byte	0x04, 0x55
        /*002e*/ 	.short	(.L_79 - .L_78)


	//   ....[0]....
.L_78:
        /*0030*/ 	.word	0x00000001
        /*0034*/ 	.byte	0x90, 0x65, 0x00, 0x00, 0x01, 0x00, 0x00, 0x00, 0xb0, 0x65, 0x00, 0x00, 0x01, 0x00, 0x00, 0x00
        /*0044*/ 	.byte	0x60, 0x66, 0x00, 0x00, 0x01, 0x00, 0x00, 0x00, 0xf0, 0x67, 0x00, 0x00, 0x01, 0x00, 0x00, 0x00
        /*0054*/ 	.byte	0x60, 0x6d, 0x00, 0x00, 0x01, 0x00, 0x00, 0x00, 0x50, 0x79, 0x00, 0x00, 0x01, 0x00, 0x00, 0x00
        /*0064*/ 	.byte	0xb0, 0x84, 0x00, 0x00, 0x01, 0x00, 0x00, 0x00, 0x80, 0x86, 0x00, 0x00, 0x01, 0x00, 0x00, 0x00
        /*0074*/ 	.byte	0xb0, 0x86, 0x00, 0x00, 0x01, 0x00, 0x00, 0x00, 0x30, 0x9b, 0x00, 0x00, 0x01, 0x00, 0x00, 0x00
        /*0084*/ 	.byte	0x60, 0x9b, 0x00, 0x00, 0x01, 0x00, 0x00, 0x00, 0xe0, 0x9b, 0x00, 0x00, 0x01, 0x00, 0x00, 0x00
        /*0094*/ 	.byte	0x00, 0x9c, 0x00, 0x00


	//----- nvinfo : EIATTR_MERCURY_ISA_VERSION
	.align		4
.L_79:
        /*0098*/ 	.byte	0x03, 0x5f
        /*009a*/ 	.short	0x0101


	//----- nvinfo : EIATTR_INT_WARP_WIDE_INSTR_OFFSETS
	.align		4
        /*009c*/ 	.byte	0x04, 0x31
        /*009e*/ 	.short	(.L_81 - .L_80)


	//   ....[0]....
.L_80:
        /*00a0*/ 	.word	0x000000c0


	//   ....[1]....
        /*00a4*/ 	.word	0x000000d0


	//   ....[2]....
        /*00a8*/ 	.word	0x00000170


	//----- nvinfo : EIATTR_COOP_GROUP_MASK_REGIDS
	.align		4
.L_81:
        /*00ac*/ 	.byte	0x04, 0x29
        /*00ae*/ 	.short	(.L_83 - .L_82)


	//   ....[0]....
.L_82:
        /*00b0*/ 	.word	0xffffffff


	//   ....[1]....
        /*00b4*/ 	.word	0xffffffff


	//   ....[2]....
        /*00b8*/ 	.word	0xffffffff


	//   ....[3]....
        /*00bc*/ 	.word	0xffffffff


	//   ....[4]....
        /*00c0*/ 	.word	0xffffffff


	//   ....[5]....
        /*00c4*/ 	.word	0xffffffff


	//   ....[6]....
        /*00c8*/ 	.word	0xffffffff


	//   ....[7]....
        /*00cc*/ 	.word	0xffffffff


	//   ....[8]....
        /*00d0*/ 	.word	0xffffffff


	//   ....[9]....
        /*00d4*/ 	.word	0xffffffff


	//   ....[10]....
        /*00d8*/ 	.word	0xffffffff


	//   ....[11]....
        /*00dc*/ 	.word	0xffffffff


	//   ....[12]....
        /*00e0*/ 	.word	0xffffffff


	//   ....[13]....
        /*00e4*/ 	.word	0xffffffff


	//   ....[14]....
        /*00e8*/ 	.word	0xffffffff


	//   ....[15]....
        /*00ec*/ 	.word	0xffffffff


	//   ....[16]....
        /*00f0*/ 	.word	0xffffffff


	//   ....[17]....
        /*00f4*/ 	.word	0xffffffff


	//   ....[18]....
        /*00f8*/ 	.word	0xffffffff


	//   ....[19]....
        /*00fc*/ 	.word	0xffffffff


	//   ....[20]....
        /*0100*/ 	.word	0xffffffff


	//   ....[21]....
        /*0104*/ 	.word	0xffffffff


	//   ....[22]....
        /*0108*/ 	.word	0xffffffff


	//   ....[23]....
        /*010c*/ 	.word	0xffffffff


	//   ....[24]....
        /*0110*/ 	.word	0xffffffff


	//   ....[25]....
        /*0114*/ 	.word	0xffffffff


	//   ....[26]....
        /*0118*/ 	.word	0xffffffff


	//   ....[27]....
        /*011c*/ 	.word	0xffffffff


	//   ....[28]....
        /*0120*/ 	.word	0xffffffff


	//   ....[29]....
        /*0124*/ 	.word	0xffffffff


	//   ....[30]....
        /*0128*/ 	.word	0xffffffff


	//   ....[31]....
        /*012c*/ 	.word	0xffffffff


	//   ....[32]....
        /*0130*/ 	.word	0xffffffff


	//   ....[33]....
        /*0134*/ 	.word	0xffffffff


	//   ....[34]....
        /*0138*/ 	.word	0xffffffff


	//   ....[35]....
        /*013c*/ 	.word	0xffffffff


	//   ....[36]....
        /*0140*/ 	.word	0xffffffff


	//   ....[37]....
        /*0144*/ 	.word	0xffffffff


	//   ....[38]....
        /*0148*/ 	.word	0xffffffff


	//   ....[39]....
        /*014c*/ 	.word	0xffffffff


	//   ....[40]....
        /*0150*/ 	.word	0xffffffff


	//   ....[41]....
        /*0154*/ 	.word	0xffffffff


	//   ....[42]....
        /*0158*/ 	.word	0xffffffff


	//   ....[43]....
        /*015c*/ 	.word	0xffffffff


	//   ....[44]....
        /*0160*/ 	.word	0xffffffff


	//   ....[45]....
        /*0164*/ 	.word	0xffffffff


	//   ....[46]....
        /*0168*/ 	.word	0xffffffff


	//   ....[47]....
        /*016c*/ 	.word	0xffffffff


	//   ....[48]....
        /*0170*/ 	.word	0xffffffff


	//   ....[49]....
        /*0174*/ 	.word	0xffffffff


	//   ....[50]....
        /*0178*/ 	.word	0xffffffff


	//   ....[51]....
        /*017c*/ 	.word	0xffffffff


	//   ....[52]....
        /*0180*/ 	.word	0xffffffff


	//   ....[53]....
        /*0184*/ 	.word	0xffffffff


	//   ....[54]....
        /*0188*/ 	.word	0xffffffff


	//   ....[55]....
        /*018c*/ 	.word	0xffffffff


	//   ....[56]....
        /*0190*/ 	.word	0xffffffff


	//   ....[57]....
        /*0194*/ 	.word	0xffffffff


	//   ....[58]....
        /*0198*/ 	.word	0xffffffff


	//   ....[59]....
        /*019c*/ 	.word	0xffffffff


	//   ....[60]....
        /*01a0*/ 	.word	0xffffffff


	//   ....[61]....
        /*01a4*/ 	.word	0xffffffff


	//   ....[62]....
        /*01a8*/ 	.word	0xffffffff


	//   ....[63]....
        /*01ac*/ 	.word	0xffffffff


	//   ....[64]....
        /*01b0*/ 	.word	0xffffffff


	//   ....[65]....
        /*01b4*/ 	.word	0xffffffff


	//   ....[66]....
        /*01b8*/ 	.word	0xffffffff


	//   ....[67]....
        /*01bc*/ 	.word	0xffffffff


	//   ....[68]....
        /*01c0*/ 	.word	0xffffffff


	//   ....[69]....
        /*01c4*/ 	.word	0xffffffff


	//   ....[70]....
        /*01c8*/ 	.word	0xffffffff


	//   ....[71]....
        /*01cc*/ 	.word	0xffffffff


	//   ....[72]....
        /*01d0*/ 	.word	0xffffffff


	//   ....[73]....
        /*01d4*/ 	.word	0xffffffff


	//   ....[74]....
        /*01d8*/ 	.word	0xffffffff


	//   ....[75]....
        /*01dc*/ 	.word	0xffffffff


	//   ....[76]....
        /*01e0*/ 	.word	0xffffffff


	//   ....[77]....
        /*01e4*/ 	.word	0xffffffff


	//   ....[78]....
        /*01e8*/ 	.word	0xffffffff


	//   ....[79]....
        /*01ec*/ 	.word	0xffffffff


	//   ....[80]....
        /*01f0*/ 	.word	0xffffffff


	//   ....[81]....
        /*01f4*/ 	.word	0xffffffff


	//   ....[82]....
        /*01f8*/ 	.word	0xffffffff


	//   ....[83]....
        /*01fc*/ 	.word	0xffffffff


	//   ....[84]....
        /*0200*/ 	.word	0xffffffff


	//   ....[85]....
        /*0204*/ 	.word	0xffffffff


	//   ....[86]....
        /*0208*/ 	.word	0xffffffff


	//   ....[87]....
        /*020c*/ 	.word	0xffffffff


	//   ....[88]....
        /*0210*/ 	.word	0xffffffff


	//   ....[89]....
        /*0214*/ 	.word	0xffffffff


	//   ....[90]....
        /*0218*/ 	.word	0xffffffff


	//   ....[91]....
        /*021c*/ 	.word	0xffffffff


	//   ....[92]....
        /*0220*/ 	.word	0xffffffff


	//   ....[93]....
        /*0224*/ 	.word	0xffffffff


	//   ....[94]....
        /*0228*/ 	.word	0xffffffff


	//   ....[95]....
        /*022c*/ 	.word	0xffffffff


	//   ....[96]....
        /*0230*/ 	.word	0xffffffff


	//   ....[97]....
        /*0234*/ 	.word	0xffffffff


	//   ....[98]....
        /*0238*/ 	.word	0xffffffff


	//   ....[99]....
        /*023c*/ 	.word	0xffffffff


	//   ....[100]....
        /*0240*/ 	.word	0xffffffff


	//   ....[101]....
        /*0244*/ 	.word	0xffffffff


	//   ....[102]....
        /*0248*/ 	.word	0xffffffff


	//   ....[103]....
        /*024c*/ 	.word	0xffffffff


	//   ....[104]....
        /*0250*/ 	.word	0xffffffff


	//   ....[105]....
        /*0254*/ 	.word	0xffffffff


	//   ....[106]....
        /*0258*/ 	.word	0xffffffff


	//   ....[107]....
        /*025c*/ 	.word	0xffffffff


	//   ....[108]....
        /*0260*/ 	.word	0xffffffff


	//   ....[109]....
        /*0264*/ 	.word	0xffffffff


	//   ....[110]....
        /*0268*/ 	.word	0xffffffff


	//   ....[111]....
        /*026c*/ 	.word	0xffffffff


	//   ....[112]....
        /*0270*/ 	.word	0xffffffff


	//   ....[113]....
        /*0274*/ 	.word	0xffffffff


	//   ....[114]....
        /*0278*/ 	.word	0xffffffff


	//   ....[115]....
        /*027c*/ 	.word	0xffffffff


	//   ....[116]....
        /*0280*/ 	.word	0xffffffff


	//   ....[117]....
        /*0284*/ 	.word	0xffffffff


	//   ....[118]....
        /*0288*/ 	.word	0xffffffff


	//   ....[119]....
        /*028c*/ 	.word	0xffffffff


	//   ....[120]....
        /*0290*/ 	.word	0x0500000f


	//   ....[121]....
        /*0294*/ 	.word	0x0500000f


	//   ....[122]....
        /*0298*/ 	.word	0x0500000f


	//   ....[123]....
        /*029c*/ 	.word	0x0500000f


	//   ....[124]....
        /*02a0*/ 	.word	0x0500000f


	//   ....[125]....
        /*02a4*/ 	.word	0x0500000f


	//   ....[126]....
        /*02a8*/ 	.word	0x0500000f


	//   ....[127]....
        /*02ac*/ 	.word	0x0500000f


	//   ....[128]....
        /*02b0*/ 	.word	0x0500000f


	//   ....[129]....
        /*02b4*/ 	.word	0x0500000f


	//   ....[130]....
        /*02b8*/ 	.word	0x0500000f


	//   ....[131]....
        /*02bc*/ 	.word	0x0500000f


	//   ....[132]....
        /*02c0*/ 	.word	0x0500000f


	//   ....[133]....
        /*02c4*/ 	.word	0x0500000f


	//   ....[134]....
        /*02c8*/ 	.word	0x0500000f


	//   ....[135]....
        /*02cc*/ 	.word	0x0500000f


	//   ....[136]....
        /*02d0*/ 	.word	0x0500000f


	//   ....[137]....
        /*02d4*/ 	.word	0x0500000f


	//   ....[138]....
        /*02d8*/ 	.word	0x0500000f


	//   ....[139]....
        /*02dc*/ 	.word	0x0500000f


	//   ....[140]....
        /*02e0*/ 	.word	0x0500000f


	//   ....[141]....
        /*02e4*/ 	.word	0x0500000f


	//   ....[142]....
        /*02e8*/ 	.word	0x0500000f


	//   ....[143]....
        /*02ec*/ 	.word	0x0500000f


	//   ....[144]....
        /*02f0*/ 	.word	0x0500000f


	//   ....[145]....
        /*02f4*/ 	.word	0x0500000f


	//   ....[146]....
        /*02f8*/ 	.word	0x0500000f


	//   ....[147]....
        /*02fc*/ 	.word	0x0500000f


	//   ....[148]....
        /*0300*/ 	.word	0x0500000f


	//   ....[149]....
        /*0304*/ 	.word	0x0500000f


	//   ....[150]....
        /*0308*/ 	.word	0x0500000f


	//   ....[151]....
        /*030c*/ 	.word	0x0500000f


	//   ....[152]....
        /*0310*/ 	.word	0x0500000f


	//   ....[153]....
        /*0314*/ 	.word	0x0500000f


	//   ....[154]....
        /*0318*/ 	.word	0x0500000f


	//   ....[155]....
        /*031c*/ 	.word	0x0500000f


	//   ....[156]....
        /*0320*/ 	.word	0x0500000f


	//   ....[157]....
        /*0324*/ 	.word	0x0500000f


	//   ....[158]....
        /*0328*/ 	.word	0x0500000f


	//   ....[159]....
        /*032c*/ 	.word	0x0500000f


	//   ....[160]....
        /*0330*/ 	.word	0x0500000f


	//   ....[161]....
        /*0334*/ 	.word	0x0500000f


	//   ....[162]....
        /*0338*/ 	.word	0x0500000f


	//   ....[163]....
        /*033c*/ 	.word	0x0500000f


	//   ....[164]....
        /*0340*/ 	.word	0x0500000f


	//   ....[165]....
        /*0344*/ 	.word	0x0500000f


	//   ....[166]....
        /*0348*/ 	.word	0x0500000f


	//   ....[167]....
        /*034c*/ 	.word	0x0500000f


	//   ....[168]....
        /*0350*/ 	.word	0x0500000f


	//   ....[169]....
        /*0354*/ 	.word	0x0500000f


	//   ....[170]....
        /*0358*/ 	.word	0x0500000f


	//   ....[171]....
        /*035c*/ 	.word	0x0500000f


	//   ....[172]....
        /*0360*/ 	.word	0x0500000f


	//   ....[173]....
        /*0364*/ 	.word	0x0500000f


	//   ....[174]....
        /*0368*/ 	.word	0x0500000f


	//   ....[175]....
        /*036c*/ 	.word	0x0500000f


	//   ....[176]....
        /*0370*/ 	.word	0x0500000f


	//   ....[177]....
        /*0374*/ 	.word	0x0500000f


	//   ....[178]....
        /*0378*/ 	.word	0x0500000f


	//   ....[179]....
        /*037c*/ 	.word	0x0500000f


	//   ....[180]....
        /*0380*/ 	.word	0x0500000f


	//   ....[181]....
        /*0384*/ 	.word	0x0500000f


	//   ....[182]....
        /*0388*/ 	.word	0x0500000f


	//   ....[183]....
        /*038c*/ 	.word	0x0500000f


	//   ....[184]....
        /*0390*/ 	.word	0x0500000f


	//   ....[185]....
        /*0394*/ 	.word	0x0500000f


	//   ....[186]....
        /*0398*/ 	.word	0x0500000f


	//   ....[187]....
        /*039c*/ 	.word	0x0500000f


	//   ....[188]....
        /*03a0*/ 	.word	0x0500000f


	//   ....[189]....
        /*03a4*/ 	.word	0x0500000f


	//   ....[190]....
        /*03a8*/ 	.word	0x0500000f


	//   ....[191]....
        /*03ac*/ 	.word	0x0500000f


	//   ....[192]....
        /*03b0*/ 	.word	0x0500000f


	//   ....[193]....
        /*03b4*/ 	.word	0x0500000f


	//   ....[194]....
        /*03b8*/ 	.word	0x0500000f


	//   ....[195]....
        /*03bc*/ 	.word	0x0500000f


	//   ....[196]....
        /*03c0*/ 	.word	0x0500000f


	//   ....[197]....
        /*03c4*/ 	.word	0x0500000f


	//   ....[198]....
        /*03c8*/ 	.word	0x0500000f


	//   ....[199]....
        /*03cc*/ 	.word	0x0500000f


	//   ....[200]....
        /*03d0*/ 	.word	0x0500000f


	//   ....[201]....
        /*03d4*/ 	.word	0x0500000f


	//   ....[202]....
        /*03d8*/ 	.word	0x0500000f


	//   ....[203]....
        /*03dc*/ 	.word	0x0500000f


	//   ....[204]....
        /*03e0*/ 	.word	0x0500000f


	//   ....[205]....
        /*03e4*/ 	.word	0x0500000f


	//   ....[206]....
        /*03e8*/ 	.word	0x0500000f


	//   ....[207]....
        /*03ec*/ 	.word	0x0500000f


	//   ....[208]....
        /*03f0*/ 	.word	0x0500000f


	//   ....[209]....
        /*03f4*/ 	.word	0x0500000f


	//----- nvinfo : EIATTR_COOP_GROUP_INSTR_OFFSETS
	.align		4
.L_83:
        /*03f8*/ 	.byte	0x04, 0x28
        /*03fa*/ 	.short	(.L_85 - .L_84)


	//   ....[0]....
.L_84:
        /*03fc*/ 	.word	0x00000080


	//   ....[1]....
        /*0400*/ 	.word	0x00000090


	//   ....[2]....
        /*0404*/ 	.word	0x000002d0


	//   ....[3]....
        /*0408*/ 	.word	0x00000430


	//   ....[4]....
        /*040c*/ 	.word	0x00000550


	//   ....[5]....
        /*0410*/ 	.word	0x000006b0


	//   ....[6]....
        /*0414*/ 	.word	0x00000ca0


	//   ....[7]....
        /*0418*/ 	.word	0x00001c70


	//   ....[8]....
        /*041c*/ 	.word	0x00001d70


	//   ....[9]....
        /*0420*/ 	.word	0x00002360


	//   ....[10]....
        /*0424*/ 	.word	0x000023b0


	//   ....[11]....
        /*0428*/ 	.word	0x00003bf0


	//   ....[12]....
        /*042c*/ 	.word	0x00003c00


	//   ....[13]....
        /*0430*/ 	.word	0x00003c30


	//   ....[14]....
        /*0434*/ 	.word	0x00003c40


	//   ....[15]....
        /*0438*/ 	.word	0x00004ee0


	//   ....[16]....
        /*043c*/ 	.word	0x00004f10


	//   ....[17]....
        /*0440*/ 	.word	0x00004fc0


	//   ....[18]....
        /*0444*/ 	.word	0x00004fd0


	//   ....[19]....
        /*0448*/ 	.word	0x00005b30


	//   ....[20]....
        /*044c*/ 	.word	0x00005b90


	//   ....[21]....
        /*0450*/ 	.word	0x00005c10


	//   ....[22]....
        /*0454*/ 	.word	0x00005c40


	//   ....[23]....
        /*0458*/ 	.word	0x000060c0


	//   ....[24]....
        /*045c*/ 	.word	0x000060f0


	//   ....[25]....
        /*0460*/ 	.word	0x00006120


	//   ....[26]....
        /*0464*/ 	.word	0x00006160


	//   ....[27]....
        /*0468*/ 	.word	0x00006190


	//   ....[28]....
        /*046c*/ 	.word	0x000061b0


	//   ....[29]....
        /*0470*/ 	.word	0x000061c0


	//   ....[30]....
        /*0474*/ 	.word	0x000061d0


	//   ....[31]....
        /*0478*/ 	.word	0x00007210


	//   ....[32]....
        /*047c*/ 	.word	0x00007230


	//   ....[33]....
        /*0480*/ 	.word	0x00007240


	//   ....[34]....
        /*0484*/ 	.word	0x000072d0


	//   ....[35]....
        /*0488*/ 	.word	0x000072f0


	//   ....[36]....
        /*048c*/ 	.word	0x00007370


	//   ....[37]....
        /*0490*/ 	.word	0x00007390


	//   ....[38]....
        /*0494*/ 	.word	0x00007410


	//   ....[39]....
        /*0498*/ 	.word	0x00007430


	//   ....[40]....
        /*049c*/ 	.word	0x000074b0


	//   ....[41]....
        /*04a0*/ 	.word	0x000074d0


	//   ....[42]....
        /*04a4*/ 	.word	0x00007550


	//   ....[43]....
        /*04a8*/ 	.word	0x00007570


	//   ....[44]....
        /*04ac*/ 	.word	0x000075f0


	//   ....[45]....
        /*04b0*/ 	.word	0x00007610


	//   ....[46]....
        /*04b4*/ 	.word	0x00007620


	//   ....[47]....
        /*04b8*/ 	.word	0x00007e00


	//   ....[48]....
        /*04bc*/ 	.word	0x00007e20


	//   ....[49]....
        /*04c0*/ 	.word	0x00007e50


	//   ....[50]....
        /*04c4*/ 	.word	0x00007ee0


	//   ....[51]....
        /*04c8*/ 	.word	0x00007ef0


	//   ....[52]....
        /*04cc*/ 	.word	0x00007f80


	//   ....[53]....
        /*04d0*/ 	.word	0x00007f90


	//   ....[54]....
        /*04d4*/ 	.word	0x00008020


	//   ....[55]....
        /*04d8*/ 	.word	0x00008030


	//   ....[56]....
        /*04dc*/ 	.word	0x000080c0


	//   ....[57]....
        /*04e0*/ 	.word	0x000080d0


	//   ....[58]....
        /*04e4*/ 	.word	0x00008160


	//   ....[59]....
        /*04e8*/ 	.word	0x00008170


	//   ....[60]....
        /*04ec*/ 	.word	0x00008200


	//   ....[61]....
        /*04f0*/ 	.word	0x00008210


	//   ....[62]....
        /*04f4*/ 	.word	0x00008220


	//   ....[63]....
        /*04f8*/ 	.word	0x000082c0


	//   ....[64]....
        /*04fc*/ 	.word	0x000082f0


	//   ....[65]....
        /*0500*/ 	.word	0x00008300


	//   ....[66]....
        /*0504*/ 	.word	0x000083c0


	//   ....[67]....
        /*0508*/ 	.word	0x00008410


	//   ....[68]....
        /*050c*/ 	.word	0x00008440


	//   ....[69]....
        /*0510*/ 	.word	0x00008450


	//   ....[70]....
        /*0514*/ 	.word	0x00008490


	//   ....[71]....
        /*0518*/ 	.word	0x00008af0


	//   ....[72]....
        /*051c*/ 	.word	0x00008b10


	//   ....[73]....
        /*0520*/ 	.word	0x00008b80


	//   ....[74]....
        /*0524*/ 	.word	0x00008b90


	//   ....[75]....
        /*0528*/ 	.word	0x00008bd0


	//   ....[76]....
        /*052c*/ 	.word	0x00008be0


	//   ....[77]....
        /*0530*/ 	.word	0x00008c20


	//   ....[78]....
        /*0534*/ 	.word	0x00008c30


	//   ....[79]....
        /*0538*/ 	.word	0x00008c70


	//   ....[80]....
        /*053c*/ 	.word	0x00008c80


	//   ....[81]....
        /*0540*/ 	.word	0x00008cc0


	//   ....[82]....
        /*0544*/ 	.word	0x00008cd0


	//   ....[83]....
        /*0548*/ 	.word	0x00008d10


	//   ....[84]....
        /*054c*/ 	.word	0x00008d20


	//   ....[85]....
        /*0550*/ 	.word	0x00008d30


	//   ....[86]....
        /*0554*/ 	.word	0x00008d70


	//   ....[87]....
        /*0558*/ 	.word	0x00008fe0


	//   ....[88]....
        /*055c*/ 	.word	0x00009010


	//   ....[89]....
        /*0560*/ 	.word	0x00009070


	//   ....[90]....
        /*0564*/ 	.word	0x00009080


	//   ....[91]....
        /*0568*/ 	.word	0x000090d0


	//   ....[92]....
        /*056c*/ 	.word	0x000090e0


	//   ....[93]....
        /*0570*/ 	.word	0x00009130


	//   ....[94]....
        /*0574*/ 	.word	0x00009140


	//   ....[95]....
        /*0578*/ 	.word	0x00009190


	//   ....[96]....
        /*057c*/ 	.word	0x000091a0


	//   ....[97]....
        /*0580*/ 	.word	0x000091f0


	//   ....[98]....
        /*0584*/ 	.word	0x00009200


	//   ....[99]....
        /*0588*/ 	.word	0x00009250


	//   ....[100]....
        /*058c*/ 	.word	0x00009260


	//   ....[101]....
        /*0590*/ 	.word	0x00009270


	//   ....[102]....
        /*0594*/ 	.word	0x000092b0


	//   ....[103]....
        /*0598*/ 	.word	0x00009700


	//   ....[104]....
        /*059c*/ 	.word	0x00009710


	//   ....[105]....
        /*05a0*/ 	.word	0x00009720


	//   ....[106]....
        /*05a4*/ 	.word	0x00009730


	//   ....[107]....
        /*05a8*/ 	.word	0x00009750


	//   ....[108]....
        /*05ac*/ 	.word	0x000097b0


	//   ....[109]....
        /*05b0*/ 	.word	0x000097f0


	//   ....[110]....
        /*05b4*/ 	.word	0x00009810


	//   ....[111]....
        /*05b8*/ 	.word	0x00009850


	//   ....[112]....
        /*05bc*/ 	.word	0x00009870


	//   ....[113]....
        /*05c0*/ 	.word	0x000098b0


	//   ....[114]....
        /*05c4*/ 	.word	0x000098d0


	//   ....[115]....
        /*05c8*/ 	.word	0x00009910


	//   ....[116]....
        /*05cc*/ 	.word	0x00009930


	//   ....[117]....
        /*05d0*/ 	.word	0x00009970


	//   ....[118]....
        /*05d4*/ 	.word	0x00009990


	//   ....[119]....
        /*05d8*/ 	.word	0x00009d00


	//   ....[120]....
        /*05dc*/ 	.word	0x0000a1e0


	//   ....[121]....
        /*05e0*/ 	.word	0x0000a2d0


	//   ....[122]....
        /*05e4*/ 	.word	0x0000a370


	//   ....[123]....
        /*05e8*/ 	.word	0x0000a3e0


	//   ....[124]....
        /*05ec*/ 	.word	0x0000a4d0


	//   ....[125]....
        /*05f0*/ 	.word	0x0000a540


	//   ....[126]....
        /*05f4*/ 	.word	0x0000a630


	//   ....[127]....
        /*05f8*/ 	.word	0x0000a6a0


	//   ....[128]....
        /*05fc*/ 	.word	0x0000a790


	//   ....[129]....
        /*0600*/ 	.word	0x0000a800


	//   ....[130]....
        /*0604*/ 	.word	0x0000a8f0


	//   ....[131]....
        /*0608*/ 	.word	0x0000a960


	//   ....[132]....
        /*060c*/ 	.word	0x0000aa50


	//   ....[133]....
        /*0610*/ 	.word	0x0000aac0


	//   ....[134]....
        /*0614*/ 	.word	0x0000abb0


	//   ....[135]....
        /*0618*/ 	.word	0x0000ac20


	//   ....[136]....
        /*061c*/ 	.word	0x0000ad00


	//   ....[137]....
        /*0620*/ 	.word	0x0000ad90


	//   ....[138]....
        /*0624*/ 	.word	0x0000ae00


	//   ....[139]....
        /*0628*/ 	.word	0x0000ae60


	//   ....[140]....
        /*062c*/ 	.word	0x0000af60


	//   ....[141]....
        /*0630*/ 	.word	0x0000afc0


	//   ....[142]....
        /*0634*/ 	.word	0x0000b0c0


	//   ....[143]....
        /*0638*/ 	.word	0x0000b120


	//   ....[144]....
        /*063c*/ 	.word	0x0000b220


	//   ....[145]....
        /*0640*/ 	.word	0x0000b280


	//   ....[146]....
        /*0644*/ 	.word	0x0000b380


	//   ....[147]....
        /*0648*/ 	.word	0x0000b3e0


	//   ....[148]....
        /*064c*/ 	.word	0x0000b4e0


	//   ....[149]....
        /*0650*/ 	.word	0x0000b540


	//   ....[150]....
        /*0654*/ 	.word	0x0000b630


	//   ....[151]....
        /*0658*/ 	.word	0x0000b690


	//   ....[152]....
        /*065c*/ 	.word	0x0000b770


	//   ....[153]....
        /*0660*/ 	.word	0x0000b7f0


	//   ....[154]....
        /*0664*/ 	.word	0x0000b8d0


	//   ....[155]....
        /*0668*/ 	.word	0x0000b930


	//   ....[156]....
        /*066c*/ 	.word	0x0000ba20


	//   ....[157]....
        /*0670*/ 	.word	0x0000baa0


	//   ....[158]....
        /*0674*/ 	.word	0x0000bb60


	//   ....[159]....
        /*0678*/ 	.word	0x0000bbe0


	//   ....[160]....
        /*067c*/ 	.word	0x0000bc70


	//   ....[161]....
        /*0680*/ 	.word	0x0000bdb0


	//   ....[162]....
        /*0684*/ 	.word	0x0000be60


	//   ....[163]....
        /*0688*/ 	.word	0x0000bee0


	//   ....[164]....
        /*068c*/ 	.word	0x0000bfa0


	//   ....[165]....
        /*0690*/ 	.word	0x0000c000


	//   ....[166]....
        /*0694*/ 	.word	0x0000c0b0


	//   ....[167]....
        /*0698*/ 	.word	0x0000c110


	//   ....[168]....
        /*069c*/ 	.word	0x0000c1c0


	//   ....[169]....
        /*06a0*/ 	.word	0x0000c220


	//   ....[170]....
        /*06a4*/ 	.word	0x0000c2d0


	//   ....[171]....
        /*06a8*/ 	.word	0x0000c330


	//   ....[172]....
        /*06ac*/ 	.word	0x0000c3e0


	//   ....[173]....
        /*06b0*/ 	.word	0x0000c440


	//   ....[174]....
        /*06b4*/ 	.word	0x0000c4f0


	//   ....[175]....
        /*06b8*/ 	.word	0x0000c550


	//   ....[176]....
        /*06bc*/ 	.word	0x0000c600


	//   ....[177]....
        /*06c0*/ 	.word	0x0000c6f0


	//   ....[178]....
        /*06c4*/ 	.word	0x0000c7a0


	//   ....[179]....
        /*06c8*/ 	.word	0x0000c800


	//   ....[180]....
        /*06cc*/ 	.word	0x0000c8c0


	//   ....[181]....
        /*06d0*/ 	.word	0x0000c920


	//   ....[182]....
        /*06d4*/ 	.word	0x0000c9e0


	//   ....[183]....
        /*06d8*/ 	.word	0x0000ca40


	//   ....[184]....
        /*06dc*/ 	.word	0x0000cb00


	//   ....[185]....
        /*06e0*/ 	.word	0x0000cb60


	//   ....[186]....
        /*06e4*/ 	.word	0x0000cc20


	//   ....[187]....
        /*06e8*/ 	.word	0x0000cc80


	//   ....[188]....
        /*06ec*/ 	.word	0x0000cd40


	//   ....[189]....
        /*06f0*/ 	.word	0x0000cda0


	//   ....[190]....
        /*06f4*/ 	.word	0x0000ce60


	//   ....[191]....
        /*06f8*/ 	.word	0x0000cec0


	//   ....[192]....
        /*06fc*/ 	.word	0x0000cf70


	//   ....[193]....
        /*0700*/ 	.word	0x0000d060


	//   ....[194]....
        /*0704*/ 	.word	0x0000d110


	//   ....[195]....
        /*0708*/ 	.word	0x0000d180


	//   ....[196]....
        /*070c*/ 	.word	0x0000d270


	//   ....[197]....
        /*0710*/ 	.word	0x0000d2d0


	//   ....[198]....
        /*0714*/ 	.word	0x0000d380


	//   ....[199]....
        /*0718*/ 	.word	0x0000d3e0


	//   ....[200]....
        /*071c*/ 	.word	0x0000d4a0


	//   ....[201]....
        /*0720*/ 	.word	0x0000d500


	//   ....[202]....
        /*0724*/ 	.word	0x0000d5b0


	//   ....[203]....
        /*0728*/ 	.word	0x0000d610


	//   ....[204]....
        /*072c*/ 	.word	0x0000d6d0


	//   ....[205]....
        /*0730*/ 	.word	0x0000d730


	//   ....[206]....
        /*0734*/ 	.word	0x0000d7e0


	//   ....[207]....
        /*0738*/ 	.word	0x0000d840


	//   ....[208]....
        /*073c*/ 	.word	0x0000d8f0


	//   ....[209]....
        /*0740*/ 	.word	0x0000da00


	//----- nvinfo : EIATTR_REG_RECONFIG
	.align		4
.L_85:
        /*0744*/ 	.byte	0x01, 0x54
	.zero		2


	//----- nvinfo : EIATTR_SYSCALL_OFFSETS
	.align		4
        /*0748*/ 	.byte	0x04, 0x46
        /*074a*/ 	.short	(.L_87 - .L_86)


	//   ....[0]....
.L_86:
        /*074c*/ 	.word	0x00001000


	//   ....[1]....
        /*0750*/ 	.word	0x00006900


	//   ....[2]....
        /*0754*/ 	.word	0x00006a40


	//   ....[3]....
        /*0758*/ 	.word	0x00006b30


	//   ....[4]....
        /*075c*/ 	.word	0x00007940


	//----- nvinfo : EIATTR_MBARRIER_INSTR_OFFSETS
	.align		4
.L_87:
        /*0760*/ 	.byte	0x04, 0x39
        /*0762*/ 	.short	(.L_89 - .L_88)


	//   ....[0]....
.L_88:
        /*0764*/ 	.word	0x00000180
        /*0768*/ 	.word	0x000000ff
        /*076c*/ 	.word	0x00016800
        /*0770*/ 	.short	0x0100
        /*0772*/ 	.byte	0x08
	.zero		1


	//   ....[1]....
        /*0774*/ 	.word	0x00000190
        /*0778*/ 	.word	0x000000ff
        /*077c*/ 	.word	0x00016820
        /*0780*/ 	.short	0x0100
        /*0782*/ 	.byte	0x08
	.zero		1


	//   ....[2]....
        /*0784*/ 	.word	0x00000280
        /*0788*/ 	.word	0x000000ff
        /*078c*/ 	.word	0x00016830
        /*0790*/ 	.short	0x0100
        /*0792*/ 	.byte	0x08
	.zero		1


	//   ....[3]....
        /*0794*/ 	.word	0x00000290
        /*0798*/ 	.word	0x000000ff
        /*079c*/ 	.word	0x00016840
        /*07a0*/ 	.short	0x0100
        /*07a2*/ 	.byte	0x08
	.zero		1


	//   ....[4]....
        /*07a4*/ 	.word	0x000002a0
        /*07a8*/ 	.word	0x000000ff
        /*07ac*/ 	.word	0x00016838
        /*07b0*/ 	.short	0x0100
        /*07b2*/ 	.byte	0x08
	.zero		1


	//   ....[5]....
        /*07b4*/ 	.word	0x000002b0
        /*07b8*/ 	.word	0x000000ff
        /*07bc*/ 	.word	0x00016848
        /*07c0*/ 	.short	0x0100
        /*07c2*/ 	.byte	0x08
	.zero		1


	//   ....[6]....
        /*07c4*/ 	.word	0x000003e0
        /*07c8*/ 	.word	0x000000ff
        /*07cc*/ 	.word	0x00016850
        /*07d0*/ 	.short	0x0100
        /*07d2*/ 	.byte	0x08
	.zero		1


	//   ....[7]....
        /*07d4*/ 	.word	0x000003f0
        /*07d8*/ 	.word	0x000000ff
        /*07dc*/ 	.word	0x00016860
        /*07e0*/ 	.short	0x0100
        /*07e2*/ 	.byte	0x08
	.zero		1


	//   ....[8]....
        /*07e4*/ 	.word	0x00000400
        /*07e8*/ 	.word	0x000000ff
        /*07ec*/ 	.word	0x00016858
        /*07f0*/ 	.short	0x0100
        /*07f2*/ 	.byte	0x08
	.zero		1


	//   ....[9]....
        /*07f4*/ 	.word	0x00000410
        /*07f8*/ 	.word	0x000000ff
        /*07fc*/ 	.word	0x00016868
        /*0800*/ 	.short	0x0100
        /*0802*/ 	.byte	0x08
	.zero		1


	//   ....[10]....
        /*0804*/ 	.word	0x00000500
        /*0808*/ 	.word	0x000000ff
        /*080c*/ 	.word	0x00016870
        /*0810*/ 	.short	0x0100
        /*0812*/ 	.byte	0x06
	.zero		1


	//   ....[11]....
        /*0814*/ 	.word	0x00000510
        /*0818*/ 	.word	0x000000ff
        /*081c*/ 	.word	0x00016880
        /*0820*/ 	.short	0x0100
        /*0822*/ 	.byte	0x06
	.zero		1


	//   ....[12]....
        /*0824*/ 	.word	0x00000520
        /*0828*/ 	.word	0x000000ff
        /*082c*/ 	.word	0x00016878
        /*0830*/ 	.short	0x0100
        /*0832*/ 	.byte	0x06
	.zero		1


	//   ....[13]....
        /*0834*/ 	.word	0x00000530
        /*0838*/ 	.word	0x000000ff
        /*083c*/ 	.word	0x00016888
        /*0840*/ 	.short	0x0100
        /*0842*/ 	.byte	0x06
	.zero		1


	//   ....[14]....
        /*0844*/ 	.word	0x00000660
        /*0848*/ 	.word	0x000000ff
        /*084c*/ 	.word	0x00016890
        /*0850*/ 	.short	0x0100
        /*0852*/ 	.byte	0x08
	.zero		1


	//   ....[15]....
        /*0854*/ 	.word	0x00000670
        /*0858*/ 	.word	0x000000ff
        /*085c*/ 	.word	0x000168a0
        /*0860*/ 	.short	0x0100
        /*0862*/ 	.byte	0x08
	.zero		1


	//   ....[16]....
        /*0864*/ 	.word	0x00000680
        /*0868*/ 	.word	0x000000ff
        /*086c*/ 	.word	0x00016898
        /*0870*/ 	.short	0x0100
        /*0872*/ 	.byte	0x08
	.zero		1


	//   ....[17]....
        /*0874*/ 	.word	0x00000690
        /*0878*/ 	.word	0x000000ff
        /*087c*/ 	.word	0x000168a8
        /*0880*/ 	.short	0x0100
        /*0882*/ 	.byte	0x08
	.zero		1


	//   ....[18]....
        /*0884*/ 	.word	0x000007d0
        /*0888*/ 	.word	0x000000ff
        /*088c*/ 	.word	0x000168b0
        /*0890*/ 	.short	0x0100
        /*0892*/ 	.byte	0x08
	.zero		1


	//   ....[19]....
        /*0894*/ 	.word	0x000007e0
        /*0898*/ 	.word	0x000000ff
        /*089c*/ 	.word	0x000168c0
        /*08a0*/ 	.short	0x0100
        /*08a2*/ 	.byte	0x08
	.zero		1


	//   ....[20]....
        /*08a4*/ 	.word	0x000007f0
        /*08a8*/ 	.word	0x000000ff
        /*08ac*/ 	.word	0x000168b8
        /*08b0*/ 	.short	0x0100
        /*08b2*/ 	.byte	0x08
	.zero		1


	//   ....[21]....
        /*08b4*/ 	.word	0x00000800
        /*08b8*/ 	.word	0x000000ff
        /*08bc*/ 	.word	0x000168c8
        /*08c0*/ 	.short	0x0100
        /*08c2*/ 	.byte	0x08
	.zero		1


	//   ....[22]....
        /*08c4*/ 	.word	0x00001060
        /*08c8*/ 	.word	0x000000ff
        /*08cc*/ 	.word	0x00016800
        /*08d0*/ 	.short	0x010a
        /*08d2*/ 	.byte	0x2c
	.zero		1


	//   ....[23]....
        /*08d4*/ 	.word	0x000010e0
        /*08d8*/ 	.word	0x00000004
        /*08dc*/ 	.word	0x00016830
        /*08e0*/ 	.short	0x010a
        /*08e2*/ 	.byte	0x3f
	.zero		1


	//   ....[24]....
        /*08e4*/ 	.word	0x00001130
        /*08e8*/ 	.word	0x00000004
        /*08ec*/ 	.word	0x00016830
        /*08f0*/ 	.short	0x010a
        /*08f2*/ 	.byte	0x3f
	.zero		1


	//   ....[25]....
        /*08f4*/ 	.word	0x00001db0
        /*08f8*/ 	.word	0x000000ff
        /*08fc*/ 	.word	0x00000000
        /*0900*/ 	.short	0x0101
        /*0902*/ 	.byte	0x06
	.zero		1


	//   ....[26]....
        /*0904*/ 	.word	0x000031c0
        /*0908*/ 	.word	0x000000ff
        /*090c*/ 	.word	0x00016830
        /*0910*/ 	.short	0x010a
        /*0912*/ 	.byte	0x06
	.zero		1


	//   ....[27]....
        /*0914*/ 	.word	0x00003200
        /*0918*/ 	.word	0x000000ff
        /*091c*/ 	.word	0x00016830
        /*0920*/ 	.short	0x010a
        /*0922*/ 	.byte	0x06
	.zero		1


	//   ....[28]....
        /*0924*/ 	.word	0x00003410
        /*0928*/ 	.word	0x000000ff
        /*092c*/ 	.word	0x00016850
        /*0930*/ 	.short	0x010a
        /*0932*/ 	.byte	0x06
	.zero		1


	//   ....[29]....
        /*0934*/ 	.word	0x00003450
        /*0938*/ 	.word	0x000000ff
        /*093c*/ 	.word	0x00016850
        /*0940*/ 	.short	0x010a
        /*0942*/ 	.byte	0x06
	.zero		1


	//   ....[30]....
        /*0944*/ 	.word	0x00003870
        /*0948*/ 	.word	0x000000ff
        /*094c*/ 	.word	0x00000000
        /*0950*/ 	.short	0x0101
        /*0952*/ 	.byte	0x06
	.zero		1


	//   ....[31]....
        /*0954*/ 	.word	0x00004a20
        /*0958*/ 	.word	0x000000ff
        /*095c*/ 	.word	0x00000000
        /*0960*/ 	.short	0x0101
        /*0962*/ 	.byte	0x06
	.zero		1


	//   ....[32]....
        /*0964*/ 	.word	0x00004e30
        /*0968*/ 	.word	0x000000ff
        /*096c*/ 	.word	0x00016850
        /*0970*/ 	.short	0x010a
        /*0972*/ 	.byte	0x04
	.zero		1


	//   ....[33]....
        /*0974*/ 	.word	0x00004e70
        /*0978*/ 	.word	0x000000ff
        /*097c*/ 	.word	0x00016850
        /*0980*/ 	.short	0x010a
        /*0982*/ 	.byte	0x04
	.zero		1


	//   ....[34]....
        /*0984*/ 	.word	0x00005790
        /*0988*/ 	.word	0x000000ff
        /*098c*/ 	.word	0x00000000
        /*0990*/ 	.short	0x0101
        /*0992*/ 	.byte	0x04
	.zero		1


	//   ....[35]....
        /*0994*/ 	.word	0x00006010
        /*0998*/ 	.word	0x000000ff
        /*099c*/ 	.word	0x00000000
        /*09a0*/ 	.short	0x0101
        /*09a2*/ 	.byte	0x2c
	.zero		1


	//   ....[36]....
        /*09a4*/ 	.word	0x00007000
        /*09a8*/ 	.word	0x00000000
        /*09ac*/ 	.word	0x00016840
        /*09b0*/ 	.short	0x010a
        /*09b2*/ 	.byte	0x3f
	.zero		1


	//   ....[37]....
        /*09b4*/ 	.word	0x00007720
        /*09b8*/ 	.word	0x00000000
        /*09bc*/ 	.word	0x00016830
        /*09c0*/ 	.short	0x0107
        /*09c2*/ 	.byte	0x3f
	.zero		1


	//   ....[38]....
        /*09c4*/ 	.word	0x000077e0
        /*09c8*/ 	.word	0x00000000
        /*09cc*/ 	.word	0x00016830
        /*09d0*/ 	.short	0x0101
        /*09d2*/ 	.byte	0x3f
	.zero		1


	//   ....[39]....
        /*09d4*/ 	.word	0x00008540
        /*09d8*/ 	.word	0x000000ff
        /*09dc*/ 	.word	0x00016800
        /*09e0*/ 	.short	0x0107
        /*09e2*/ 	.byte	0x26
	.zero		1


	//   ....[40]....
        /*09e4*/ 	.word	0x000085a0
        /*09e8*/ 	.word	0x000000ff
        /*09ec*/ 	.word	0x00016800
        /*09f0*/ 	.short	0x0101
        /*09f2*/ 	.byte	0x26
	.zero		1


	//   ....[41]....
        /*09f4*/ 	.word	0x000085c0
        /*09f8*/ 	.word	0x000000ff
        /*09fc*/ 	.word	0x00016820
        /*0a00*/ 	.short	0x010a
        /*0a02*/ 	.byte	0x26
	.zero		1


	//   ....[42]....
        /*0a04*/ 	.word	0x00008930
        /*0a08*/ 	.word	0x00000005
        /*0a0c*/ 	.word	0x00016840
        /*0a10*/ 	.short	0x010a
        /*0a12*/ 	.byte	0x3f
	.zero		1


	//   ....[43]....
        /*0a14*/ 	.word	0x00008df0
        /*0a18*/ 	.word	0x00000005
        /*0a1c*/ 	.word	0x00016830
        /*0a20*/ 	.short	0x0107
        /*0a22*/ 	.byte	0x3f
	.zero		1


	//   ....[44]....
        /*0a24*/ 	.word	0x00008eb0
        /*0a28*/ 	.word	0x00000005
        /*0a2c*/ 	.word	0x00016830
        /*0a30*/ 	.short	0x0101
        /*0a32*/ 	.byte	0x3f
	.zero		1


	//   ....[45]....
        /*0a34*/ 	.word	0x00008f10
        /*0a38*/ 	.word	0x00000005
        /*0a3c*/ 	.word	0x00016860
        /*0a40*/ 	.short	0x010a
        /*0a42*/ 	.byte	0x3f
	.zero		1


	//   ....[46]....
        /*0a44*/ 	.word	0x00009370
        /*0a48*/ 	.word	0x00000005
        /*0a4c*/ 	.word	0x00016850
        /*0a50*/ 	.short	0x0107
        /*0a52*/ 	.byte	0x3f
	.zero		1


	//   ....[47]....
        /*0a54*/ 	.word	0x00009530
        /*0a58*/ 	.word	0x00000005
        /*0a5c*/ 	.word	0x00016850
        /*0a60*/ 	.short	0x0101
        /*0a62*/ 	.byte	0x3f
	.zero		1


	//   ....[48]....
        /*0a64*/ 	.word	0x00009620
        /*0a68*/ 	.word	0x00000004
        /*0a6c*/ 	.word	0x00016860
        /*0a70*/ 	.short	0x010a
        /*0a72*/ 	.byte	0x3f
	.zero		1


	//   ....[49]....
        /*0a74*/ 	.word	0x00009a70
        /*0a78*/ 	.word	0x00000004
        /*0a7c*/ 	.word	0x00016850
        /*0a80*/ 	.short	0x0107
        /*0a82*/ 	.byte	0x3f
	.zero		1


	//   ....[50]....
        /*0a84*/ 	.word	0x00009b50
        /*0a88*/ 	.word	0x00000004
        /*0a8c*/ 	.word	0x00016850
        /*0a90*/ 	.short	0x0101
        /*0a92*/ 	.byte	0x3f
	.zero		1


	//   ....[51]....
        /*0a94*/ 	.word	0x00009c80
        /*0a98*/ 	.word	0x00000007
        /*0a9c*/ 	.word	0x00016820
        /*0aa0*/ 	.short	0x010a
        /*0aa2*/ 	.byte	0x3f
	.zero		1


	//   ....[52]....
        /*0aa4*/ 	.word	0x00009e00
        /*0aa8*/ 	.word	0x00000005
        /*0aac*/ 	.word	0x00016840
        /*0ab0*/ 	.short	0x010a
        /*0ab2*/ 	.byte	0x3f
	.zero		1


	//   ....[53]....
        /*0ab4*/ 	.word	0x00009ea0
        /*0ab8*/ 	.word	0x00000003
        /*0abc*/ 	.word	0x00016840
        /*0ac0*/ 	.short	0x010a
        /*0ac2*/ 	.byte	0x3f
	.zero		1


	//   ....[54]....
        /*0ac4*/ 	.word	0x00009ee0
        /*0ac8*/ 	.word	0x00000005
        /*0acc*/ 	.word	0x00016860
        /*0ad0*/ 	.short	0x010a
        /*0ad2*/ 	.byte	0x3f
	.zero		1


	//   ....[55]....
        /*0ad4*/ 	.word	0x00009f20
        /*0ad8*/ 	.word	0x00000003
        /*0adc*/ 	.word	0x00016860
        /*0ae0*/ 	.short	0x010a
        /*0ae2*/ 	.byte	0x3f
	.zero		1


	//   ....[56]....
        /*0ae4*/ 	.word	0x00009f90
        /*0ae8*/ 	.word	0x00000003
        /*0aec*/ 	.word	0x00016800
        /*0af0*/ 	.short	0x010a
        /*0af2*/ 	.byte	0x3f
	.zero		1


	//   ....[57]....
        /*0af4*/ 	.word	0x00009fe0
        /*0af8*/ 	.word	0x00000004
        /*0afc*/ 	.word	0x00016830
        /*0b00*/ 	.short	0x010a
        /*0b02*/ 	.byte	0x3f
	.zero		1


	//   ....[58]....
        /*0b04*/ 	.word	0x0000a040
        /*0b08*/ 	.word	0x00000003
        /*0b0c*/ 	.word	0x00016830
        /*0b10*/ 	.short	0x010a
        /*0b12*/ 	.byte	0x3f
	.zero		1


	//   ....[59]....
        /*0b14*/ 	.word	0x0000a0a0
        /*0b18*/ 	.word	0x00000003
        /*0b1c*/ 	.word	0x00016850
        /*0b20*/ 	.short	0x010a
        /*0b22*/ 	.byte	0x3f
	.zero		1


	//   ....[60]....
        /*0b24*/ 	.word	0x0000a100
        /*0b28*/ 	.word	0x0000000b
        /*0b2c*/ 	.word	0x00016850
        /*0b30*/ 	.short	0x010a
        /*0b32*/ 	.byte	0x3f
	.zero		1


	//   ....[61]....
        /*0b34*/ 	.word	0x0000a220
        /*0b38*/ 	.word	0x00000000
        /*0b3c*/ 	.word	0x00016840
        /*0b40*/ 	.short	0x010a
        /*0b42*/ 	.byte	0x3f
	.zero		1


	//   ....[62]....
        /*0b44*/ 	.word	0x0000bcb0
        /*0b48*/ 	.word	0x00000003
        /*0b4c*/ 	.word	0x00016820
        /*0b50*/ 	.short	0x010a
        /*0b52*/ 	.byte	0x3f
	.zero		1


	//   ....[63]....
        /*0b54*/ 	.word	0x0000bd00
        /*0b58*/ 	.word	0x00000005
        /*0b5c*/ 	.word	0x00016840
        /*0b60*/ 	.short	0x010a
        /*0b62*/ 	.byte	0x3f
	.zero		1


	//   ....[64]....
        /*0b64*/ 	.word	0x0000c640
        /*0b68*/ 	.word	0x00000005
        /*0b6c*/ 	.word	0x00016860
        /*0b70*/ 	.short	0x010a
        /*0b72*/ 	.byte	0x3f
	.zero		1


	//   ....[65]....
        /*0b74*/ 	.word	0x0000cfb0
        /*0b78*/ 	.word	0x00000004
        /*0b7c*/ 	.word	0x00016860
        /*0b80*/ 	.short	0x010a
        /*0b82*/ 	.byte	0x3f
	.zero		1


	//   ....[66]....
        /*0b84*/ 	.word	0x0000d920
        /*0b88*/ 	.word	0x00000007
        /*0b8c*/ 	.word	0x00016820
        /*0b90*/ 	.short	0x010a
        /*0b92*/ 	.byte	0x3f
	.zero		1


	//   ....[67]....
        /*0b94*/ 	.word	0x0000dac0
        /*0b98*/ 	.word	0x00000005
        /*0b9c*/ 	.word	0x00016840
        /*0ba0*/ 	.short	0x010a
        /*0ba2*/ 	.byte	0x3f
	.zero		1


	//   ....[68]....
        /*0ba4*/ 	.word	0x0000db10
        /*0ba8*/ 	.word	0x00000003
        /*0bac*/ 	.word	0x00016840
        /*0bb0*/ 	.short	0x010a
        /*0bb2*/ 	.byte	0x3f
	.zero		1


	//   ....[69]....
        /*0bb4*/ 	.word	0x0000db60
        /*0bb8*/ 	.word	0x00000005
        /*0bbc*/ 	.word	0x00016860
        /*0bc0*/ 	.short	0x010a
        /*0bc2*/ 	.byte	0x3f
	.zero		1


	//----- nvinfo : EIATTR_NUM_MBARRIERS
	.align		4
.L_89:
        /*0bc4*/ 	.byte	0x03, 0x38
        /*0bc6*/ 	.short	0x0016


	//----- nvinfo : EIATTR_EXIT_INSTR_OFFSETS
	.align		4
        /*0bc8*/ 	.byte	0x04, 0x1c
        /*0bca*/ 	.short	(.L_91 - .L_90)


	//   ....[0]....
.L_90:
        /*0bcc*/ 	.word	0x00000960


	//   ....[1]....
        /*0bd0*/ 	.word	0x00006290


	//   ....[2]....
        /*0bd4*/ 	.word	0x00009f70


	//----- nvinfo : EIATTR_MAX_THREADS
	.align		4
.L_91:
        /*0bd8*/ 	.byte	0x04, 0x05
        /*0bda*/ 	.short	(.L_93 - .L_92)
.L_92:
        /*0bdc*/ 	.word	0x00000200
        /*0be0*/ 	.word	0x00000001
        /*0be4*/ 	.word	0x00000001


	//----- nvinfo : EIATTR_CRS_STACK_SIZE
	.align		4
.L_93:
        /*0be8*/ 	.byte	0x04, 0x1e
        /*0bea*/ 	.short	(.L_95 - .L_94)
.L_94:
        /*0bec*/ 	.word	0x00000000


	//----- nvinfo : EIATTR_CBANK_PARAM_SIZE
	.align		4
.L_95:
        /*0bf0*/ 	.byte	0x03, 0x19
        /*0bf2*/ 	.short	0x0a70


	//----- nvinfo : EIATTR_PARAM_CBANK
	.align		4
        /*0bf4*/ 	.byte	0x04, 0x0a
        /*0bf6*/ 	.short	(.L_97 - .L_96)
	.align		4
.L_96:
        /*0bf8*/ 	.word	index@(.nv.constant0._ZN7cutlass13device_kernelIN5flash11enable_sm90INS1_16FlashAttnFwdSm90INS1_25CollectiveMainloopFwdSm90ILi2EN4cute5tupleIJNS5_1CILi1EEES8_S8_EEENS6_IJNS7_ILi192EEENS7_ILi128EEENS7_ILi64EEEEEELi64ENS_10bfloat16_tEfNS_4arch4Sm90ELb0ELb0ELb0ELb0ELb1ELb0ELb0ELb1ELb1ELb1ELb0ELb0EEENS1_21CollectiveEpilogueFwdINS6_IJSA_SC_SB_EEES9_SE_SG_Li384ELb0ELb1ELb0ELb0EEENS1_29StaticPersistentTileSchedulerILb0EEEEEEEEEvNT_6ParamsE)
        /*0bfc*/ 	.short	0x0210
        /*0bfe*/ 	.short	0x0a70


	//----- nvinfo : EIATTR_SW_WAR
	.align		4
.L_97:
        /*0c00*/ 	.byte	0x04, 0x36
        /*0c02*/ 	.short	(.L_99 - .L_98)
.L_98:
        /*0c04*/ 	.word	0x00000008
.L_99:


//--------------------- .nv.info._ZN7cutlass13device_kernelIN5flash11enable_sm90INS1_16FlashAttnFwdSm90INS1_25CollectiveMainloopFwdSm90ILi2EN4cute5tupleIJNS5_1CILi1EEES8_S8_EEENS6_IJNS7_ILi192EEENS7_ILi128EEENS7_ILi64EEEEEELi64ENS_10bfloat16_tEfNS_4arch4Sm90ELb0ELb0ELb0ELb1ELb1ELb0ELb0ELb1ELb1ELb1ELb0ELb0EEENS1_21CollectiveEpilogueFwdINS6_IJSA_SC_SB_EEES9_SE_SG_Li384ELb1ELb1ELb0ELb0EEENS1_36VarlenDynamicPersistentTileSchedulerILi192ELi128ELi384ELi128ELb0ELb1ELb1ELb0ELb1ELb1EEEEEEEEEvNT_6ParamsE --------------------------
	.section	.nv.info._ZN7cutlass13device_kernelIN5flash11enable_sm90INS1_16FlashAttnFwdSm90INS1_25CollectiveMainloopFwdSm90ILi2EN4cute5tupleIJNS5_1CILi1EEES8_S8_EEENS6_IJNS7_ILi192EEENS7_ILi128EEENS7_ILi64EEEEEELi64ENS_10bfloat16_tEfNS_4arch4Sm90ELb0ELb0ELb0ELb1ELb1ELb0ELb0ELb1ELb1ELb1ELb0ELb0EEENS1_21CollectiveEpilogueFwdINS6_IJSA_SC_SB_EEES9_SE_SG_Li384ELb1ELb1ELb0ELb0EEENS1_36VarlenDynamicPersistentTileSchedulerILi192ELi128ELi384ELi128ELb0ELb1ELb1ELb0ELb1ELb1EEEEEEEEEvNT_6ParamsE,"",@"SHT_CUDA_INFO"
	.sectionflags	@""
	.align	4


	//----- nvinfo : EIATTR_CUDA_API_VERSION
	.align		4
        /*0000*/ 	.byte	0x04, 0x37
        /*0002*/ 	.short	(.L_101 - .L_100)
.L_100:
        /*0004*/ 	.word	0x00000082


	//----- nvinfo : EIATTR_KPARAM_INFO
	.align		4
.L_101:
        /*0008*/ 	.byte	0x04, 0x17
        /*000a*/ 	.short	(.L_103 - .L_102)
.L_102:
        /*000c*/ 	.word	0x00000000
        /*0010*/ 	.short	0x0000
        /*0012*/ 	.short	0x0070
        /*0014*/ 	.byte	0x00, 0xf0, 0x01, 0x2a


	//----- nvinfo : EIATTR_SPARSE_MMA_MASK
	.align		4
.L_103:
        /*0018*/ 	.byte	0x03, 0x50
        /*001a*/ 	.short	0x0000


	//----- nvinfo : EIATTR_MAXREG_COUNT
	.align		4
        /*001c*/ 	.byte	0x03, 0x1b
        /*001e*/ 	.short	0x0080


	//----- nvinfo : EIATTR_NUM_BARRIERS
	.align		4
        /*0020*/ 	.byte	0x02, 0x4c
        /*0022*/ 	.byte	0x10
	.zero		1


	//----- nvinfo : EIATTR_EXTERNS
	.align		4
        /*0024*/ 	.byte	0x04, 0x0f
        /*0026*/ 	.short	(.L_105 - .L_104)


	//   ....[0]....
	.align		4
.L_104:
        /*0028*/ 	.word	index@(__assertfail)


	//----- nvinfo : EIATTR_ANNOTATIONS
	.align		4
.L_105:
        /*002c*/ 	.byte	0x04, 0x55
        /*002e*/ 	.short	(.L_107 - .L_106)


	//   ....[0]....
.L_106:
        /*0030*/ 	.word	0x00000001
        /*0034*/ 	.byte	0x50, 0x74, 0x00, 0x00, 0x01, 0x00, 0x00, 0x00, 0xc0, 0x74, 0x00, 0x00, 0x01, 0x00, 0x00, 0x00
        /* <DEDUP_REMOVED lines=26> */
        /*01e4*/ 	.byte	0xe0, 0xc7, 0x00, 0x00


	//----- nvinfo : EIATTR_MERCURY_ISA_VERSION
	.align		4
.L_107:
        /*01e8*/ 	.byte	0x03, 0x5f
        /*01ea*/ 	.short	0x0101


	//----- nvinfo : EIATTR_UNUSED_LOAD_BYTE_OFFSET
	.align		4
        /*01ec*/ 	.byte	0x04, 0x44
        /*01ee*/ 	.short	(.L_109 - .L_108)


	//   ....[0]....
.L_108:
        /*01f0*/ 	.word	0x00000970
        /*01f4*/ 	.word	0x0000fff0


	//   ....[1]....
        /*01f8*/ 	.word	0x00005b10
        /*01fc*/ 	.word	0x0000fff0


	//----- nvinfo : EIATTR_INT_WARP_WIDE_INSTR_OFFSETS
	.align		4
.L_109:
        /*0200*/ 	.byte	0x04, 0x31
        /*0202*/ 	.short	(.L_111 - .L_110)


	//   ....[0]....
.L_110:
        /*0204*/ 	.word	0x000000c0


	//   ....[1]....
        /*0208*/ 	.word	0x000000d0


	//   ....[2]....
        /*020c*/ 	.word	0x00000170


	//   ....[3]....
        /*0210*/ 	.word	0x00008470


	//   ....[4]....
        /*0214*/ 	.word	0x00008500


	//   ....[5]....
        /*0218*/ 	.word	0x0000b6f0


	//   ....[6]....
        /*021c*/ 	.word	0x0000b780


	//----- nvinfo : EIATTR_COOP_GROUP_MASK_REGIDS
	.align		4
.L_111:
        /*0220*/ 	.byte	0x04, 0x29
        /*0222*/ 	.short	(.L_113 - .L_112)


	//   ....[0]....
.L_112:
        /*0224*/ 	.word	0xffffffff


	//   ....[1]....
        /*0228*/ 	.word	0xffffffff


	//   ....[2]....
        /*022c*/ 	.word	0xffffffff


	//   ....[3]....
        /*0230*/ 	.word	0xffffffff


	//   ....[4]....
        /*0234*/ 	.word	0xffffffff


	//   ....[5]....
        /*0238*/ 	.word	0xffffffff


	//   ....[6]....
        /*023c*/ 	.word	0xffffffff


	//   ....[7]....
        /*0240*/ 	.word	0xffffffff


	//   ....[8]....
        /*0244*/ 	.word	0xffffffff


	//   ....[9]....
        /*0248*/ 	.word	0xffffffff


	//   ....[10]....
        /*024c*/ 	.word	0xffffffff


	//   ....[11]....
        /*0250*/ 	.word	0xffffffff


	//   ....[12]....
        /*0254*/ 	.word	0xffffffff


	//   ....[13]....
        /*0258*/ 	.word	0xffffffff


	//   ....[14]....
        /*025c*/ 	.word	0xffffffff


	//   ....[15]....
        /*0260*/ 	.word	0xffffffff


	//   ....[16]....
        /*0264*/ 	.word	0xffffffff


	//   ....[17]....
        /*0268*/ 	.word	0xffffffff


	//   ....[18]....
        /*026c*/ 	.word	0xffffffff


	//   ....[19]....
        /*0270*/ 	.word	0xffffffff


	//   ....[20]....
        /*0274*/ 	.word	0xffffffff


	//   ....[21]....
        /*0278*/ 	.word	0xffffffff


	//   ....[22]....
        /*027c*/ 	.word	0xffffffff


	//   ....[23]....
        /*0280*/ 	.word	0xffffffff


	//   ....[24]....
        /*0284*/ 	.word	0xffffffff


	//   ....[25]....
        /*0288*/ 	.word	0xffffffff


	//   ....[26]....
        /*028c*/ 	.word	0xffffffff


	//   ....[27]....
        /*0290*/ 	.word	0xffffffff


	//   ....[28]....
        /*0294*/ 	.word	0xffffffff


	//   ....[29]....
        /*0298*/ 	.word	0xffffffff


	//   ....[30]....
        /*029c*/ 	.word	0xffffffff


	//   ....[31]....
        /*02a0*/ 	.word	0xffffffff


	//   ....[32]....
        /*02a4*/ 	.word	0xffffffff


	//   ....[33]....
        /*02a8*/ 	.word	0xffffffff


	//   ....[34]....
        /*02ac*/ 	.word	0xffffffff


	//   ....[35]....
        /*02b0*/ 	.word	0xffffffff


	//   ....[36]....
        /*02b4*/ 	.word	0xffffffff


	//   ....[37]....
        /*02b8*/ 	.word	0xffffffff


	//   ....[38]....
        /*02bc*/ 	.word	0xffffffff


	//   ....[39]....
        /*02c0*/ 	.word	0xffffffff


	//   ....[40]....
        /*02c4*/ 	.word	0xffffffff


	//   ....[41]....
        /*02c8*/ 	.word	0xffffffff


	//   ....[42]....
        /*02cc*/ 	.word	0xffffffff


	//   ....[43]....
        /*02d0*/ 	.word	0xffffffff


	//   ....[44]....
        /*02d4*/ 	.word	0xffffffff


	//   ....[45]....
        /*02d8*/ 	.word	0xffffffff


	//   ....[46]....
        /*02dc*/ 	.word	0xffffffff


	//   ....[47]....
        /*02e0*/ 	.word	0xffffffff


	//   ....[48]....
        /*02e4*/ 	.word	0xffffffff


	//   ....[49]....
        /*02e8*/ 	.word	0xffffffff


	//   ....[50]....
        /*02ec*/ 	.word	0xffffffff


	//   ....[51]....
        /*02f0*/ 	.word	0xffffffff


	//   ....[52]....
        /*02f4*/ 	.word	0xffffffff


	//   ....[53]....
        /*02f8*/ 	.word	0xffffffff


	//   ....[54]....
        /*02fc*/ 	.word	0xffffffff


	//   ....[55]....
        /*0300*/ 	.word	0xffffffff


	//   ....[56]....
        /*0304*/ 	.word	0xffffffff


	//   ....[57]....
        /*0308*/ 	.word	0xffffffff


	//   ....[58]....
        /*030c*/ 	.word	0xffffffff


	//   ....[59]....
        /*0310*/ 	.word	0xffffffff


	//   ....[60]....
        /*0314*/ 	.word	0xffffffff


	//   ....[61]....
        /*0318*/ 	.word	0xffffffff


	//   ....[62]....
        /*031c*/ 	.word	0xffffffff


	//   ....[63]....
        /*0320*/ 	.word	0xffffffff


	//   ....[64]....
        /*0324*/ 	.word	0xffffffff


	//   ....[65]....
        /*0328*/ 	.word	0xffffffff


	//   ....[66]....
        /*032c*/ 	.word	0xffffffff


	//   ....[67]....
        /*0330*/ 	.word	0xffffffff


	//   ....[68]....
        /*0334*/ 	.word	0xffffffff


	//   ....[69]....
        /*0338*/ 	.word	0xffffffff


	//   ....[70]....
        /*033c*/ 	.word	0xffffffff


	//   ....[71]....
        /*0340*/ 	.word	0xffffffff


	//   ....[72]....
        /*0344*/ 	.word	0xffffffff


	//   ....[73]....
        /*0348*/ 	.word	0xffffffff


	//   ....[74]....
        /*034c*/ 	.word	0xffffffff


	//   ....[75]....
        /*0350*/ 	.word	0xffffffff


	//   ....[76]....
        /*0354*/ 	.word	0xffffffff


	//   ....[77]....
        /*0358*/ 	.word	0xffffffff


	//   ....[78]....
        /*035c*/ 	.word	0xffffffff


	//   ....[79]....
        /*0360*/ 	.word	0xffffffff


	//   ....[80]....
        /*0364*/ 	.word	0xffffffff


	//   ....[81]....
        /*0368*/ 	.word	0xffffffff


	//   ....[82]....
        /*036c*/ 	.word	0xffffffff


	//   ....[83]....
        /*0370*/ 	.word	0xffffffff


	//   ....[84]....
        /*0374*/ 	.word	0xffffffff


	//   ....[85]....
        /*0378*/ 	.word	0xffffffff


	//   ....[86]....
        /*037c*/ 	.word	0xffffffff


	//   ....[87]....
        /*0380*/ 	.word	0xffffffff


	//   ....[88]....
        /*0384*/ 	.word	0xffffffff


	//   ....[89]....
        /*0388*/ 	.word	0xffffffff


	//   ....[90]....
        /*038c*/ 	.word	0xffffffff


	//   ....[91]....
        /*0390*/ 	.word	0xffffffff


	//   ....[92]....
        /*0394*/ 	.word	0xffffffff


	//   ....[93]....
        /*0398*/ 	.word	0xffffffff


	//   ....[94]....
        /*039c*/ 	.word	0xffffffff


	//   ....[95]....
        /*03a0*/ 	.word	0xffffffff


	//   ....[96]....
        /*03a4*/ 	.word	0xffffffff


	//   ....[97]....
        /*03a8*/ 	.word	0xffffffff


	//   ....[98]....
        /*03ac*/ 	.word	0xffffffff


	//   ....[99]....
        /*03b0*/ 	.word	0xffffffff


	//   ....[100]....
        /*03b4*/ 	.word	0xffffffff


	//   ....[101]....
        /*03b8*/ 	.word	0xffffffff


	//   ....[102]....
        /*03bc*/ 	.word	0xffffffff


	//   ....[103]....
        /*03c0*/ 	.word	0xffffffff


	//   ....[104]....
        /*03c4*/ 	.word	0xffffffff


	//   ....[105]....
        /*03c8*/ 	.word	0xffffffff


	//   ....[106]....
        /*03cc*/ 	.word	0xffffffff


	//   ....[107]....
        /*03d0*/ 	.word	0xffffffff


	//   ....[108]....
        /*03d4*/ 	.word	0xffffffff


	//   ....[109]....
        /*03d8*/ 	.word	0xffffffff


	//   ....[110]....
        /*03dc*/ 	.word	0xffffffff


	//   ....[111]....
        /*03e0*/ 	.word	0xffffffff


	//   ....[112]....
        /*03e4*/ 	.word	0xffffffff


	//   ....[113]....
        /*03e8*/ 	.word	0xffffffff


	//   ....[114]....
        /*03ec*/ 	.word	0xffffffff


	//   ....[115]....
        /*03f0*/ 	.word	0xffffffff


	//   ....[116]....
        /*03f4*/ 	.word	0xffffffff


	//   ....[117]....
        /*03f8*/ 	.word	0xffffffff


	//   ....[118]....
        /*03fc*/ 	.word	0xffffffff


	//   ....[119]....
        /*0400*/ 	.word	0xffffffff


	//   ....[120]....
        /*0404*/ 	.word	0xffffffff


	//   ....[121]....
        /*0408*/ 	.word	0xffffffff


	//   ....[122]....
        /*040c*/ 	.word	0xffffffff


	//   ....[123]....
        /*0410*/ 	.word	0xffffffff


	//   ....[124]....
        /*0414*/ 	.word	0xffffffff


	//   ....[125]....
        /*0418*/ 	.word	0xffffffff


	//   ....[126]....
        /*041c*/ 	.word	0xffffffff


	//   ....[127]....
        /*0420*/ 	.word	0xffffffff


	//   ....[128]....
        /*0424*/ 	.word	0xffffffff


	//   ....[129]....
        /*0428*/ 	.word	0xffffffff


	//   ....[130]....
        /*042c*/ 	.word	0xffffffff


	//   ....[131]....
        /*0430*/ 	.word	0xffffffff


	//   ....[132]....
        /*0434*/ 	.word	0xffffffff


	//   ....[133]....
        /*0438*/ 	.word	0xffffffff


	//   ....[134]....
        /*043c*/ 	.word	0xffffffff


	//   ....[135]....
        /*0440*/ 	.word	0xffffffff


	//   ....[136]....
        /*0444*/ 	.word	0xffffffff


	//   ....[137]....
        /*0448*/ 	.word	0xffffffff


	//   ....[138]....
        /*044c*/ 	.word	0xffffffff


	//   ....[139]....
        /*0450*/ 	.word	0xffffffff


	//   ....[140]....
        /*0454*/ 	.word	0xffffffff


	//   ....[141]....
        /*0458*/ 	.word	0xffffffff


	//   ....[142]....
        /*045c*/ 	.word	0xffffffff


	//   ....[143]....
        /*0460*/ 	.word	0xffffffff


	//   ....[144]....
        /*0464*/ 	.word	0xffffffff


	//   ....[145]....
        /*0468*/ 	.word	0xffffffff


	//   ....[146]....
        /*046c*/ 	.word	0xffffffff


	//   ....[147]....
        /*0470*/ 	.word	0xffffffff


	//   ....[148]....
        /*0474*/ 	.word	0xffffffff


	//   ....[149]....
        /*0478*/ 	.word	0xffffffff


	//   ....[150]....
        /*047c*/ 	.word	0xffffffff


	//   ....[151]....
        /*0480*/ 	.word	0xffffffff


	//   ....[152]....
        /*0484*/ 	.word	0xffffffff


	//   ....[153]....
        /*0488*/ 	.word	0xffffffff


	//   ....[154]....
        /*048c*/ 	.word	0xffffffff


	//   ....[155]....
        /*0490*/ 	.word	0xffffffff


	//   ....[156]....
        /*0494*/ 	.word	0xffffffff


	//   ....[157]....
        /*0498*/ 	.word	0xffffffff


	//   ....[158]....
        /*049c*/ 	.word	0xffffffff


	//   ....[159]....
        /*04a0*/ 	.word	0xffffffff


	//   ....[160]....
        /*04a4*/ 	.word	0xffffffff


	//   ....[161]....
        /*04a8*/ 	.word	0x0500000f


	//   ....[162]....
        /*04ac*/ 	.word	0x0500000f


	//   ....[163]....
        /*04b0*/ 	.word	0x0500000f


	//   ....[164]....
        /*04b4*/ 	.word	0x0500000f


	//   ....[165]....
        /*04b8*/ 	.word	0x0500000f


	//   ....[166]....
        /*04bc*/ 	.word	0x0500000f


	//   ....[167]....
        /*04c0*/ 	.word	0x0500000f


	//   ....[168]....
        /*04c4*/ 	.word	0x0500000f


	//   ....[169]....
        /*04c8*/ 	.word	0x0500000f


	//   ....[170]....
        /*04cc*/ 	.word	0x0500000f


	//   ....[171]....
        /*04d0*/ 	.word	0x0500000f


	//   ....[172]....
        /*04d4*/ 	.word	0x0500000f


	//   ....[173]....
        /*04d8*/ 	.word	0x0500000f


	//   ....[174]....
        /*04dc*/ 	.word	0x0500000f


	//   ....[175]....
        /*04e0*/ 	.word	0x0500000f


	//   ....[176]....
        /*04e4*/ 	.word	0x0500000f


	//   ....[177]....
        /*04e8*/ 	.word	0x0500000f


	//   ....[178]....
        /*04ec*/ 	.word	0x0500000f


	//   ....[179]....
        /*04f0*/ 	.word	0x0500000f


	//   ....[180]....
        /*04f4*/ 	.word	0x0500000f


	//   ....[181]....
        /*04f8*/ 	.word	0x0500000f


	//   ....[182]....
        /*04fc*/ 	.word	0x0500000f


	//   ....[183]....
        /*0500*/ 	.word	0x0500000f


	//   ....[184]....
        /*0504*/ 	.word	0x0500000f


	//   ....[185]....
        /*0508*/ 	.word	0x0500000f


	//   ....[186]....
        /*050c*/ 	.word	0x0500000f


	//   ....[187]....
        /*0510*/ 	.word	0x0500000f


	//   ....[188]....
        /*0514*/ 	.word	0x0500000f


	//   ....[189]....
        /*0518*/ 	.word	0x0500000f


	//   ....[190]....
        /*051c*/ 	.word	0x0500000f


	//   ....[191]....
        /*0520*/ 	.word	0x0500000f


	//   ....[192]....
        /*0524*/ 	.word	0x0500000f


	//   ....[193]....
        /*0528*/ 	.word	0x0500000f


	//   ....[194]....
        /*052c*/ 	.word	0x0500000f


	//   ....[195]....
        /*0530*/ 	.word	0x0500000f


	//   ....[196]....
        /*0534*/ 	.word	0x0500000f


	//   ....[197]....
        /*0538*/ 	.word	0x0500000f


	//   ....[198]....
        /*053c*/ 	.word	0x0500000f


	//   ....[199]....
        /*0540*/ 	.word	0x0500000f


	//   ....[200]....
        /*0544*/ 	.word	0x0500000f


	//   ....[201]....
        /*0548*/ 	.word	0x0500000f


	//   ....[202]....
        /*054c*/ 	.word	0x0500000f


	//   ....[203]....
        /*0550*/ 	.word	0x0500000f


	//   ....[204]....
        /*0554*/ 	.word	0x0500000f


	//   ....[205]....
        /*0558*/ 	.word	0x0500000f


	//   ....[206]....
        /*055c*/ 	.word	0x0500000f


	//   ....[207]....
        /*0560*/ 	.word	0x0500000f


	//   ....[208]....
        /*0564*/ 	.word	0x0500000f


	//   ....[209]....
        /*0568*/ 	.word	0x0500000f


	//   ....[210]....
        /*056c*/ 	.word	0x0500000f


	//   ....[211]....
        /*0570*/ 	.word	0x0500000f


	//   ....[212]....
        /*0574*/ 	.word	0x0500000f


	//   ....[213]....
        /*0578*/ 	.word	0x0500000f


	//   ....[214]....
        /*057c*/ 	.word	0x0500000f


	//   ....[215]....
        /*0580*/ 	.word	0x0500000f


	//   ....[216]....
        /*0584*/ 	.word	0x0500000f


	//   ....[217]....
        /*0588*/ 	.word	0x0500000f


	//   ....[218]....
        /*058c*/ 	.word	0x0500000f


	//   ....[219]....
        /*0590*/ 	.word	0x0500000f


	//   ....[220]....
        /*0594*/ 	.word	0x0500000f


	//   ....[221]....
        /*0598*/ 	.word	0x0500000f


	//   ....[222]....
        /*059c*/ 	.word	0x0500000f


	//   ....[223]....
        /*05a0*/ 	.word	0x0500000f


	//   ....[224]....
        /*05a4*/ 	.word	0x0500000f


	//   ....[225]....
        /*05a8*/ 	.word	0x0500000f


	//   ....[226]....
        /*05ac*/ 	.word	0x0500000f


	//   ....[227]....
        /*05b0*/ 	.word	0x0500000f


	//   ....[228]....
        /*05b4*/ 	.word	0x0500000f


	//   ....[229]....
        /*05b8*/ 	.word	0x0500000f


	//   ....[230]....
        /*05bc*/ 	.word	0x0500000f


	//   ....[231]....
        /*05c0*/ 	.word	0x0500000f


	//   ....[232]....
        /*05c4*/ 	.word	0x0500000f


	//   ....[233]....
        /*05c8*/ 	.word	0x0500000f


	//   ....[234]....
        /*05cc*/ 	.word	0x0500000f


	//   ....[235]....
        /*05d0*/ 	.word	0x0500000f


	//   ....[236]....
        /*05d4*/ 	.word	0x0500000f


	//   ....[237]....
        /*05d8*/ 	.word	0x0500000f


	//   ....[238]....
        /*05dc*/ 	.word	0x0500000f


	//   ....[239]....
        /*05e0*/ 	.word	0x0500000f


	//   ....[240]....
        /*05e4*/ 	.word	0x0500000f


	//   ....[241]....
        /*05e8*/ 	.word	0x0500000f


	//   ....[242]....
        /*05ec*/ 	.word	0x0500000f


	//   ....[243]....
        /*05f0*/ 	.word	0x0500000f


	//   ....[244]....
        /*05f4*/ 	.word	0x0500000f


	//   ....[245]....
        /*05f8*/ 	.word	0x0500000f


	//   ....[246]....
        /*05fc*/ 	.word	0x0500000f


	//   ....[247]....
        /*0600*/ 	.word	0x0500000f


	//   ....[248]....
        /*0604*/ 	.word	0x0500000f


	//   ....[249]....
        /*0608*/ 	.word	0x0500000f


	//   ....[250]....
        /*060c*/ 	.word	0x0500000f


	//   ....[251]....
        /*0610*/ 	.word	0x0500000f


	//   ....[252]....
        /*0614*/ 	.word	0x0500000f


	//   ....[253]....
        /*0618*/ 	.word	0x0500000f


	//   ....[254]....
        /*061c*/ 	.word	0x0500000f


	//   ....[255]....
        /*0620*/ 	.word	0x0500000f


	//   ....[0]....
        /*0624*/ 	.word	0x0500000f


	//   ....[1]....
        /*0628*/ 	.word	0x0500000f


	//   ....[2]....
        /*062c*/ 	.word	0x0500000f


	//   ....[3]....
        /*0630*/ 	.word	0x0500000f


	//   ....[4]....
        /*0634*/ 	.word	0x0500000f


	//   ....[5]....
        /*0638*/ 	.word	0x0500000f


	//   ....[6]....
        /*063c*/ 	.word	0x0500000f


	//   ....[7]....
        /*0640*/ 	.word	0x0500000f


	//   ....[8]....
        /*0644*/ 	.word	0x0500000f


	//   ....[9]....
        /*0648*/ 	.word	0x0500000f


	//   ....[10]....
        /*064c*/ 	.word	0x0500000f


	//   ....[11]....
        /*0650*/ 	.word	0x0500000f


	//----- nvinfo : EIATTR_COOP_GROUP_INSTR_OFFSETS
	.align		4
.L_113:
        /*0654*/ 	.byte	0x04, 0x28
        /*0656*/ 	.short	(.L_115 - .L_114)


	//   ....[0]....
.L_114:
        /*0658*/ 	.word	0x00000080


	//   ....[1]....
        /*065c*/ 	.word	0x00000090


	//   ....[2]....
        /*0660*/ 	.word	0x000002d0


	//   ....[3]....
        /*0664*/ 	.word	0x00000430


	//   ....[4]....
        /*0668*/ 	.word	0x00000550


	//   ....[5]....
        /*066c*/ 	.word	0x000006b0


	//   ....[6]....
        /*0670*/ 	.word	0x00001200


	//   ....[7]....
        /*0674*/ 	.word	0x00002070


	//   ....[8]....
        /*0678*/ 	.word	0x00002170


	//   ....[9]....
        /*067c*/ 	.word	0x00002770


	//   ....[10]....
        /*0680*/ 	.word	0x000027c0


	//   ....[11]....
        /*0684*/ 	.word	0x00004090


	//   ....[12]....
        /*0688*/ 	.word	0x000040a0


	//   ....[13]....
        /*068c*/ 	.word	0x000040d0


	//   ....[14]....
        /*0690*/ 	.word	0x000040e0


	//   ....[15]....
        /*0694*/ 	.word	0x00005390


	//   ....[16]....
        /*0698*/ 	.word	0x000053d0


	//   ....[17]....
        /*069c*/ 	.word	0x00005480


	//   ....[18]....
        /*06a0*/ 	.word	0x00005490


	//   ....[19]....
        /*06a4*/ 	.word	0x000062b0


	//   ....[20]....
        /*06a8*/ 	.word	0x000062f0


	//   ....[21]....
        /*06ac*/ 	.word	0x00006320


	//   ....[22]....
        /*06b0*/ 	.word	0x00006350


	//   ....[23]....
        /*06b4*/ 	.word	0x00006850


	//   ....[24]....
        /*06b8*/ 	.word	0x00006890


	//   ....[25]....
        /*06bc*/ 	.word	0x000068d0


	//   ....[26]....
        /*06c0*/ 	.word	0x00006900


	//   ....[27]....
        /*06c4*/ 	.word	0x00006920


	//   ....[28]....
        /*06c8*/ 	.word	0x00006930


	//   ....[29]....
        /*06cc*/ 	.word	0x00006950


	//   ....[30]....
        /*06d0*/ 	.word	0x00006970


	//   ....[31]....
        /*06d4*/ 	.word	0x00007220


	//   ....[32]....
        /*06d8*/ 	.word	0x00007250


	//   ....[33]....
        /*06dc*/ 	.word	0x00007290


	//   ....[34]....
        /*06e0*/ 	.word	0x000072c0


	//   ....[35]....
        /*06e4*/ 	.word	0x000072e0


	//   ....[36]....
        /*06e8*/ 	.word	0x000072f0


	//   ....[37]....
        /*06ec*/ 	.word	0x00007300


	//   ....[38]....
        /*06f0*/ 	.word	0x00007320


	//   ....[39]....
        /*06f4*/ 	.word	0x00007470


	//   ....[40]....
        /*06f8*/ 	.word	0x00007660


	//   ....[41]....
        /*06fc*/ 	.word	0x00007690


	//   ....[42]....
        /*0700*/ 	.word	0x000076c0


	//   ....[43]....
        /*0704*/ 	.word	0x000076f0


	//   ....[44]....
        /*0708*/ 	.word	0x00007720


	//   ....[45]....
        /*070c*/ 	.word	0x00007750


	//   ....[46]....
        /*0710*/ 	.word	0x000078a0


	//   ....[47]....
        /*0714*/ 	.word	0x000078d0


	//   ....[48]....
        /*0718*/ 	.word	0x00007900


	//   ....[49]....
        /*071c*/ 	.word	0x00007930


	//   ....[50]....
        /*0720*/ 	.word	0x00007960


	//   ....[51]....
        /*0724*/ 	.word	0x00007990


	//   ....[52]....
        /*0728*/ 	.word	0x00007a20


	//   ....[53]....
        /*072c*/ 	.word	0x00007a50


	//   ....[54]....
        /*0730*/ 	.word	0x00007ad0


	//   ....[55]....
        /*0734*/ 	.word	0x00009080


	//   ....[56]....
        /*0738*/ 	.word	0x000090a0


	//   ....[57]....
        /*073c*/ 	.word	0x00009130


	//   ....[58]....
        /*0740*/ 	.word	0x00009150


	//   ....[59]....
        /*0744*/ 	.word	0x000091d0


	//   ....[60]....
        /*0748*/ 	.word	0x000091f0


	//   ....[61]....
        /*074c*/ 	.word	0x00009270


	//   ....[62]....
        /*0750*/ 	.word	0x00009290


	//   ....[63]....
        /*0754*/ 	.word	0x00009310


	//   ....[64]....
        /*0758*/ 	.word	0x00009330


	//   ....[65]....
        /*075c*/ 	.word	0x000093b0


	//   ....[66]....
        /*0760*/ 	.word	0x000093d0


	//   ....[67]....
        /*0764*/ 	.word	0x00009450


	//   ....[68]....
        /*0768*/ 	.word	0x00009470


	//   ....[69]....
        /*076c*/ 	.word	0x00009480


	//   ....[70]....
        /*0770*/ 	.word	0x00009490


	//   ....[71]....
        /*0774*/ 	.word	0x00009d90


	//   ....[72]....
        /*0778*/ 	.word	0x00009dc0


	//   ....[73]....
        /*077c*/ 	.word	0x00009e60


	//   ....[74]....
        /*0780*/ 	.word	0x00009e80


	//   ....[75]....
        /*0784*/ 	.word	0x00009f00


	//   ....[76]....
        /*0788*/ 	.word	0x00009f20


	//   ....[77]....
        /*078c*/ 	.word	0x00009fa0


	//   ....[78]....
        /*0790*/ 	.word	0x00009fc0


	//   ....[79]....
        /*0794*/ 	.word	0x0000a040


	//   ....[80]....
        /*0798*/ 	.word	0x0000a060


	//   ....[81]....
        /*079c*/ 	.word	0x0000a0e0


	//   ....[82]....
        /*07a0*/ 	.word	0x0000a100


	//   ....[83]....
        /*07a4*/ 	.word	0x0000a180


	//   ....[84]....
        /*07a8*/ 	.word	0x0000a1a0


	//   ....[85]....
        /*07ac*/ 	.word	0x0000a1b0


	//   ....[86]....
        /*07b0*/ 	.word	0x0000a220


	//   ....[87]....
        /*07b4*/ 	.word	0x0000a270


	//   ....[88]....
        /*07b8*/ 	.word	0x0000a2a0


	//   ....[89]....
        /*07bc*/ 	.word	0x0000a330


	//   ....[90]....
        /*07c0*/ 	.word	0x0000a340


	//   ....[91]....
        /*07c4*/ 	.word	0x0000a3b0


	//   ....[92]....
        /*07c8*/ 	.word	0x0000a3c0


	//   ....[93]....
        /*07cc*/ 	.word	0x0000a400


	//   ....[94]....
        /*07d0*/ 	.word	0x0000a420


	//   ....[95]....
        /*07d4*/ 	.word	0x0000aba0


	//   ....[96]....
        /*07d8*/ 	.word	0x0000abd0


	//   ....[97]....
        /*07dc*/ 	.word	0x0000ac20


	//   ....[98]....
        /*07e0*/ 	.word	0x0000ac30


	//   ....[99]....
        /*07e4*/ 	.word	0x0000ac70


	//   ....[100]....
        /*07e8*/ 	.word	0x0000ac80


	//   ....[101]....
        /*07ec*/ 	.word	0x0000acc0


	//   ....[102]....
        /*07f0*/ 	.word	0x0000acd0


	//   ....[103]....
        /*07f4*/ 	.word	0x0000ad10


	//   ....[104]....
        /*07f8*/ 	.word	0x0000ad20


	//   ....[105]....
        /*07fc*/ 	.word	0x0000ad60


	//   ....[106]....
        /*0800*/ 	.word	0x0000ad70


	//   ....[107]....
        /*0804*/ 	.word	0x0000adb0


	//   ....[108]....
        /*0808*/ 	.word	0x0000adc0


	//   ....[109]....
        /*080c*/ 	.word	0x0000add0


	//   ....[110]....
        /*0810*/ 	.word	0x0000ae10


	//   ....[111]....
        /*0814*/ 	.word	0x0000b0c0


	//   ....[112]....
        /*0818*/ 	.word	0x0000b0f0


	//   ....[113]....
        /*081c*/ 	.word	0x0000b150


	//   ....[114]....
        /*0820*/ 	.word	0x0000b160


	//   ....[115]....
        /*0824*/ 	.word	0x0000b1b0


	//   ....[116]....
        /*0828*/ 	.word	0x0000b1c0


	//   ....[117]....
        /*082c*/ 	.word	0x0000b210


	//   ....[118]....
        /*0830*/ 	.word	0x0000b220


	//   ....[119]....
        /*0834*/ 	.word	0x0000b270


	//   ....[120]....
        /*0838*/ 	.word	0x0000b280


	//   ....[121]....
        /*083c*/ 	.word	0x0000b2d0


	//   ....[122]....
        /*0840*/ 	.word	0x0000b2e0


	//   ....[123]....
        /*0844*/ 	.word	0x0000b330


	//   ....[124]....
        /*0848*/ 	.word	0x0000b340


	//   ....[125]....
        /*084c*/ 	.word	0x0000b350


	//   ....[126]....
        /*0850*/ 	.word	0x0000b390


	//   ....[127]....
        /*0854*/ 	.word	0x0000b950


	//   ....[128]....
        /*0858*/ 	.word	0x0000b990


	//   ....[129]....
        /*085c*/ 	.word	0x0000b9a0


	//   ....[130]....
        /*0860*/ 	.word	0x0000b9b0


	//   ....[131]....
        /*0864*/ 	.word	0x0000b9c0


	//   ....[132]....
        /*0868*/ 	.word	0x0000b9d0


	//   ....[133]....
        /*086c*/ 	.word	0x0000b9f0


	//   ....[134]....
        /*0870*/ 	.word	0x0000ba40


	//   ....[135]....
        /*0874*/ 	.word	0x0000ba60


	//   ....[136]....
        /*0878*/ 	.word	0x0000baa0


	//   ....[137]....
        /*087c*/ 	.word	0x0000bac0


	//   ....[138]....
        /*0880*/ 	.word	0x0000bb00


	//   ....[139]....
        /*0884*/ 	.word	0x0000bb20


	//   ....[140]....
        /*0888*/ 	.word	0x0000bb70


	//   ....[141]....
        /*088c*/ 	.word	0x0000bba0


	//   ....[142]....
        /*0890*/ 	.word	0x0000bc00


	//   ....[143]....
        /*0894*/ 	.word	0x0000bf80


	//   ....[144]....
        /*0898*/ 	.word	0x0000bfb0


	//   ....[145]....
        /*089c*/ 	.word	0x0000bfe0


	//   ....[146]....
        /*08a0*/ 	.word	0x0000c010


	//   ....[147]....
        /*08a4*/ 	.word	0x0000c040


	//   ....[148]....
        /*08a8*/ 	.word	0x0000c070


	//   ....[149]....
        /*08ac*/ 	.word	0x0000c0a0


	//   ....[150]....
        /*08b0*/ 	.word	0x0000c0d0


	//   ....[151]....
        /*08b4*/ 	.word	0x0000c250


	//   ....[152]....
        /*08b8*/ 	.word	0x0000c280


	//   ....[153]....
        /*08bc*/ 	.word	0x0000c2b0


	//   ....[154]....
        /*08c0*/ 	.word	0x0000c2e0


	//   ....[155]....
        /*08c4*/ 	.word	0x0000c310


	//   ....[156]....
        /*08c8*/ 	.word	0x0000c340


	//   ....[157]....
        /*08cc*/ 	.word	0x0000c400


	//   ....[158]....
        /*08d0*/ 	.word	0x0000c420


	//   ....[159]....
        /*08d4*/ 	.word	0x0000c490


	//   ....[160]....
        /*08d8*/ 	.word	0x0000c900


	//   ....[161]....
        /*08dc*/ 	.word	0x0000cde0


	//   ....[162]....
        /*08e0*/ 	.word	0x0000ced0


	//   ....[163]....
        /*08e4*/ 	.word	0x0000cf70


	//   ....[164]....
        /*08e8*/ 	.word	0x0000cfd0


	//   ....[165]....
        /*08ec*/ 	.word	0x0000d0c0


	//   ....[166]....
        /*08f0*/ 	.word	0x0000d130


	//   ....[167]....
        /*08f4*/ 	.word	0x0000d220


	//   ....[168]....
        /*08f8*/ 	.word	0x0000d290


	//   ....[169]....
        /*08fc*/ 	.word	0x0000d380


	//   ....[170]....
        /*0900*/ 	.word	0x0000d3f0


	//   ....[171]....
        /*0904*/ 	.word	0x0000d4e0


	//   ....[172]....
        /*0908*/ 	.word	0x0000d550


	//   ....[173]....
        /*090c*/ 	.word	0x0000d640


	//   ....[174]....
        /*0910*/ 	.word	0x0000d6b0


	//   ....[175]....
        /*0914*/ 	.word	0x0000d7a0


	//   ....[176]....
        /*0918*/ 	.word	0x0000d810


	//   ....[177]....
        /*091c*/ 	.word	0x0000d8b0


	//   ....[178]....
        /*0920*/ 	.word	0x0000d9a0


	//   ....[179]....
        /*0924*/ 	.word	0x0000da10


	//   ....[180]....
        /*0928*/ 	.word	0x0000da70


	//   ....[181]....
        /*092c*/ 	.word	0x0000db60


	//   ....[182]....
        /*0930*/ 	.word	0x0000dbc0


	//   ....[183]....
        /*0934*/ 	.word	0x0000dcc0


	//   ....[184]....
        /*0938*/ 	.word	0x0000dd20


	//   ....[185]....
        /*093c*/ 	.word	0x0000de20


	//   ....[186]....
        /*0940*/ 	.word	0x0000de80


	//   ....[187]....
        /*0944*/ 	.word	0x0000df80


	//   ....[188]....
        /*0948*/ 	.word	0x0000dfe0


	//   ....[189]....
        /*094c*/ 	.word	0x0000e0e0


	//   ....[190]....
        /*0950*/ 	.word	0x0000e140


	//   ....[191]....
        /*0954*/ 	.word	0x0000e240


	//   ....[192]....
        /*0958*/ 	.word	0x0000e2a0


	//   ....[193]....
        /*095c*/ 	.word	0x0000e350


	//   ....[194]....
        /*0960*/ 	.word	0x0000e410


	//   ....[195]....
        /*0964*/ 	.word	0x0000e4d0


	//   ....[196]....
        /*0968*/ 	.word	0x0000e530


	//   ....[197]....
        /*096c*/ 	.word	0x0000e630


	//   ....[198]....
        /*0970*/ 	.word	0x0000e690


	//   ....[199]....
        /*0974*/ 	.word	0x0000e760


	//   ....[200]....
        /*0978*/ 	.word	0x0000e7c0


	//   ....[201]....
        /*097c*/ 	.word	0x0000e880


	//   ....[202]....
        /*0980*/ 	.word	0x0000e9c0


	//   ....[203]....
        /*0984*/ 	.word	0x0000ea60


	//   ....[204]....
        /*0988*/ 	.word	0x0000ead0


	//   ....[205]....
        /*098c*/ 	.word	0x0000eb80


	//   ....[206]....
        /*0990*/ 	.word	0x0000ebe0


	//   ....[207]....
        /*0994*/ 	.word	0x0000ec90


	//   ....[208]....
        /*0998*/ 	.word	0x0000ecf0


	//   ....[209]....
        /*099c*/ 	.word	0x0000eda0


	//   ....[210]....
        /*09a0*/ 	.word	0x0000ee00


	//   ....[211]....
        /*09a4*/ 	.word	0x0000eeb0


	//   ....[212]....
        /*09a8*/ 	.word	0x0000ef10


	//   ....[213]....
        /*09ac*/ 	.word	0x0000efc0


	//   ....[214]....
        /*09b0*/ 	.word	0x0000f020


	//   ....[215]....
        /*09b4*/ 	.word	0x0000f0d0


	//   ....[216]....
        /*09b8*/ 	.word	0x0000f130


	//   ....[217]....
        /*09bc*/ 	.word	0x0000f1e0


	//   ....[218]....
        /*09c0*/ 	.word	0x0000f2d0


	//   ....[219]....
        /*09c4*/ 	.word	0x0000f380


	//   ....[220]....
        /*09c8*/ 	.word	0x0000f3e0


	//   ....[221]....
        /*09cc*/ 	.word	0x0000f4a0


	//   ....[222]....
        /*09d0*/ 	.word	0x0000f500


	//   ....[223]....
        /*09d4*/ 	.word	0x0000f5c0


	//   ....[224]....
        /*09d8*/ 	.word	0x0000f620


	//   ....[225]....
        /*09dc*/ 	.word	0x0000f6e0


	//   ....[226]....
        /*09e0*/ 	.word	0x0000f740


	//   ....[227]....
        /*09e4*/ 	.word	0x0000f800


	//   ....[228]....
        /*09e8*/ 	.word	0x0000f860


	//   ....[229]....
        /*09ec*/ 	.word	0x0000f920


	//   ....[230]....
        /*09f0*/ 	.word	0x0000f980


	//   ....[231]....
        /*09f4*/ 	.word	0x0000fa40


	//   ....[232]....
        /*09f8*/ 	.word	0x0000faa0


	//   ....[233]....
        /*09fc*/ 	.word	0x0000fb50


	//   ....[234]....
        /*0a00*/ 	.word	0x0000fc40


	//   ....[235]....
        /*0a04*/ 	.word	0x0000fcf0


	//   ....[236]....
        /*0a08*/ 	.word	0x0000fd60


	//   ....[237]....
        /*0a0c*/ 	.word	0x0000fe10


	//   ....[238]....
        /*0a10*/ 	.word	0x0000fe70


	//   ....[239]....
        /*0a14*/ 	.word	0x0000ff30


	//   ....[240]....
        /*0a18*/ 	.word	0x0000ff90


	//   ....[241]....
        /*0a1c*/ 	.word	0x00010050


	//   ....[242]....
        /*0a20*/ 	.word	0x000100b0


	//   ....[243]....
        /*0a24*/ 	.word	0x00010170


	//   ....[244]....
        /*0a28*/ 	.word	0x000101d0


	//   ....[245]....
        /*0a2c*/ 	.word	0x00010290


	//   ....[246]....
        /*0a30*/ 	.word	0x000102f0


	//   ....[247]....
        /*0a34*/ 	.word	0x000103b0


	//   ....[248]....
        /*0a38*/ 	.word	0x00010410


	//   ....[249]....
        /*0a3c*/ 	.word	0x000104b0


	//   ....[250]....
        /*0a40*/ 	.word	0x00010540


	//   ....[251]....
        /*0a44*/ 	.word	0x000105e0


	//   ....[252]....
        /*0a48*/ 	.word	0x00010700


	//   ....[253]....
        /*0a4c*/ 	.word	0x00010770


	//   ....[254]....
        /*0a50*/ 	.word	0x000107e0


	//   ....[255]....
        /*0a54*/ 	.word	0x00010850


	//   ....[0]....
        /*0a58*/ 	.word	0x000108c0


	//   ....[1]....
        /*0a5c*/ 	.word	0x00010940


	//   ....[2]....
        /*0a60*/ 	.word	0x000109d0


	//   ....[3]....
        /*0a64*/ 	.word	0x00010a60


	//   ....[4]....
        /*0a68*/ 	.word	0x00010ad0


	//   ....[5]....
        /*0a6c*/ 	.word	0x00010b40


	//   ....[6]....
        /*0a70*/ 	.word	0x00010bb0


	//   ....[7]....
        /*0a74*/ 	.word	0x00010c30


	//   ....[8]....
        /*0a78*/ 	.word	0x00010ca0


	//   ....[9]....
        /*0a7c*/ 	.word	0x00010d40


	//   ....[10]....
        /*0a80*/ 	.word	0x00010dd0


	//   ....[11]....
        /*0a84*/ 	.word	0x00010ef0


	//----- nvinfo : EIATTR_REG_RECONFIG
	.align		4
.L_115:
        /*0a88*/ 	.byte	0x01, 0x54
	.zero		2


	//----- nvinfo : EIATTR_SYSCALL_OFFSETS
	.align		4
        /*0a8c*/ 	.byte	0x04, 0x46
        /*0a8e*/ 	.short	(.L_117 - .L_116)


	//   ....[0]....
.L_116:
        /*0a90*/ 	.word	0x000013f0


	//   ....[1]....
        /*0a94*/ 	.word	0x00008660


	//   ....[2]....
        /*0a98*/ 	.word	0x000087b0


	//   ....[3]....
        /*0a9c*/ 	.word	0x000088a0


	//   ....[4]....
        /*0aa0*/ 	.word	0x000098a0


	//----- nvinfo : EIATTR_MBARRIER_INSTR_OFFSETS
	.align		4
.L_117:
        /*0aa4*/ 	.byte	0x04, 0x39
        /*0aa6*/ 	.short	(.L_119 - .L_118)


	//   ....[0]....
.L_118:
        /*0aa8*/ 	.word	0x00000180
        /*0aac*/ 	.word	0x000000ff
        /*0ab0*/ 	.word	0x00016800
        /*0ab4*/ 	.short	0x0100
        /*0ab6*/ 	.byte	0x08
	.zero		1


	//   ....[1]....
        /*0ab8*/ 	.word	0x00000190
        /*0abc*/ 	.word	0x000000ff
        /*0ac0*/ 	.word	0x00016820
        /*0ac4*/ 	.short	0x0100
        /*0ac6*/ 	.byte	0x08
	.zero		1


	//   ....[2]....
        /*0ac8*/ 	.word	0x00000280
        /*0acc*/ 	.word	0x000000ff
        /*0ad0*/ 	.word	0x00016830
        /*0ad4*/ 	.short	0x0100
        /*0ad6*/ 	.byte	0x08
	.zero		1


	//   ....[3]....
        /*0ad8*/ 	.word	0x00000290
        /*0adc*/ 	.word	0x000000ff
        /*0ae0*/ 	.word	0x00016840
        /*0ae4*/ 	.short	0x0100
        /*0ae6*/ 	.byte	0x08
	.zero		1


	//   ....[4]....
        /*0ae8*/ 	.word	0x000002a0
        /*0aec*/ 	.word	0x000000ff
        /*0af0*/ 	.word	0x00016838
        /*0af4*/ 	.short	0x0100
        /*0af6*/ 	.byte	0x08
	.zero		1


	//   ....[5]....
        /*0af8*/ 	.word	0x000002b0
        /*0afc*/ 	.word	0x000000ff
        /*0b00*/ 	.word	0x00016848
        /*0b04*/ 	.short	0x0100
        /*0b06*/ 	.byte	0x08
	.zero		1


	//   ....[6]....
        /*0b08*/ 	.word	0x000003e0
        /*0b0c*/ 	.word	0x000000ff
        /*0b10*/ 	.word	0x00016850
        /*0b14*/ 	.short	0x0100
        /*0b16*/ 	.byte	0x08
	.zero		1


	//   ....[7]....
        /*0b18*/ 	.word	0x000003f0
        /*0b1c*/ 	.word	0x000000ff
        /*0b20*/ 	.word	0x00016860
        /*0b24*/ 	.short	0x0100
        /*0b26*/ 	.byte	0x08
	.zero		1


	//   ....[8]....
        /*0b28*/ 	.word	0x00000400
        /*0b2c*/ 	.word	0x000000ff
        /*0b30*/ 	.word	0x00016858
        /*0b34*/ 	.short	0x0100
        /*0b36*/ 	.byte	0x08
	.zero		1


	//   ....[9]....
        /*0b38*/ 	.word	0x00000410
        /*0b3c*/ 	.word	0x000000ff
        /*0b40*/ 	.word	0x00016868
        /*0b44*/ 	.short	0x0100
        /*0b46*/ 	.byte	0x08
	.zero		1


	//   ....[10]....
        /*0b48*/ 	.word	0x00000500
        /*0b4c*/ 	.word	0x000000ff
        /*0b50*/ 	.word	0x00016870
        /*0b54*/ 	.short	0x0100
        /*0b56*/ 	.byte	0x06
	.zero		1


	//   ....[11]....
        /*0b58*/ 	.word	0x00000510
        /*0b5c*/ 	.word	0x000000ff
        /*0b60*/ 	.word	0x00016880
        /*0b64*/ 	.short	0x0100
        /*0b66*/ 	.byte	0x06
	.zero		1


	//   ....[12]....
        /*0b68*/ 	.word	0x00000520
        /*0b6c*/ 	.word	0x000000ff
        /*0b70*/ 	.word	0x00016878
        /*0b74*/ 	.short	0x0100
        /*0b76*/ 	.byte	0x06
	.zero		1


	//   ....[13]....
        /*0b78*/ 	.word	0x00000530
        /*0b7c*/ 	.word	0x000000ff
        /*0b80*/ 	.word	0x00016888
        /*0b84*/ 	.short	0x0100
        /*0b86*/ 	.byte	0x06
	.zero		1


	//   ....[14]....
        /*0b88*/ 	.word	0x00000660
        /*0b8c*/ 	.word	0x000000ff
        /*0b90*/ 	.word	0x00016890
        /*0b94*/ 	.short	0x0100
        /*0b96*/ 	.byte	0x08
	.zero		1


	//   ....[15]....
        /*0b98*/ 	.word	0x00000670
        /*0b9c*/ 	.word	0x000000ff
        /*0ba0*/ 	.word	0x000168a0
        /*0ba4*/ 	.short	0x0100
        /*0ba6*/ 	.byte	0x08
	.zero		1


	//   ....[16]....
        /*0ba8*/ 	.word	0x00000680
        /*0bac*/ 	.word	0x000000ff
        /*0bb0*/ 	.word	0x00016898
        /*0bb4*/ 	.short	0x0100
        /*0bb6*/ 	.byte	0x08
	.zero		1


	//   ....[17]....
        /*0bb8*/ 	.word	0x00000690
        /*0bbc*/ 	.word	0x000000ff
        /*0bc0*/ 	.word	0x000168a8
        /*0bc4*/ 	.short	0x0100
        /*0bc6*/ 	.byte	0x08
	.zero		1


	//   ....[18]....
        /*0bc8*/ 	.word	0x000007d0
        /*0bcc*/ 	.word	0x000000ff
        /*0bd0*/ 	.word	0x000168b0
        /*0bd4*/ 	.short	0x0100
        /*0bd6*/ 	.byte	0x08
	.zero		1


	//   ....[19]....
        /*0bd8*/ 	.word	0x000007e0
        /*0bdc*/ 	.word	0x000000ff
        /*0be0*/ 	.word	0x000168c0
        /*0be4*/ 	.short	0x0100
        /*0be6*/ 	.byte	0x08
	.zero		1


	//   ....[20]....
        /*0be8*/ 	.word	0x000007f0
        /*0bec*/ 	.word	0x000000ff
        /*0bf0*/ 	.word	0x000168b8
        /*0bf4*/ 	.short	0x0100
        /*0bf6*/ 	.byte	0x08
	.zero		1


	//   ....[21]....
        /*0bf8*/ 	.word	0x00000800
        /*0bfc*/ 	.word	0x000000ff
        /*0c00*/ 	.word	0x000168c8
        /*0c04*/ 	.short	0x0100
        /*0c06*/ 	.byte	0x08
	.zero		1


	//   ....[22]....
        /*0c08*/ 	.word	0x00001470
        /*0c0c*/ 	.word	0x000000ff
        /*0c10*/ 	.word	0x00016800
        /*0c14*/ 	.short	0x010a
        /*0c16*/ 	.byte	0x31
	.zero		1


	//   ....[23]....
        /*0c18*/ 	.word	0x000014f0
        /*0c1c*/ 	.word	0x00000004
        /*0c20*/ 	.word	0x00016830
        /*0c24*/ 	.short	0x010a
        /*0c26*/ 	.byte	0x3f
	.zero		1


	//   ....[24]....
        /*0c28*/ 	.word	0x00001540
        /*0c2c*/ 	.word	0x00000004
        /*0c30*/ 	.word	0x00016830
        /*0c34*/ 	.short	0x010a
        /*0c36*/ 	.byte	0x3f
	.zero		1


	//   ....[25]....
        /*0c38*/ 	.word	0x000021a0
        /*0c3c*/ 	.word	0x000000ff
        /*0c40*/ 	.word	0x00000000
        /*0c44*/ 	.short	0x0101
        /*0c46*/ 	.byte	0x06
	.zero		1


	//   ....[26]....
        /*0c48*/ 	.word	0x00003600
        /*0c4c*/ 	.word	0x000000ff
        /*0c50*/ 	.word	0x00016830
        /*0c54*/ 	.short	0x010a
        /*0c56*/ 	.byte	0x06
	.zero		1


	//   ....[27]....
        /*0c58*/ 	.word	0x00003640
        /*0c5c*/ 	.word	0x000000ff
        /*0c60*/ 	.word	0x00016830
        /*0c64*/ 	.short	0x010a
        /*0c66*/ 	.byte	0x06
	.zero		1


	//   ....[28]....
        /*0c68*/ 	.word	0x00003880
        /*0c6c*/ 	.word	0x000000ff
        /*0c70*/ 	.word	0x00016850
        /*0c74*/ 	.short	0x010a
        /*0c76*/ 	.byte	0x06
	.zero		1


	//   ....[29]....
        /*0c78*/ 	.word	0x000038c0
        /*0c7c*/ 	.word	0x000000ff
        /*0c80*/ 	.word	0x00016850
        /*0c84*/ 	.short	0x010a
        /*0c86*/ 	.byte	0x06
	.zero		1


	//   ....[30]....
        /*0c88*/ 	.word	0x00003d10
        /*0c8c*/ 	.word	0x000000ff
        /*0c90*/ 	.word	0x00000000
        /*0c94*/ 	.short	0x0101
        /*0c96*/ 	.byte	0x06
	.zero		1


	//   ....[31]....
        /*0c98*/ 	.word	0x00004ec0
        /*0c9c*/ 	.word	0x000000ff
        /*0ca0*/ 	.word	0x00000000
        /*0ca4*/ 	.short	0x0101
        /*0ca6*/ 	.byte	0x06
	.zero		1


	//   ....[32]....
        /*0ca8*/ 	.word	0x00005300
        /*0cac*/ 	.word	0x000000ff
        /*0cb0*/ 	.word	0x00016850
        /*0cb4*/ 	.short	0x010a
        /*0cb6*/ 	.byte	0x05
	.zero		1


	//   ....[33]....
        /*0cb8*/ 	.word	0x00005340
        /*0cbc*/ 	.word	0x000000ff
        /*0cc0*/ 	.word	0x00016850
        /*0cc4*/ 	.short	0x010a
        /*0cc6*/ 	.byte	0x05
	.zero		1


	//   ....[34]....
        /*0cc8*/ 	.word	0x000058f0
        /*0ccc*/ 	.word	0x000000ff
        /*0cd0*/ 	.word	0x00000000
        /*0cd4*/ 	.short	0x0101
        /*0cd6*/ 	.byte	0x04
	.zero		1


	//   ....[35]....
        /*0cd8*/ 	.word	0x00006720
        /*0cdc*/ 	.word	0x00000000
        /*0ce0*/ 	.word	0x00000000
        /*0ce4*/ 	.short	0x0101
        /*0ce6*/ 	.byte	0x3f
	.zero		1


	//   ....[36]....
        /*0ce8*/ 	.word	0x00008dd0
        /*0cec*/ 	.word	0x00000003
        /*0cf0*/ 	.word	0x00016840
        /*0cf4*/ 	.short	0x010a
        /*0cf6*/ 	.byte	0x3f
	.zero		1


	//   ....[37]....
        /*0cf8*/ 	.word	0x00009590
        /*0cfc*/ 	.word	0x00000003
        /*0d00*/ 	.word	0x00016830
        /*0d04*/ 	.short	0x0107
        /*0d06*/ 	.byte	0x3f
	.zero		1


	//   ....[38]....
        /*0d08*/ 	.word	0x00009660
        /*0d0c*/ 	.word	0x00000003
        /*0d10*/ 	.word	0x00016830
        /*0d14*/ 	.short	0x0101
        /*0d16*/ 	.byte	0x3f
	.zero		1


	//   ....[39]....
        /*0d18*/ 	.word	0x0000a4c0
        /*0d1c*/ 	.word	0x00000016
        /*0d20*/ 	.word	0x00016800
        /*0d24*/ 	.short	0x0107
        /*0d26*/ 	.byte	0x3f
	.zero		1


	//   ....[40]....
        /*0d28*/ 	.word	0x0000a5c0
        /*0d2c*/ 	.word	0x00000016
        /*0d30*/ 	.word	0x00016800
        /*0d34*/ 	.short	0x0101
        /*0d36*/ 	.byte	0x3f
	.zero		1


	//   ....[41]....
        /*0d38*/ 	.word	0x0000a5e0
        /*0d3c*/ 	.word	0x00000016
        /*0d40*/ 	.word	0x00016820
        /*0d44*/ 	.short	0x010a
        /*0d46*/ 	.byte	0x3f
	.zero		1


	//   ....[42]....
        /*0d48*/ 	.word	0x0000a980
        /*0d4c*/ 	.word	0x00000005
        /*0d50*/ 	.word	0x00016840
        /*0d54*/ 	.short	0x010a
        /*0d56*/ 	.byte	0x3f
	.zero		1


	//   ....[43]....
        /*0d58*/ 	.word	0x0000ae90
        /*0d5c*/ 	.word	0x00000005
        /*0d60*/ 	.word	0x00016830
        /*0d64*/ 	.short	0x0107
        /*0d66*/ 	.byte	0x3f
	.zero		1


	//   ....[44]....
        /*0d68*/ 	.word	0x0000af50
        /*0d6c*/ 	.word	0x00000005
        /*0d70*/ 	.word	0x00016830
        /*0d74*/ 	.short	0x0101
        /*0d76*/ 	.byte	0x3f
	.zero		1


	//   ....[45]....
        /*0d78*/ 	.word	0x0000afb0
        /*0d7c*/ 	.word	0x00000005
        /*0d80*/ 	.word	0x00016860
        /*0d84*/ 	.short	0x010a
        /*0d86*/ 	.byte	0x3f
	.zero		1


	//   ....[46]....
        /*0d88*/ 	.word	0x0000b480
        /*0d8c*/ 	.word	0x00000005
        /*0d90*/ 	.word	0x00016850
        /*0d94*/ 	.short	0x0107
        /*0d96*/ 	.byte	0x3f
	.zero		1


	//   ....[47]....
        /*0d98*/ 	.word	0x0000b620
        /*0d9c*/ 	.word	0x00000005
        /*0da0*/ 	.word	0x00016850
        /*0da4*/ 	.short	0x0101
        /*0da6*/ 	.byte	0x3f
	.zero		1


	//   ....[48]....
        /*0da8*/ 	.word	0x0000b830
        /*0dac*/ 	.word	0x00000000
        /*0db0*/ 	.word	0x00016860
        /*0db4*/ 	.short	0x010a
        /*0db6*/ 	.byte	0x3f
	.zero		1


	//   ....[49]....
        /*0db8*/ 	.word	0x0000bcb0
        /*0dbc*/ 	.word	0x00000000
        /*0dc0*/ 	.word	0x00016850
        /*0dc4*/ 	.short	0x0107
        /*0dc6*/ 	.byte	0x3f
	.zero		1


	//   ....[50]....
        /*0dc8*/ 	.word	0x0000bd80
        /*0dcc*/ 	.word	0x00000000
        /*0dd0*/ 	.word	0x00016850
        /*0dd4*/ 	.short	0x0101
        /*0dd6*/ 	.byte	0x3f
	.zero		1


	//   ....[51]....
        /*0dd8*/ 	.word	0x0000c880
        /*0ddc*/ 	.word	0x00000005
        /*0de0*/ 	.word	0x00016820
        /*0de4*/ 	.short	0x010a
        /*0de6*/ 	.byte	0x3f
	.zero		1


	//   ....[52]....
        /*0de8*/ 	.word	0x0000ca00
        /*0dec*/ 	.word	0x00000003
        /*0df0*/ 	.word	0x00016840
        /*0df4*/ 	.short	0x010a
        /*0df6*/ 	.byte	0x3f
	.zero		1


	//   ....[53]....
        /*0df8*/ 	.word	0x0000caa0
        /*0dfc*/ 	.word	0x00000019
        /*0e00*/ 	.word	0x00016840
        /*0e04*/ 	.short	0x010a
        /*0e06*/ 	.byte	0x3f
	.zero		1


	//   ....[54]....
        /*0e08*/ 	.word	0x0000cae0
        /*0e0c*/ 	.word	0x00000003
        /*0e10*/ 	.word	0x00016860
        /*0e14*/ 	.short	0x010a
        /*0e16*/ 	.byte	0x3f
	.zero		1


	//   ....[55]....
        /*0e18*/ 	.word	0x0000cb20
        /*0e1c*/ 	.word	0x00000019
        /*0e20*/ 	.word	0x00016860
        /*0e24*/ 	.short	0x010a
        /*0e26*/ 	.byte	0x3f
	.zero		1


	//   ....[56]....
        /*0e28*/ 	.word	0x0000cb90
        /*0e2c*/ 	.word	0x00000003
        /*0e30*/ 	.word	0x00016800
        /*0e34*/ 	.short	0x010a
        /*0e36*/ 	.byte	0x3f
	.zero		1


	//   ....[57]....
        /*0e38*/ 	.word	0x0000cbe0
        /*0e3c*/ 	.word	0x00000004
        /*0e40*/ 	.word	0x00016830
        /*0e44*/ 	.short	0x010a
        /*0e46*/ 	.byte	0x3f
	.zero		1


	//   ....[58]....
        /*0e48*/ 	.word	0x0000cc40
        /*0e4c*/ 	.word	0x00000003
        /*0e50*/ 	.word	0x00016830
        /*0e54*/ 	.short	0x010a
        /*0e56*/ 	.byte	0x3f
	.zero		1


	//   ....[59]....
        /*0e58*/ 	.word	0x0000cca0
        /*0e5c*/ 	.word	0x00000003
        /*0e60*/ 	.word	0x00016850
        /*0e64*/ 	.short	0x010a
        /*0e66*/ 	.byte	0x3f
	.zero		1


	//   ....[60]....
        /*0e68*/ 	.word	0x0000cd00
        /*0e6c*/ 	.word	0x0000000b
        /*0e70*/ 	.word	0x00016850
        /*0e74*/ 	.short	0x010a
        /*0e76*/ 	.byte	0x3f
	.zero		1


	//   ....[61]....
        /*0e78*/ 	.word	0x0000ce20
        /*0e7c*/ 	.word	0x00000003
        /*0e80*/ 	.word	0x00016840
        /*0e84*/ 	.short	0x010a
        /*0e86*/ 	.byte	0x3f
	.zero		1


	//   ....[62]....
        /*0e88*/ 	.word	0x0000e8c0
        /*0e8c*/ 	.word	0x00000016
        /*0e90*/ 	.word	0x00016820
        /*0e94*/ 	.short	0x010a
        /*0e96*/ 	.byte	0x3f
	.zero		1


	//   ....[63]....
        /*0e98*/ 	.word	0x0000e910
        /*0e9c*/ 	.word	0x00000005
        /*0ea0*/ 	.word	0x00016840
        /*0ea4*/ 	.short	0x010a
        /*0ea6*/ 	.byte	0x3f
	.zero		1


	//   ....[64]....
        /*0ea8*/ 	.word	0x0000f220
        /*0eac*/ 	.word	0x00000005
        /*0eb0*/ 	.word	0x00016860
        /*0eb4*/ 	.short	0x010a
        /*0eb6*/ 	.byte	0x3f
	.zero		1


	//   ....[65]....
        /*0eb8*/ 	.word	0x0000fb90
        /*0ebc*/ 	.word	0x00000000
        /*0ec0*/ 	.word	0x00016860
        /*0ec4*/ 	.short	0x010a
        /*0ec6*/ 	.byte	0x3f
	.zero		1


	//   ....[66]....
        /*0ec8*/ 	.word	0x00010e10
        /*0ecc*/ 	.word	0x00000005
        /*0ed0*/ 	.word	0x00016820
        /*0ed4*/ 	.short	0x010a
        /*0ed6*/ 	.byte	0x3f
	.zero		1


	//   ....[67]....
        /*0ed8*/ 	.word	0x00010fb0
        /*0edc*/ 	.word	0x00000003
        /*0ee0*/ 	.word	0x00016840
        /*0ee4*/ 	.short	0x010a
        /*0ee6*/ 	.byte	0x3f
	.zero		1


	//   ....[68]....
        /*0ee8*/ 	.word	0x00011000
        /*0eec*/ 	.word	0x00000019
        /*0ef0*/ 	.word	0x00016840
        /*0ef4*/ 	.short	0x010a
        /*0ef6*/ 	.byte	0x3f
	.zero		1


	//   ....[69]....
        /*0ef8*/ 	.word	0x00011050
        /*0efc*/ 	.word	0x00000003
        /*0f00*/ 	.word	0x00016860
        /*0f04*/ 	.short	0x010a
        /*0f06*/ 	.byte	0x3f
	.zero		1


	//----- nvinfo : EIATTR_NUM_MBARRIERS
	.align		4
.L_119:
        /*0f08*/ 	.byte	0x03, 0x38
        /*0f0a*/ 	.short	0x0016


	//----- nvinfo : EIATTR_EXIT_INSTR_OFFSETS
	.align		4
        /*0f0c*/ 	.byte	0x04, 0x1c
        /*0f0e*/ 	.short	(.L_121 - .L_120)


	//   ....[0]....
.L_120:
        /*0f10*/ 	.word	0x000009b0


	//   ....[1]....
        /*0f14*/ 	.word	0x00007420


	//   ....[2]....
        /*0f18*/ 	.word	0x0000cb70


	//----- nvinfo : EIATTR_MAX_THREADS
	.align		4
.L_121:
        /*0f1c*/ 	.byte	0x04, 0x05
        /*0f1e*/ 	.short	(.L_123 - .L_122)
.L_122:
        /*0f20*/ 	.word	0x00000200
        /*0f24*/ 	.word	0x00000001
        /*0f28*/ 	.word	0x00000001


	//----- nvinfo : EIATTR_CRS_STACK_SIZE
	.align		4
.L_123:
        /*0f2c*/ 	.byte	0x04, 0x1e
        /*0f2e*/ 	.short	(.L_125 - .L_124)
.L_124:
        /*0f30*/ 	.word	0x00000000


	//----- nvinfo : EIATTR_CBANK_PARAM_SIZE
	.align		4
.L_125:
        /*0f34*/ 	.byte	0x03, 0x19
        /*0f36*/ 	.short	0x0af0


	//----- nvinfo : EIATTR_PARAM_CBANK
	.align		4
        /*0f38*/ 	.byte	0x04, 0x0a
        /*0f3a*/ 	.short	(.L_127 - .L_126)
	.align		4
.L_126:
        /*0f3c*/ 	.word	index@(.nv.constant0._ZN7cutlass13device_kernelIN5flash11enable_sm90INS1_16FlashAttnFwdSm90INS1_25CollectiveMainloopFwdSm90ILi2EN4cute5tupleIJNS5_1CILi1EEES8_S8_EEENS6_IJNS7_ILi192EEENS7_ILi128EEENS7_ILi64EEEEEELi64ENS_10bfloat16_tEfNS_4arch4Sm90ELb0ELb0ELb0ELb1ELb1ELb0ELb0ELb1ELb1ELb1ELb0ELb0EEENS1_21CollectiveEpilogueFwdINS6_IJSA_SC_SB_EEES9_SE_SG_Li384ELb1ELb1ELb0ELb0EEENS1_36VarlenDynamicPersistentTileSchedulerILi192ELi128ELi384ELi128ELb0ELb1ELb1ELb0ELb1ELb1EEEEEEEEEvNT_6ParamsE)
        /*0f40*/ 	.short	0x0210
        /*0f42*/ 	.short	0x0af0


	//----- nvinfo : EIATTR_SW_WAR
	.align		4
.L_127:
        /*0f44*/ 	.byte	0x04, 0x36
        /*0f46*/ 	.short	(.L_129 - .L_128)
.L_128:
        /*0f48*/ 	.word	0x00000008
.L_129:


//--------------------- .nv.info._ZN7cutlass13device_kernelIN5flash11enable_sm90INS1_16FlashAttnFwdSm90INS1_25CollectiveMainloopFwdSm90ILi2EN4cute5tupleIJNS5_1CILi1EEES8_S8_EEENS6_IJNS7_ILi192EEENS7_ILi128EEENS7_ILi64EEEEEELi64ENS_10bfloat16_tEfNS_4arch4Sm90ELb0ELb0ELb0ELb1ELb1ELb1ELb0ELb1ELb1ELb1ELb0ELb0EEENS1_21CollectiveEpilogueFwdINS6_IJSA_SC_SB_EEES9_SE_SG_Li384ELb1ELb1ELb0ELb0EEENS1_36VarlenDynamicPersistentTileSchedulerILi192ELi128ELi384ELi128ELb0ELb1ELb1ELb0ELb1ELb1EEEEEEEEEvNT_6ParamsE --------------------------
	.section	.nv.info._ZN7cutlass13device_kernelIN5flash11enable_sm90INS1_16FlashAttnFwdSm90INS1_25CollectiveMainloopFwdSm90ILi2EN4cute5tupleIJNS5_1CILi1EEES8_S8_EEENS6_IJNS7_ILi192EEENS7_ILi128EEENS7_ILi64EEEEEELi64ENS_10bfloat16_tEfNS_4arch4Sm90ELb0ELb0ELb0ELb1ELb1ELb1ELb0ELb1ELb1ELb1ELb0ELb0EEENS1_21CollectiveEpilogueFwdINS6_IJSA_SC_SB_EEES9_SE_SG_Li384ELb1ELb1ELb0ELb0EEENS1_36VarlenDynamicPersistentTileSchedulerILi192ELi128ELi384ELi128ELb0ELb1ELb1ELb0ELb1ELb1EEEEEEEEEvNT_6ParamsE,"",@"SHT_CUDA_INFO"
	.sectionflags	@""
	.align	4


	//----- nvinfo : EIATTR_CUDA_API_VERSION
	.align		4
        /*0000*/ 	.byte	0x04, 0x37
        /*0002*/ 	.short	(.L_131 - .L_130)
.L_130:
        /*0004*/ 	.word	0x00000082


	//----- nvinfo : EIATTR_KPARAM_INFO
	.align		4
.L_131:
        /*0008*/ 	.byte	0x04, 0x17
        /*000a*/ 	.short	(.L_133 - .L_132)
.L_132:
        /*000c*/ 	.word	0x00000000
        /*0010*/ 	.short	0x0000
        /*0012*/ 	.short	0x0070
        /*0014*/ 	.byte	0x00, 0xf0, 0x01, 0x2a


	//----- nvinfo : EIATTR_SPARSE_MMA_MASK
	.align		4
.L_133:
        /*0018*/ 	.byte	0x03, 0x50
        /*001a*/ 	.short	0x0000


	//----- nvinfo : EIATTR_MAXREG_COUNT
	.align		4
        /*001c*/ 	.byte	0x03, 0x1b
        /*001e*/ 	.short	0x0080


	//----- nvinfo : EIATTR_NUM_BARRIERS
	.align		4
        /*0020*/ 	.byte	0x02, 0x4c
        /*0022*/ 	.byte	0x10
	.zero		1


	//----- nvinfo : EIATTR_EXTERNS
	.align		4
        /*0024*/ 	.byte	0x04, 0x0f
        /*0026*/ 	.short	(.L_135 - .L_134)


	//   ....[0]....
	.align		4
.L_134:
        /*0028*/ 	.word	index@(__assertfail)


	//----- nvinfo : EIATTR_ANNOTATIONS
	.align		4
.L_135:
        /*002c*/ 	.byte	0x04, 0x55
        /*002e*/ 	.short	(.L_137 - .L_136)


	//   ....[0]....
.L_136:
        /* <DEDUP_REMOVED lines=64> */
        /*0424*/ 	.byte	0xa0, 0x57, 0x01, 0x00, 0x01, 0x00, 0x00, 0x00, 0xe0, 0x6f, 0x01, 0x00


	//----- nvinfo : EIATTR_MERCURY_ISA_VERSION
	.align		4
.L_137:
        /*0430*/ 	.byte	0x03, 0x5f
        /*0432*/ 	.short	0x0101


	//----- nvinfo : EIATTR_UNUSED_LOAD_BYTE_OFFSET
	.align		4
        /*0434*/ 	.byte	0x04, 0x44
        /*0436*/ 	.short	(.L_139 - .L_138)


	//   ....[0]....
.L_138:
        /*0438*/ 	.word	0x00000a80
        /*043c*/ 	.word	0x0000fff0


	//   ....[1]....
        /*0440*/ 	.word	0x0000cdf0
        /*0444*/ 	.word	0x0000fff0


	//----- nvinfo : EIATTR_INT_WARP_WIDE_INSTR_OFFSETS
	.align		4
.L_139:
        /*0448*/ 	.byte	0x04, 0x31
        /*044a*/ 	.short	(.L_141 - .L_140)


	//   ....[0]....
.L_140:
        /*044c*/ 	.word	0x00000130


	//   ....[1]....
        /*0450*/ 	.word	0x00000170


	//   ....[2]....
        /*0454*/ 	.word	0x000001e0


	//   ....[3]....
        /*0458*/ 	.word	0x00010680


	//   ....[4]....
        /*045c*/ 	.word	0x00010710


	//   ....[5]....
        /*0460*/ 	.word	0x000139e0


	//   ....[6]....
        /*0464*/ 	.word	0x00013a70


	//----- nvinfo : EIATTR_COOP_GROUP_MASK_REGIDS
	.align		4
.L_141:
        /*0468*/ 	.byte	0x04, 0x29
        /*046a*/ 	.short	(.L_143 - .L_142)


	//   ....[0]....
.L_142:
        /*046c*/ 	.word	0xffffffff


	//   ....[1]....
        /*0470*/ 	.word	0xffffffff


	//   ....[2]....
        /*0474*/ 	.word	0xffffffff


	//   ....[3]....
        /*0478*/ 	.word	0xffffffff


	//   ....[4]....
        /*047c*/ 	.word	0xffffffff


	//   ....[5]....
        /*0480*/ 	.word	0xffffffff


	//   ....[6]....
        /*0484*/ 	.word	0xffffffff


	//   ....[7]....
        /*0488*/ 	.word	0xffffffff


	//   ....[8]....
        /*048c*/ 	.word	0xffffffff


	//   ....[9]....
        /*0490*/ 	.word	0xffffffff


	//   ....[10]....
        /*0494*/ 	.word	0xffffffff


	//   ....[11]....
        /*0498*/ 	.word	0xffffffff


	//   ....[12]....
        /*049c*/ 	.word	0xffffffff


	//   ....[13]....
        /*04a0*/ 	.word	0xffffffff


	//   ....[14]....
        /*04a4*/ 	.word	0xffffffff


	//   ....[15]....
        /*04a8*/ 	.word	0xffffffff


	//   ....[16]....
        /*04ac*/ 	.word	0xffffffff


	//   ....[17]....
        /*04b0*/ 	.word	0xffffffff


	//   ....[18]....
        /*04b4*/ 	.word	0xffffffff


	//   ....[19]....
        /*04b8*/ 	.word	0xffffffff


	//   ....[20]....
        /*04bc*/ 	.word	0xffffffff


	//   ....[21]....
        /*04c0*/ 	.word	0xffffffff


	//   ....[22]....
        /*04c4*/ 	.word	0xffffffff


	//   ....[23]....
        /*04c8*/ 	.word	0xffffffff


	//   ....[24]....
        /*04cc*/ 	.word	0xffffffff


	//   ....[25]....
        /*04d0*/ 	.word	0xffffffff


	//   ....[26]....
        /*04d4*/ 	.word	0xffffffff


	//   ....[27]....
        /*04d8*/ 	.word	0xffffffff


	//   ....[28]....
        /*04dc*/ 	.word	0xffffffff


	//   ....[29]....
        /*04e0*/ 	.word	0xffffffff


	//   ....[30]....
        /*04e4*/ 	.word	0xffffffff


	//   ....[31]....
        /*04e8*/ 	.word	0xffffffff


	//   ....[32]....
        /*04ec*/ 	.word	0xffffffff


	//   ....[33]....
        /*04f0*/ 	.word	0xffffffff


	//   ....[34]....
        /*04f4*/ 	.word	0xffffffff


	//   ....[35]....
        /*04f8*/ 	.word	0xffffffff


	//   ....[36]....
        /*04fc*/ 	.word	0xffffffff


	//   ....[37]....
        /*0500*/ 	.word	0xffffffff


	//   ....[38]....
        /*0504*/ 	.word	0xffffffff


	//   ....[39]....
        /*0508*/ 	.word	0xffffffff


	//   ....[40]....
        /*050c*/ 	.word	0xffffffff


	//   ....[41]....
        /*0510*/ 	.word	0xffffffff


	//   ....[42]....
        /*0514*/ 	.word	0xffffffff


	//   ....[43]....
        /*0518*/ 	.word	0xffffffff


	//   ....[44]....
        /*051c*/ 	.word	0xffffffff


	//   ....[45]....
        /*0520*/ 	.word	0xffffffff


	//   ....[46]....
        /*0524*/ 	.word	0xffffffff


	//   ....[47]....
        /*0528*/ 	.word	0xffffffff


	//   ....[48]....
        /*052c*/ 	.word	0xffffffff


	//   ....[49]....
        /*0530*/ 	.word	0xffffffff


	//   ....[50]....
        /*0534*/ 	.word	0xffffffff


	//   ....[51]....
        /*0538*/ 	.word	0xffffffff


	//   ....[52]....
        /*053c*/ 	.word	0xffffffff


	//   ....[53]....
        /*0540*/ 	.word	0xffffffff


	//   ....[54]....
        /*0544*/ 	.word	0xffffffff


	//   ....[55]....
        /*0548*/ 	.word	0xffffffff


	//   ....[56]....
        /*054c*/ 	.word	0xffffffff


	//   ....[57]....
        /*0550*/ 	.word	0xffffffff


	//   ....[58]....
        /*0554*/ 	.word	0xffffffff


	//   ....[59]....
        /*0558*/ 	.word	0xffffffff


	//   ....[60]....
        /*055c*/ 	.word	0xffffffff


	//   ....[61]....
        /*0560*/ 	.word	0xffffffff


	//   ....[62]....
        /*0564*/ 	.word	0xffffffff


	//   ....[63]....
        /*0568*/ 	.word	0xffffffff


	//   ....[64]....
        /*056c*/ 	.word	0xffffffff


	//   ....[65]....
        /*0570*/ 	.word	0xffffffff


	//   ....[66]....
        /*0574*/ 	.word	0xffffffff


	//   ....[67]....
        /*0578*/ 	.word	0xffffffff


	//   ....[68]....
        /*057c*/ 	.word	0xffffffff


	//   ....[69]....
        /*0580*/ 	.word	0xffffffff


	//   ....[70]....
        /*0584*/ 	.word	0xffffffff


	//   ....[71]....
        /*0588*/ 	.word	0xffffffff


	//   ....[72]....
        /*058c*/ 	.word	0xffffffff


	//   ....[73]....
        /*0590*/ 	.word	0xffffffff


	//   ....[74]....
        /*0594*/ 	.word	0xffffffff


	//   ....[75]....
        /*0598*/ 	.word	0xffffffff


	//   ....[76]....
        /*059c*/ 	.word	0xffffffff


	//   ....[77]....
        /*05a0*/ 	.word	0xffffffff


	//   ....[78]....
        /*05a4*/ 	.word	0xffffffff


	//   ....[79]....
        /*05a8*/ 	.word	0xffffffff


	//   ....[80]....
        /*05ac*/ 	.word	0xffffffff


	//   ....[81]....
        /*05b0*/ 	.word	0xffffffff


	//   ....[82]....
        /*05b4*/ 	.word	0xffffffff


	//   ....[83]....
        /*05b8*/ 	.word	0xffffffff


	//   ....[84]....
        /*05bc*/ 	.word	0xffffffff


	//   ....[85]....
        /*05c0*/ 	.word	0xffffffff


	//   ....[86]....
        /*05c4*/ 	.word	0xffffffff


	//   ....[87]....
        /*05c8*/ 	.word	0xffffffff


	//   ....[88]....
        /*05cc*/ 	.word	0xffffffff


	//   ....[89]....
        /*05d0*/ 	.word	0xffffffff


	//   ....[90]....
        /*05d4*/ 	.word	0xffffffff


	//   ....[91]....
        /*05d8*/ 	.word	0xffffffff


	//   ....[92]....
        /*05dc*/ 	.word	0xffffffff


	//   ....[93]....
        /*05e0*/ 	.word	0xffffffff


	//   ....[94]....
        /*05e4*/ 	.word	0xffffffff


	//   ....[95]....
        /*05e8*/ 	.word	0xffffffff


	//   ....[96]....
        /*05ec*/ 	.word	0xffffffff


	//   ....[97]....
        /*05f0*/ 	.word	0xffffffff


	//   ....[98]....
        /*05f4*/ 	.word	0xffffffff


	//   ....[99]....
        /*05f8*/ 	.word	0xffffffff


	//   ....[100]....
        /*05fc*/ 	.word	0xffffffff


	//   ....[101]....
        /*0600*/ 	.word	0xffffffff


	//   ....[102]....
        /*0604*/ 	.word	0xffffffff


	//   ....[103]....
        /*0608*/ 	.word	0xffffffff


	//   ....[104]....
        /*060c*/ 	.word	0xffffffff


	//   ....[105]....
        /*0610*/ 	.word	0xffffffff


	//   ....[106]....
        /*0614*/ 	.word	0xffffffff


	//   ....[107]....
        /*0618*/ 	.word	0xffffffff


	//   ....[108]....
        /*061c*/ 	.word	0xffffffff


	//   ....[109]....
        /*0620*/ 	.word	0xffffffff


	//   ....[110]....
        /*0624*/ 	.word	0xffffffff


	//   ....[111]....
        /*0628*/ 	.word	0xffffffff


	//   ....[112]....
        /*062c*/ 	.word	0xffffffff


	//   ....[113]....
        /*0630*/ 	.word	0xffffffff


	//   ....[114]....
        /*0634*/ 	.word	0xffffffff


	//   ....[115]....
        /*0638*/ 	.word	0xffffffff


	//   ....[116]....
        /*063c*/ 	.word	0xffffffff


	//   ....[117]....
        /*0640*/ 	.word	0xffffffff


	//   ....[118]....
        /*0644*/ 	.word	0xffffffff


	//   ....[119]....
        /*0648*/ 	.word	0xffffffff


	//   ....[120]....
        /*064c*/ 	.word	0xffffffff


	//   ....[121]....
        /*0650*/ 	.word	0xffffffff


	//   ....[122]....
        /*0654*/ 	.word	0xffffffff


	//   ....[123]....
        /*0658*/ 	.word	0xffffffff


	//   ....[124]....
        /*065c*/ 	.word	0xffffffff


	//   ....[125]....
        /*0660*/ 	.word	0xffffffff


	//   ....[126]....
        /*0664*/ 	.word	0xffffffff


	//   ....[127]....
        /*0668*/ 	.word	0xffffffff


	//   ....[128]....
        /*066c*/ 	.word	0xffffffff


	//   ....[129]....
        /*0670*/ 	.word	0xffffffff


	//   ....[130]....
        /*0674*/ 	.word	0xffffffff


	//   ....[131]....
        /*0678*/ 	.word	0xffffffff


	//   ....[132]....
        /*067c*/ 	.word	0xffffffff


	//   ....[133]....
        /*0680*/ 	.word	0xffffffff


	//   ....[134]....
        /*0684*/ 	.word	0xffffffff


	//   ....[135]....
        /*0688*/ 	.word	0xffffffff


	//   ....[136]....
        /*068c*/ 	.word	0xffffffff


	//   ....[137]....
        /*0690*/ 	.word	0xffffffff


	//   ....[138]....
        /*0694*/ 	.word	0xffffffff


	//   ....[139]....
        /*0698*/ 	.word	0xffffffff


	//   ....[140]....
        /*069c*/ 	.word	0xffffffff


	//   ....[141]....
        /*06a0*/ 	.word	0xffffffff


	//   ....[142]....
        /*06a4*/ 	.word	0xffffffff


	//   ....[143]....
        /*06a8*/ 	.word	0xffffffff


	//   ....[144]....
        /*06ac*/ 	.word	0xffffffff


	//   ....[145]....
        /*06b0*/ 	.word	0xffffffff


	//   ....[146]....
        /*06b4*/ 	.word	0xffffffff


	//   ....[147]....
        /*06b8*/ 	.word	0xffffffff


	//   ....[148]....
        /*06bc*/ 	.word	0xffffffff


	//   ....[149]....
        /*06c0*/ 	.word	0xffffffff


	//   ....[150]....
        /*06c4*/ 	.word	0xffffffff


	//   ....[151]....
        /*06c8*/ 	.word	0xffffffff


	//   ....[152]....
        /*06cc*/ 	.word	0xffffffff


	//   ....[153]....
        /*06d0*/ 	.word	0xffffffff


	//   ....[154]....
        /*06d4*/ 	.word	0xffffffff


	//   ....[155]....
        /*06d8*/ 	.word	0xffffffff


	//   ....[156]....
        /*06dc*/ 	.word	0xffffffff


	//   ....[157]....
        /*06e0*/ 	.word	0xffffffff


	//   ....[158]....
        /*06e4*/ 	.word	0xffffffff


	//   ....[159]....
        /*06e8*/ 	.word	0xffffffff


	//   ....[160]....
        /*06ec*/ 	.word	0xffffffff


	//   ....[161]....
        /*06f0*/ 	.word	0xffffffff


	//   ....[162]....
        /*06f4*/ 	.word	0xffffffff


	//   ....[163]....
        /*06f8*/ 	.word	0xffffffff


	//   ....[164]....
        /*06fc*/ 	.word	0xffffffff


	//   ....[165]....
        /*0700*/ 	.word	0xffffffff


	//   ....[166]....
        /*0704*/ 	.word	0xffffffff


	//   ....[167]....
        /*0708*/ 	.word	0xffffffff


	//   ....[168]....
        /*070c*/ 	.word	0xffffffff


	//   ....[169]....
        /*0710*/ 	.word	0xffffffff


	//   ....[170]....
        /*0714*/ 	.word	0xffffffff


	//   ....[171]....
        /*0718*/ 	.word	0xffffffff


	//   ....[172]....
        /*071c*/ 	.word	0xffffffff


	//   ....[173]....
        /*0720*/ 	.word	0xffffffff


	//   ....[174]....
        /*0724*/ 	.word	0xffffffff


	//   ....[175]....
        /*0728*/ 	.word	0xffffffff


	//   ....[176]....
        /*072c*/ 	.word	0xffffffff


	//   ....[177]....
        /*0730*/ 	.word	0xffffffff


	//   ....[178]....
        /*0734*/ 	.word	0xffffffff


	//   ....[179]....
        /*0738*/ 	.word	0xffffffff


	//   ....[180]....
        /*073c*/ 	.word	0xffffffff


	//   ....[181]....
        /*0740*/ 	.word	0xffffffff


	//   ....[182]....
        /*0744*/ 	.word	0xffffffff


	//   ....[183]....
        /*0748*/ 	.word	0xffffffff


	//   ....[184]....
        /*074c*/ 	.word	0xffffffff


	//   ....[185]....
        /*0750*/ 	.word	0xffffffff


	//   ....[186]....
        /*0754*/ 	.word	0xffffffff


	//   ....[187]....
        /*0758*/ 	.word	0x0500000f


	//   ....[188]....
        /*075c*/ 	.word	0x0500000f


	//   ....[189]....
        /*0760*/ 	.word	0x0500000f


	//   ....[190]....
        /*0764*/ 	.word	0x0500000f


	//   ....[191]....
        /*0768*/ 	.word	0x0500000f


	//   ....[192]....
        /*076c*/ 	.word	0x0500000f


	//   ....[193]....
        /*0770*/ 	.word	0x0500000f


	//   ....[194]....
        /*0774*/ 	.word	0x0500000f


	//   ....[195]....
        /*0778*/ 	.word	0x0500000f


	//   ....[196]....
        /*077c*/ 	.word	0x0500000f


	//   ....[197]....
        /*0780*/ 	.word	0x0500000f


	//   ....[198]....
        /*0784*/ 	.word	0x0500000f


	//   ....[199]....
        /*0788*/ 	.word	0x0500000f


	//   ....[200]....
        /*078c*/ 	.word	0x0500000f


	//   ....[201]....
        /*0790*/ 	.word	0x0500000f


	//   ....[202]....
        /*0794*/ 	.word	0x0500000f


	//   ....[203]....
        /*0798*/ 	.word	0x0500000f


	//   ....[204]....
        /*079c*/ 	.word	0x0500000f


	//   ....[205]....
        /*07a0*/ 	.word	0x0500000f


	//   ....[206]....
        /*07a4*/ 	.word	0x0500000f


	//   ....[207]....
        /*07a8*/ 	.word	0x0500000f


	//   ....[208]....
        /*07ac*/ 	.word	0x0500000f


	//   ....[209]....
        /*07b0*/ 	.word	0x0500000f


	//   ....[210]....
        /*07b4*/ 	.word	0x0500000f


	//   ....[211]....
        /*07b8*/ 	.word	0x0500000f


	//   ....[212]....
        /*07bc*/ 	.word	0x0500000f


	//   ....[213]....
        /*07c0*/ 	.word	0x0500000f


	//   ....[214]....
        /*07c4*/ 	.word	0x0500000f


	//   ....[215]....
        /*07c8*/ 	.word	0x0500000f


	//   ....[216]....
        /*07cc*/ 	.word	0x0500000f


	//   ....[217]....
        /*07d0*/ 	.word	0x0500000f


	//   ....[218]....
        /*07d4*/ 	.word	0x0500000f


	//   ....[219]....
        /*07d8*/ 	.word	0x0500000f


	//   ....[220]....
        /*07dc*/ 	.word	0x0500000f


	//   ....[221]....
        /*07e0*/ 	.word	0x0500000f


	//   ....[222]....
        /*07e4*/ 	.word	0x0500000f


	//   ....[223]....
        /*07e8*/ 	.word	0x0500000f


	//   ....[224]....
        /*07ec*/ 	.word	0x0500000f


	//   ....[225]....
        /*07f0*/ 	.word	0x0500000f


	//   ....[226]....
        /*07f4*/ 	.word	0x0500000f


	//   ....[227]....
        /*07f8*/ 	.word	0x0500000f


	//   ....[228]....
        /*07fc*/ 	.word	0x0500000f


	//   ....[229]....
        /*0800*/ 	.word	0x0500000f


	//   ....[230]....
        /*0804*/ 	.word	0x0500000f


	//   ....[231]....
        /*0808*/ 	.word	0x0500000f


	//   ....[232]....
        /*080c*/ 	.word	0x0500000f


	//   ....[233]....
        /*0810*/ 	.word	0x0500000f


	//   ....[234]....
        /*0814*/ 	.word	0x0500000f


	//   ....[235]....
        /*0818*/ 	.word	0x0500000f


	//   ....[236]....
        /*081c*/ 	.word	0x0500000f


	//   ....[237]....
        /*0820*/ 	.word	0x0500000f


	//   ....[238]....
        /*0824*/ 	.word	0x0500000f


	//   ....[239]....
        /*0828*/ 	.word	0x0500000f


	//   ....[240]....
        /*082c*/ 	.word	0x0500000f


	//   ....[241]....
        /*0830*/ 	.word	0x0500000f


	//   ....[242]....
        /*0834*/ 	.word	0x0500000f


	//   ....[243]....
        /*0838*/ 	.word	0x0500000f


	//   ....[244]....
        /*083c*/ 	.word	0x0500000f


	//   ....[245]....
        /*0840*/ 	.word	0x0500000f


	//   ....[246]....
        /*0844*/ 	.word	0x0500000f


	//   ....[247]....
        /*0848*/ 	.word	0x0500000f


	//   ....[248]....
        /*084c*/ 	.word	0x0500000f


	//   ....[249]....
        /*0850*/ 	.word	0x0500000f


	//   ....[250]....
        /*0854*/ 	.word	0x0500000f


	//   ....[251]....
        /*0858*/ 	.word	0x0500000f


	//   ....[252]....
        /*085c*/ 	.word	0x0500000f


	//   ....[253]....
        /*0860*/ 	.word	0x0500000f


	//   ....[254]....
        /*0864*/ 	.word	0x0500000f


	//   ....[255]....
        /*0868*/ 	.word	0x0500000f


	//   ....[0]....
        /*086c*/ 	.word	0x0500000f


	//   ....[1]....
        /*0870*/ 	.word	0x0500000f


	//   ....[2]....
        /*0874*/ 	.word	0x0500000f


	//   ....[3]....
        /*0878*/ 	.word	0x0500000f


	//   ....[4]....
        /*087c*/ 	.word	0x0500000f


	//   ....[5]....
        /*0880*/ 	.word	0x0500000f


	//   ....[6]....
        /*0884*/ 	.word	0x0500000f


	//   ....[7]....
        /*0888*/ 	.word	0x0500000f


	//   ....[8]....
        /*088c*/ 	.word	0x0500000f


	//   ....[9]....
        /*0890*/ 	.word	0x0500000f


	//   ....[10]....
        /*0894*/ 	.word	0x0500000f


	//   ....[11]....
        /*0898*/ 	.word	0x0500000f


	//   ....[12]....
        /*089c*/ 	.word	0x0500000f


	//   ....[13]....
        /*08a0*/ 	.word	0x0500000f


	//   ....[14]....
        /*08a4*/ 	.word	0x0500000f


	//   ....[15]....
        /*08a8*/ 	.word	0x0500000f


	//   ....[16]....
        /*08ac*/ 	.word	0x0500000f


	//   ....[17]....
        /*08b0*/ 	.word	0x0500000f


	//   ....[18]....
        /*08b4*/ 	.word	0x0500000f


	//   ....[19]....
        /*08b8*/ 	.word	0x0500000f


	//   ....[20]....
        /*08bc*/ 	.word	0x0500000f


	//   ....[21]....
        /*08c0*/ 	.word	0x0500000f


	//   ....[22]....
        /*08c4*/ 	.word	0x0500000f


	//   ....[23]....
        /*08c8*/ 	.word	0x0500000f


	//   ....[24]....
        /*08cc*/ 	.word	0x0500000f


	//   ....[25]....
        /*08d0*/ 	.word	0x0500000f


	//   ....[26]....
        /*08d4*/ 	.word	0x0500000f


	//   ....[27]....
        /*08d8*/ 	.word	0x0500000f


	//   ....[28]....
        /*08dc*/ 	.word	0x0500000f


	//   ....[29]....
        /*08e0*/ 	.word	0x0500000f


	//   ....[30]....
        /*08e4*/ 	.word	0x0500000f


	//   ....[31]....
        /*08e8*/ 	.word	0x0500000f


	//   ....[32]....
        /*08ec*/ 	.word	0x0500000f


	//   ....[33]....
        /*08f0*/ 	.word	0x0500000f


	//   ....[34]....
        /*08f4*/ 	.word	0x0500000f


	//   ....[35]....
        /*08f8*/ 	.word	0x0500000f


	//   ....[36]....
        /*08fc*/ 	.word	0x0500000f


	//   ....[37]....
        /*0900*/ 	.word	0x0500000f


	//   ....[38]....
        /*0904*/ 	.word	0x0500000f


	//   ....[39]....
        /*0908*/ 	.word	0x0500000f


	//   ....[40]....
        /*090c*/ 	.word	0x0500000f


	//   ....[41]....
        /*0910*/ 	.word	0x0500000f


	//   ....[42]....
        /*0914*/ 	.word	0x0500000f


	//   ....[43]....
        /*0918*/ 	.word	0x0500000f


	//   ....[44]....
        /*091c*/ 	.word	0x0500000f


	//   ....[45]....
        /*0920*/ 	.word	0x0500000f


	//   ....[46]....
        /*0924*/ 	.word	0x0500000f


	//   ....[47]....
        /*0928*/ 	.word	0x0500000f


	//   ....[48]....
        /*092c*/ 	.word	0x0500000f


	//   ....[49]....
        /*0930*/ 	.word	0x0500000f


	//   ....[50]....
        /*0934*/ 	.word	0x0500000f


	//   ....[51]....
        /*0938*/ 	.word	0x0500000f


	//   ....[52]....
        /*093c*/ 	.word	0x0500000f


	//   ....[53]....
        /*0940*/ 	.word	0x0500000f


	//   ....[54]....
        /*0944*/ 	.word	0x0500000f


	//   ....[55]....
        /*0948*/ 	.word	0x0500000f


	//   ....[56]....
        /*094c*/ 	.word	0x0500000f


	//   ....[57]....
        /*0950*/ 	.word	0x0500000f


	//   ....[58]....
        /*0954*/ 	.word	0x0500000f


	//   ....[59]....
        /*0958*/ 	.word	0x0500000f


	//   ....[60]....
        /*095c*/ 	.word	0x0500000f


	//   ....[61]....
        /*0960*/ 	.word	0x0500000f


	//   ....[62]....
        /*0964*/ 	.word	0x0500000f


	//   ....[63]....
        /*0968*/ 	.word	0x0500000f


	//   ....[64]....
        /*096c*/ 	.word	0x0500000f


	//   ....[65]....
        /*0970*/ 	.word	0x0500000f


	//   ....[66]....
        /*0974*/ 	.word	0x0500000f


	//   ....[67]....
        /*0978*/ 	.word	0x0500000f


	//----- nvinfo : EIATTR_COOP_GROUP_INSTR_OFFSETS
	.align		4
.L_143:
        /*097c*/ 	.byte	0x04, 0x28
        /*097e*/ 	.short	(.L_145 - .L_144)


	//   ....[0]....
.L_144:
        /*0980*/ 	.word	0x00000070


	//   ....[1]....
        /*0984*/ 	.word	0x00000140


	//   ....[2]....
        /*0988*/ 	.word	0x00000190


	//   ....[3]....
        /*098c*/ 	.word	0x000003c0


	//   ....[4]....
        /*0990*/ 	.word	0x00000520


	//   ....[5]....
        /*0994*/ 	.word	0x00000640


	//   ....[6]....
        /*0998*/ 	.word	0x000007a0


	//   ....[7]....
        /*099c*/ 	.word	0x00002b50


	//   ....[8]....
        /*09a0*/ 	.word	0x00002b60


	//   ....[9]....
        /*09a4*/ 	.word	0x000032a0


	//   ....[10]....
        /*09a8*/ 	.word	0x000032b0


	//   ....[11]....
        /*09ac*/ 	.word	0x00003fd0


	//   ....[12]....
        /*09b0*/ 	.word	0x00003fe0


	//   ....[13]....
        /*09b4*/ 	.word	0x000047f0


	//   ....[14]....
        /*09b8*/ 	.word	0x00004800


	//   ....[15]....
        /*09bc*/ 	.word	0x00005280


	//   ....[16]....
        /*09c0*/ 	.word	0x00005290


	//   ....[17]....
        /*09c4*/ 	.word	0x000053a0


	//   ....[18]....
        /*09c8*/ 	.word	0x000053b0


	//   ....[19]....
        /*09cc*/ 	.word	0x00005740


	//   ....[20]....
        /*09d0*/ 	.word	0x00005760


	//   ....[21]....
        /*09d4*/ 	.word	0x00005840


	//   ....[22]....
        /*09d8*/ 	.word	0x00005860


	//   ....[23]....
        /*09dc*/ 	.word	0x00005cd0


	//   ....[24]....
        /*09e0*/ 	.word	0x000062b0


	//   ....[25]....
        /*09e4*/ 	.word	0x000062c0


	//   ....[26]....
        /*09e8*/ 	.word	0x000062d0


	//   ....[27]....
        /*09ec*/ 	.word	0x000062e0


	//   ....[28]....
        /*09f0*/ 	.word	0x00007330


	//   ....[29]....
        /*09f4*/ 	.word	0x00007340


	//   ....[30]....
        /*09f8*/ 	.word	0x00007350


	//   ....[31]....
        /*09fc*/ 	.word	0x00007360


	//   ....[32]....
        /*0a00*/ 	.word	0x000091b0


	//   ....[33]....
        /*0a04*/ 	.word	0x000092a0


	//   ....[34]....
        /*0a08*/ 	.word	0x000097f0


	//   ....[35]....
        /*0a0c*/ 	.word	0x00009860


	//   ....[36]....
        /*0a10*/ 	.word	0x0000b0c0


	//   ....[37]....
        /*0a14*/ 	.word	0x0000b0f0


	//   ....[38]....
        /*0a18*/ 	.word	0x0000b5b0


	//   ....[39]....
        /*0a1c*/ 	.word	0x0000b610


	//   ....[40]....
        /*0a20*/ 	.word	0x0000c5f0


	//   ....[41]....
        /*0a24*/ 	.word	0x0000c8c0


	//   ....[42]....
        /*0a28*/ 	.word	0x0000c8f0


	//   ....[43]....
        /*0a2c*/ 	.word	0x0000c9c0


	//   ....[44]....
        /*0a30*/ 	.word	0x0000d600


	//   ....[45]....
        /*0a34*/ 	.word	0x0000d630


	//   ....[46]....
        /*0a38*/ 	.word	0x0000d640


	//   ....[47]....
        /*0a3c*/ 	.word	0x0000d650


	//   ....[48]....
        /*0a40*/ 	.word	0x0000db60


	//   ....[49]....
        /*0a44*/ 	.word	0x0000db80


	//   ....[50]....
        /*0a48*/ 	.word	0x0000dba0


	//   ....[51]....
        /*0a4c*/ 	.word	0x0000dbb0


	//   ....[52]....
        /*0a50*/ 	.word	0x0000dbd0


	//   ....[53]....
        /*0a54*/ 	.word	0x0000dbf0


	//   ....[54]....
        /*0a58*/ 	.word	0x0000dca0


	//   ....[55]....
        /*0a5c*/ 	.word	0x0000dcb0


	//   ....[56]....
        /*0a60*/ 	.word	0x0000e5b0


	//   ....[57]....
        /*0a64*/ 	.word	0x0000e5e0


	//   ....[58]....
        /*0a68*/ 	.word	0x0000e600


	//   ....[59]....
        /*0a6c*/ 	.word	0x0000e630


	//   ....[60]....
        /*0a70*/ 	.word	0x0000e660


	//   ....[61]....
        /*0a74*/ 	.word	0x0000e670


	//   ....[62]....
        /*0a78*/ 	.word	0x0000e6a0


	//   ....[63]....
        /*0a7c*/ 	.word	0x0000e6e0


	//   ....[64]....
        /*0a80*/ 	.word	0x0000e830


	//   ....[65]....
        /*0a84*/ 	.word	0x0000ea20


	//   ....[66]....
        /*0a88*/ 	.word	0x0000ea50


	//   ....[67]....
        /*0a8c*/ 	.word	0x0000ea80


	//   ....[68]....
        /*0a90*/ 	.word	0x0000eab0


	//   ....[69]....
        /*0a94*/ 	.word	0x0000eae0


	//   ....[70]....
        /*0a98*/ 	.word	0x0000eb10


	//   ....[71]....
        /*0a9c*/ 	.word	0x0000ec80


	//   ....[72]....
        /*0aa0*/ 	.word	0x0000ecb0


	//   ....[73]....
        /*0aa4*/ 	.word	0x0000ece0


	//   ....[74]....
        /*0aa8*/ 	.word	0x0000ed10


	//   ....[75]....
        /*0aac*/ 	.word	0x0000ed40


	//   ....[76]....
        /*0ab0*/ 	.word	0x0000ed70


	//   ....[77]....
        /*0ab4*/ 	.word	0x0000ee00


	//   ....[78]....
        /*0ab8*/ 	.word	0x0000ee30


	//   ....[79]....
        /*0abc*/ 	.word	0x0000eeb0


	//   ....[80]....
        /*0ac0*/ 	.word	0x0000f9c0


	//   ....[81]....
        /*0ac4*/ 	.word	0x00011290


	//   ....[82]....
        /*0ac8*/ 	.word	0x000112b0


	//   ....[83]....
        /*0acc*/ 	.word	0x00011340


	//   ....[84]....
        /*0ad0*/ 	.word	0x00011360


	//   ....[85]....
        /*0ad4*/ 	.word	0x000113e0


	//   ....[86]....
        /*0ad8*/ 	.word	0x00011400


	//   ....[87]....
        /*0adc*/ 	.word	0x00011480


	//   ....[88]....
        /*0ae0*/ 	.word	0x000114a0


	//   ....[89]....
        /*0ae4*/ 	.word	0x00011520


	//   ....[90]....
        /*0ae8*/ 	.word	0x00011540


	//   ....[91]....
        /*0aec*/ 	.word	0x000115c0


	//   ....[92]....
        /*0af0*/ 	.word	0x000115e0


	//   ....[93]....
        /*0af4*/ 	.word	0x00011660


	//   ....[94]....
        /*0af8*/ 	.word	0x00011680


	//   ....[95]....
        /*0afc*/ 	.word	0x00011690


	//   ....[96]....
        /*0b00*/ 	.word	0x000116a0


	//   ....[97]....
        /*0b04*/ 	.word	0x00012010


	//   ....[98]....
        /*0b08*/ 	.word	0x00012020


	//   ....[99]....
        /*0b0c*/ 	.word	0x00012040


	//   ....[100]....
        /*0b10*/ 	.word	0x000120d0


	//   ....[101]....
        /*0b14*/ 	.word	0x000120f0


	//   ....[102]....
        /*0b18*/ 	.word	0x00012170


	//   ....[103]....
        /*0b1c*/ 	.word	0x00012190


	//   ....[104]....
        /*0b20*/ 	.word	0x00012210


	//   ....[105]....
        /*0b24*/ 	.word	0x00012230


	//   ....[106]....
        /*0b28*/ 	.word	0x000122b0


	//   ....[107]....
        /*0b2c*/ 	.word	0x000122d0


	//   ....[108]....
        /*0b30*/ 	.word	0x00012350


	//   ....[109]....
        /*0b34*/ 	.word	0x00012370


	//   ....[110]....
        /*0b38*/ 	.word	0x000123f0


	//   ....[111]....
        /*0b3c*/ 	.word	0x00012410


	//   ....[112]....
        /*0b40*/ 	.word	0x00012420


	//   ....[113]....
        /*0b44*/ 	.word	0x00012490


	//   ....[114]....
        /*0b48*/ 	.word	0x000124e0


	//   ....[115]....
        /*0b4c*/ 	.word	0x00012570


	//   ....[116]....
        /*0b50*/ 	.word	0x000125a0


	//   ....[117]....
        /*0b54*/ 	.word	0x000125b0


	//   ....[118]....
        /*0b58*/ 	.word	0x00012620


	//   ....[119]....
        /*0b5c*/ 	.word	0x00012630


	//   ....[120]....
        /*0b60*/ 	.word	0x00012640


	//   ....[121]....
        /*0b64*/ 	.word	0x00012e60


	//   ....[122]....
        /*0b68*/ 	.word	0x00012e80


	//   ....[123]....
        /*0b6c*/ 	.word	0x00012ef0


	//   ....[124]....
        /*0b70*/ 	.word	0x00012f00


	//   ....[125]....
        /*0b74*/ 	.word	0x00012f40


	//   ....[126]....
        /*0b78*/ 	.word	0x00012f50


	//   ....[127]....
        /*0b7c*/ 	.word	0x00012f90


	//   ....[128]....
        /*0b80*/ 	.word	0x00012fa0


	//   ....[129]....
        /*0b84*/ 	.word	0x00012fe0


	//   ....[130]....
        /*0b88*/ 	.word	0x00012ff0


	//   ....[131]....
        /*0b8c*/ 	.word	0x00013030


	//   ....[132]....
        /*0b90*/ 	.word	0x00013040


	//   ....[133]....
        /*0b94*/ 	.word	0x00013080


	//   ....[134]....
        /*0b98*/ 	.word	0x00013090


	//   ....[135]....
        /*0b9c*/ 	.word	0x000130a0


	//   ....[136]....
        /*0ba0*/ 	.word	0x000130e0


	//   ....[137]....
        /*0ba4*/ 	.word	0x000133a0


	//   ....[138]....
        /*0ba8*/ 	.word	0x000133d0


	//   ....[139]....
        /*0bac*/ 	.word	0x00013430


	//   ....[140]....
        /*0bb0*/ 	.word	0x00013440


	//   ....[141]....
        /*0bb4*/ 	.word	0x00013490


	//   ....[142]....
        /*0bb8*/ 	.word	0x000134a0


	//   ....[143]....
        /*0bbc*/ 	.word	0x000134f0


	//   ....[144]....
        /*0bc0*/ 	.word	0x00013500


	//   ....[145]....
        /*0bc4*/ 	.word	0x00013550


	//   ....[146]....
        /*0bc8*/ 	.word	0x00013560


	//   ....[147]....
        /*0bcc*/ 	.word	0x000135b0


	//   ....[148]....
        /*0bd0*/ 	.word	0x000135c0


	//   ....[149]....
        /*0bd4*/ 	.word	0x00013610


	//   ....[150]....
        /*0bd8*/ 	.word	0x00013620


	//   ....[151]....
        /*0bdc*/ 	.word	0x00013630


	//   ....[152]....
        /*0be0*/ 	.word	0x00013670


	//   ....[153]....
        /*0be4*/ 	.word	0x00013c60


	//   ....[154]....
        /*0be8*/ 	.word	0x00013ca0


	//   ....[155]....
        /*0bec*/ 	.word	0x00013cc0


	//   ....[156]....
        /*0bf0*/ 	.word	0x00013d00


	//   ....[157]....
        /*0bf4*/ 	.word	0x00013d20


	//   ....[158]....
        /*0bf8*/ 	.word	0x00013d60


	//   ....[159]....
        /*0bfc*/ 	.word	0x00013d80


	//   ....[160]....
        /*0c00*/ 	.word	0x00013dc0


	//   ....[161]....
        /*0c04*/ 	.word	0x00013de0


	//   ....[162]....
        /*0c08*/ 	.word	0x00013e20


	//   ....[163]....
        /*0c0c*/ 	.word	0x00013e40


	//   ....[164]....
        /*0c10*/ 	.word	0x00013e80


	//   ....[165]....
        /*0c14*/ 	.word	0x00013ea0


	//   ....[166]....
        /*0c18*/ 	.word	0x00013ee0


	//   ....[167]....
        /*0c1c*/ 	.word	0x00013f00


	//   ....[168]....
        /*0c20*/ 	.word	0x00013f10


	//   ....[169]....
        /*0c24*/ 	.word	0x00014280


	//   ....[170]....
        /*0c28*/ 	.word	0x000142b0


	//   ....[171]....
        /*0c2c*/ 	.word	0x000142f0


	//   ....[172]....
        /*0c30*/ 	.word	0x00014320


	//   ....[173]....
        /*0c34*/ 	.word	0x00014350


	//   ....[174]....
        /*0c38*/ 	.word	0x00014380


	//   ....[175]....
        /*0c3c*/ 	.word	0x000143b0


	//   ....[176]....
        /*0c40*/ 	.word	0x000143e0


	//   ....[177]....
        /*0c44*/ 	.word	0x00014560


	//   ....[178]....
        /*0c48*/ 	.word	0x00014590


	//   ....[179]....
        /*0c4c*/ 	.word	0x000145c0


	//   ....[180]....
        /*0c50*/ 	.word	0x000145f0


	//   ....[181]....
        /*0c54*/ 	.word	0x00014620


	//   ....[182]....
        /*0c58*/ 	.word	0x00014650


	//   ....[183]....
        /*0c5c*/ 	.word	0x00014710


	//   ....[184]....
        /*0c60*/ 	.word	0x00014730


	//   ....[185]....
        /*0c64*/ 	.word	0x000147a0


	//   ....[186]....
        /*0c68*/ 	.word	0x00014c10


	//   ....[187]....
        /*0c6c*/ 	.word	0x00014f30


	//   ....[188]....
        /*0c70*/ 	.word	0x00014fc0


	//   ....[189]....
        /*0c74*/ 	.word	0x00015050


	//   ....[190]....
        /*0c78*/ 	.word	0x000150e0


	//   ....[191]....
        /*0c7c*/ 	.word	0x000151c0


	//   ....[192]....
        /*0c80*/ 	.word	0x00015250


	//   ....[193]....
        /*0c84*/ 	.word	0x000152f0


	//   ....[194]....
        /*0c88*/ 	.word	0x00015380


	//   ....[195]....
        /*0c8c*/ 	.word	0x00015470


	//   ....[196]....
        /*0c90*/ 	.word	0x00015500


	//   ....[197]....
        /*0c94*/ 	.word	0x000155a0


	//   ....[198]....
        /*0c98*/ 	.word	0x00015630


	//   ....[199]....
        /*0c9c*/ 	.word	0x00015770


	//   ....[200]....
        /*0ca0*/ 	.word	0x00015820


	//   ....[201]....
        /*0ca4*/ 	.word	0x000158b0


	//   ....[202]....
        /*0ca8*/ 	.word	0x00015900


	//   ....[203]....
        /*0cac*/ 	.word	0x00015950


	//   ....[204]....
        /*0cb0*/ 	.word	0x00015a30


	//   ....[205]....
        /*0cb4*/ 	.word	0x00015ac0


	//   ....[206]....
        /*0cb8*/ 	.word	0x00015b10


	//   ....[207]....
        /*0cbc*/ 	.word	0x00015b60


	//   ....[208]....
        /*0cc0*/ 	.word	0x00015d90


	//   ....[209]....
        /*0cc4*/ 	.word	0x00015e30


	//   ....[210]....
        /*0cc8*/ 	.word	0x00015e90


	//   ....[211]....
        /*0ccc*/ 	.word	0x00015f00


	//   ....[212]....
        /*0cd0*/ 	.word	0x00015f60


	//   ....[213]....
        /*0cd4*/ 	.word	0x00015fd0


	//   ....[214]....
        /*0cd8*/ 	.word	0x00016090


	//   ....[215]....
        /*0cdc*/ 	.word	0x000160f0


	//   ....[216]....
        /*0ce0*/ 	.word	0x000161b0


	//   ....[217]....
        /*0ce4*/ 	.word	0x00016490


	//   ....[218]....
        /*0ce8*/ 	.word	0x00016580


	//   ....[219]....
        /*0cec*/ 	.word	0x00016620


	//   ....[220]....
        /*0cf0*/ 	.word	0x00016680


	//   ....[221]....
        /*0cf4*/ 	.word	0x00016770


	//   ....[222]....
        /*0cf8*/ 	.word	0x000167e0


	//   ....[223]....
        /*0cfc*/ 	.word	0x000168d0


	//   ....[224]....
        /*0d00*/ 	.word	0x00016940


	//   ....[225]....
        /*0d04*/ 	.word	0x00016a30


	//   ....[226]....
        /*0d08*/ 	.word	0x00016aa0


	//   ....[227]....
        /*0d0c*/ 	.word	0x00016b90


	//   ....[228]....
        /*0d10*/ 	.word	0x00016c00


	//   ....[229]....
        /*0d14*/ 	.word	0x00016cf0


	//   ....[230]....
        /*0d18*/ 	.word	0x00016d60


	//   ....[231]....
        /*0d1c*/ 	.word	0x00016e50


	//   ....[232]....
        /*0d20*/ 	.word	0x00016ec0


	//   ....[233]....
        /*0d24*/ 	.word	0x00016fa0


	//   ....[234]....
        /*0d28*/ 	.word	0x00017080


	//   ....[235]....
        /*0d2c*/ 	.word	0x000170d0


	//   ....[236]....
        /*0d30*/ 	.word	0x00017130


	//   ....[237]....
        /*0d34*/ 	.word	0x00017220


	//   ....[238]....
        /*0d38*/ 	.word	0x00017280


	//   ....[239]....
        /*0d3c*/ 	.word	0x00017380


	//   ....[240]....
        /*0d40*/ 	.word	0x000173e0


	//   ....[241]....
        /*0d44*/ 	.word	0x000174e0


	//   ....[242]....
        /*0d48*/ 	.word	0x00017540


	//   ....[243]....
        /*0d4c*/ 	.word	0x00017640


	//   ....[244]....
        /*0d50*/ 	.word	0x000176a0


	//   ....[245]....
        /*0d54*/ 	.word	0x000177a0


	//   ....[246]....
        /*0d58*/ 	.word	0x00017800


	//   ....[247]....
        /*0d5c*/ 	.word	0x00017900


	//   ....[248]....
        /*0d60*/ 	.word	0x00017960


	//   ....[249]....
        /*0d64*/ 	.word	0x00017a10


	//   ....[250]....
        /*0d68*/ 	.word	0x00017ac0


	//   ....[251]....
        /*0d6c*/ 	.word	0x00017bb0


	//   ....[252]....
        /*0d70*/ 	.word	0x00017c10


	//   ....[253]....
        /*0d74*/ 	.word	0x00017cf0


	//   ....[254]....
        /*0d78*/ 	.word	0x00017d50


	//   ....[255]....
        /*0d7c*/ 	.word	0x00017e20


	//   ....[0]....
        /*0d80*/ 	.word	0x00017e80


	//   ....[1]....
        /*0d84*/ 	.word	0x00017f40


	//   ....[2]....
        /*0d88*/ 	.word	0x00018080


	//   ....[3]....
        /*0d8c*/ 	.word	0x00018130


	//   ....[4]....
        /*0d90*/ 	.word	0x000181a0


	//   ....[5]....
        /*0d94*/ 	.word	0x00018270


	//   ....[6]....
        /*0d98*/ 	.word	0x000182d0


	//   ....[7]....
        /*0d9c*/ 	.word	0x00018380


	//   ....[8]....
        /*0da0*/ 	.word	0x000183e0


	//   ....[9]....
        /*0da4*/ 	.word	0x00018490


	//   ....[10]....
        /*0da8*/ 	.word	0x000184f0


	//   ....[11]....
        /*0dac*/ 	.word	0x000185a0


	//   ....[12]....
        /*0db0*/ 	.word	0x00018600


	//   ....[13]....
        /*0db4*/ 	.word	0x000186b0


	//   ....[14]....
        /*0db8*/ 	.word	0x00018710


	//   ....[15]....
        /*0dbc*/ 	.word	0x000187c0


	//   ....[16]....
        /*0dc0*/ 	.word	0x00018820


	//   ....[17]....
        /*0dc4*/ 	.word	0x000188d0


	//   ....[18]....
        /*0dc8*/ 	.word	0x000189c0


	//   ....[19]....
        /*0dcc*/ 	.word	0x00018a70


	//   ....[20]....
        /*0dd0*/ 	.word	0x00018ad0


	//   ....[21]....
        /*0dd4*/ 	.word	0x00018b90


	//   ....[22]....
        /*0dd8*/ 	.word	0x00018bf0


	//   ....[23]....
        /*0ddc*/ 	.word	0x00018cb0


	//   ....[24]....
        /*0de0*/ 	.word	0x00018d10


	//   ....[25]....
        /*0de4*/ 	.word	0x00018dd0


	//   ....[26]....
        /*0de8*/ 	.word	0x00018e30


	//   ....[27]....
        /*0dec*/ 	.word	0x00018ef0


	//   ....[28]....
        /*0df0*/ 	.word	0x00018f50


	//   ....[29]....
        /*0df4*/ 	.word	0x00019010


	//   ....[30]....
        /*0df8*/ 	.word	0x00019070


	//   ....[31]....
        /*0dfc*/ 	.word	0x00019130


	//   ....[32]....
        /*0e00*/ 	.word	0x00019190


	//   ....[33]....
        /*0e04*/ 	.word	0x00019240


	//   ....[34]....
        /*0e08*/ 	.word	0x00019330


	//   ....[35]....
        /*0e0c*/ 	.word	0x000193e0


	//   ....[36]....
        /*0e10*/ 	.word	0x00019450


	//   ....[37]....
        /*0e14*/ 	.word	0x00019500


	//   ....[38]....
        /*0e18*/ 	.word	0x00019560


	//   ....[39]....
        /*0e1c*/ 	.word	0x00019610


	//   ....[40]....
        /*0e20*/ 	.word	0x00019670


	//   ....[41]....
        /*0e24*/ 	.word	0x00019720


	//   ....[42]....
        /*0e28*/ 	.word	0x00019780


	//   ....[43]....
        /*0e2c*/ 	.word	0x00019830


	//   ....[44]....
        /*0e30*/ 	.word	0x00019890


	//   ....[45]....
        /*0e34*/ 	.word	0x00019940


	//   ....[46]....
        /*0e38*/ 	.word	0x000199a0


	//   ....[47]....
        /*0e3c*/ 	.word	0x00019a50


	//   ....[48]....
        /*0e40*/ 	.word	0x00019ab0


	//   ....[49]....
        /*0e44*/ 	.word	0x00019b50


	//   ....[50]....
        /*0e48*/ 	.word	0x00019be0


	//   ....[51]....
        /*0e4c*/ 	.word	0x00019c80


	//   ....[52]....
        /*0e50*/ 	.word	0x00019da0


	//   ....[53]....
        /*0e54*/ 	.word	0x00019e10


	//   ....[54]....
        /*0e58*/ 	.word	0x00019e80


	//   ....[55]....
        /*0e5c*/ 	.word	0x00019ef0


	//   ....[56]....
        /*0e60*/ 	.word	0x00019f60


	//   ....[57]....
        /*0e64*/ 	.word	0x00019fe0


	//   ....[58]....
        /*0e68*/ 	.word	0x0001a070


	//   ....[59]....
        /*0e6c*/ 	.word	0x0001a100


	//   ....[60]....
        /*0e70*/ 	.word	0x0001a170


	//   ....[61]....
        /*0e74*/ 	.word	0x0001a1e0


	//   ....[62]....
        /*0e78*/ 	.word	0x0001a250


	//   ....[63]....
        /*0e7c*/ 	.word	0x0001a2d0


	//   ....[64]....
        /*0e80*/ 	.word	0x0001a340


	//   ....[65]....
        /*0e84*/ 	.word	0x0001a3e0


	//   ....[66]....
        /*0e88*/ 	.word	0x0001a470


	//   ....[67]....
        /*0e8c*/ 	.word	0x0001a590


	//----- nvinfo : EIATTR_REG_RECONFIG
	.align		4
.L_145:
        /*0e90*/ 	.byte	0x01, 0x54
	.zero		2


	//----- nvinfo : EIATTR_SYSCALL_OFFSETS
	.align		4
        /*0e94*/ 	.byte	0x04, 0x46
        /*0e96*/ 	.short	(.L_147 - .L_146)


	//   ....[0]....
.L_146:
        /*0e98*/ 	.word	0x00001850


	//   ....[1]....
        /*0e9c*/ 	.word	0x000019a0


	//   ....[2]....
        /*0ea0*/ 	.word	0x00005ea0


	//   ....[3]....
        /*0ea4*/ 	.word	0x00006220


	//   ....[4]....
        /*0ea8*/ 	.word	0x00010870


	//   ....[5]....
        /*0eac*/ 	.word	0x000109c0


	//   ....[6]....
        /*0eb0*/ 	.word	0x00010ab0


	//   ....[7]....
        /*0eb4*/ 	.word	0x00011ae0


	//----- nvinfo : EIATTR_MBARRIER_INSTR_OFFSETS
	.align		4
.L_147:
        /*0eb8*/ 	.byte	0x04, 0x39
        /*0eba*/ 	.short	(.L_149 - .L_148)


	//   ....[0]....
.L_148:
        /*0ebc*/ 	.word	0x00000270
        /*0ec0*/ 	.word	0x000000ff
        /*0ec4*/ 	.word	0x00016800
        /*0ec8*/ 	.short	0x0100
        /*0eca*/ 	.byte	0x08
	.zero		1


	//   ....[1]....
        /*0ecc*/ 	.word	0x00000280
        /*0ed0*/ 	.word	0x000000ff
        /*0ed4*/ 	.word	0x00016820
        /*0ed8*/ 	.short	0x0100
        /*0eda*/ 	.byte	0x08
	.zero		1


	//   ....[2]....
        /*0edc*/ 	.word	0x00000370
        /*0ee0*/ 	.word	0x000000ff
        /*0ee4*/ 	.word	0x00016830
        /*0ee8*/ 	.short	0x0100
        /*0eea*/ 	.byte	0x08
	.zero		1


	//   ....[3]....
        /*0eec*/ 	.word	0x00000380
        /*0ef0*/ 	.word	0x000000ff
        /*0ef4*/ 	.word	0x00016840
        /*0ef8*/ 	.short	0x0100
        /*0efa*/ 	.byte	0x08
	.zero		1


	//   ....[4]....
        /*0efc*/ 	.word	0x00000390
        /*0f00*/ 	.word	0x000000ff
        /*0f04*/ 	.word	0x00016838
        /*0f08*/ 	.short	0x0100
        /*0f0a*/ 	.byte	0x08
	.zero		1


	//   ....[5]....
        /*0f0c*/ 	.word	0x000003a0
        /*0f10*/ 	.word	0x000000ff
        /*0f14*/ 	.word	0x00016848
        /*0f18*/ 	.short	0x0100
        /*0f1a*/ 	.byte	0x08
	.zero		1


	//   ....[6]....
        /*0f1c*/ 	.word	0x000004d0
        /*0f20*/ 	.word	0x000000ff
        /*0f24*/ 	.word	0x00016850
        /*0f28*/ 	.short	0x0100
        /*0f2a*/ 	.byte	0x08
	.zero		1


	//   ....[7]....
        /*0f2c*/ 	.word	0x000004e0
        /*0f30*/ 	.word	0x000000ff
        /*0f34*/ 	.word	0x00016860
        /*0f38*/ 	.short	0x0100
        /*0f3a*/ 	.byte	0x08
	.zero		1


	//   ....[8]....
        /*0f3c*/ 	.word	0x000004f0
        /*0f40*/ 	.word	0x000000ff
        /*0f44*/ 	.word	0x00016858
        /*0f48*/ 	.short	0x0100
        /*0f4a*/ 	.byte	0x08
	.zero		1


	//   ....[9]....
        /*0f4c*/ 	.word	0x00000500
        /*0f50*/ 	.word	0x000000ff
        /*0f54*/ 	.word	0x00016868
        /*0f58*/ 	.short	0x0100
        /*0f5a*/ 	.byte	0x08
	.zero		1


	//   ....[10]....
        /*0f5c*/ 	.word	0x000005f0
        /*0f60*/ 	.word	0x000000ff
        /*0f64*/ 	.word	0x00016870
        /*0f68*/ 	.short	0x0100
        /*0f6a*/ 	.byte	0x06
	.zero		1


	//   ....[11]....
        /*0f6c*/ 	.word	0x00000600
        /*0f70*/ 	.word	0x000000ff
        /*0f74*/ 	.word	0x00016880
        /*0f78*/ 	.short	0x0100
        /*0f7a*/ 	.byte	0x06
	.zero		1


	//   ....[12]....
        /*0f7c*/ 	.word	0x00000610
        /*0f80*/ 	.word	0x000000ff
        /*0f84*/ 	.word	0x00016878
        /*0f88*/ 	.short	0x0100
        /*0f8a*/ 	.byte	0x06
	.zero		1


	//   ....[13]....
        /*0f8c*/ 	.word	0x00000620
        /*0f90*/ 	.word	0x000000ff
        /*0f94*/ 	.word	0x00016888
        /*0f98*/ 	.short	0x0100
        /*0f9a*/ 	.byte	0x06
	.zero		1


	//   ....[14]....
        /*0f9c*/ 	.word	0x00000750
        /*0fa0*/ 	.word	0x000000ff
        /*0fa4*/ 	.word	0x00016890
        /*0fa8*/ 	.short	0x0100
        /*0faa*/ 	.byte	0x08
	.zero		1


	//   ....[15]....
        /*0fac*/ 	.word	0x00000760
        /*0fb0*/ 	.word	0x000000ff
        /*0fb4*/ 	.word	0x000168a0
        /*0fb8*/ 	.short	0x0100
        /*0fba*/ 	.byte	0x08
	.zero		1


	//   ....[16]....
        /*0fbc*/ 	.word	0x00000770
        /*0fc0*/ 	.word	0x000000ff
        /*0fc4*/ 	.word	0x00016898
        /*0fc8*/ 	.short	0x0100
        /*0fca*/ 	.byte	0x08
	.zero		1


	//   ....[17]....
        /*0fcc*/ 	.word	0x00000780
        /*0fd0*/ 	.word	0x000000ff
        /*0fd4*/ 	.word	0x000168a8
        /*0fd8*/ 	.short	0x0100
        /*0fda*/ 	.byte	0x08
	.zero		1


	//   ....[18]....
        /*0fdc*/ 	.word	0x000008b0
        /*0fe0*/ 	.word	0x000000ff
        /*0fe4*/ 	.word	0x000168b0
        /*0fe8*/ 	.short	0x0100
        /*0fea*/ 	.byte	0x08
	.zero		1


	//   ....[19]....
        /*0fec*/ 	.word	0x000008c0
        /*0ff0*/ 	.word	0x000000ff
        /*0ff4*/ 	.word	0x000168c0
        /*0ff8*/ 	.short	0x0100
        /*0ffa*/ 	.byte	0x08
	.zero		1


	//   ....[20]....
        /*0ffc*/ 	.word	0x000008d0
        /*1000*/ 	.word	0x000000ff
        /*1004*/ 	.word	0x000168b8
        /*1008*/ 	.short	0x0100
        /*100a*/ 	.byte	0x08
	.zero		1


	//   ....[21]....
        /*100c*/ 	.word	0x000008e0
        /*1010*/ 	.word	0x000000ff
        /*1014*/ 	.word	0x000168c8
        /*1018*/ 	.short	0x0100
        /*101a*/ 	.byte	0x08
	.zero		1


	//   ....[22]....
        /*101c*/ 	.word	0x00002b00
        /*1020*/ 	.word	0x00000047
        /*1024*/ 	.word	0x00016890
        /*1028*/ 	.short	0x010a
        /*102a*/ 	.byte	0x3f
	.zero		1


	//   ....[23]....
        /*102c*/ 	.word	0x00003f70
        /*1030*/ 	.word	0x00000047
        /*1034*/ 	.word	0x00016890
        /*1038*/ 	.short	0x010a
        /*103a*/ 	.byte	0x3f
	.zero		1


	//   ....[24]....
        /*103c*/ 	.word	0x000050c0
        /*1040*/ 	.word	0x00000047
        /*1044*/ 	.word	0x00016890
        /*1048*/ 	.short	0x010a
        /*104a*/ 	.byte	0x3f
	.zero		1


	//   ....[25]....
        /*104c*/ 	.word	0x00005570
        /*1050*/ 	.word	0x00000008
        /*1054*/ 	.word	0x00000000
        /*1058*/ 	.short	0x0101
        /*105a*/ 	.byte	0x3f
	.zero		1


	//   ....[26]....
        /*105c*/ 	.word	0x000055b0
        /*1060*/ 	.word	0x00000047
        /*1064*/ 	.word	0x000168b0
        /*1068*/ 	.short	0x010a
        /*106a*/ 	.byte	0x3f
	.zero		1


	//   ....[27]....
        /*106c*/ 	.word	0x000059e0
        /*1070*/ 	.word	0x00000047
        /*1074*/ 	.word	0x00000000
        /*1078*/ 	.short	0x0101
        /*107a*/ 	.byte	0x3f
	.zero		1


	//   ....[28]....
        /*107c*/ 	.word	0x00005f40
        /*1080*/ 	.word	0x00000012
        /*1084*/ 	.word	0x00016800
        /*1088*/ 	.short	0x010a
        /*108a*/ 	.byte	0x3f
	.zero		1


	//   ....[29]....
        /*108c*/ 	.word	0x00005f90
        /*1090*/ 	.word	0x00000012
        /*1094*/ 	.word	0x00016800
        /*1098*/ 	.short	0x010a
        /*109a*/ 	.byte	0x3f
	.zero		1


	//   ....[30]....
        /*109c*/ 	.word	0x00006640
        /*10a0*/ 	.word	0x00000012
        /*10a4*/ 	.word	0x00016800
        /*10a8*/ 	.short	0x010a
        /*10aa*/ 	.byte	0x3f
	.zero		1


	//   ....[31]....
        /*10ac*/ 	.word	0x00007640
        /*10b0*/ 	.word	0x00000012
        /*10b4*/ 	.word	0x00016800
        /*10b8*/ 	.short	0x010a
        /*10ba*/ 	.byte	0x3f
	.zero		1


	//   ....[32]....
        /*10bc*/ 	.word	0x00008400
        /*10c0*/ 	.word	0x00000003
        /*10c4*/ 	.word	0x00016830
        /*10c8*/ 	.short	0x010a
        /*10ca*/ 	.byte	0x3f
	.zero		1


	//   ....[33]....
        /*10cc*/ 	.word	0x000084a0
        /*10d0*/ 	.word	0x00000003
        /*10d4*/ 	.word	0x00016830
        /*10d8*/ 	.short	0x010a
        /*10da*/ 	.byte	0x3f
	.zero		1


	//   ....[34]....
        /*10dc*/ 	.word	0x000095d0
        /*10e0*/ 	.word	0x00000003
        /*10e4*/ 	.word	0x00000000
        /*10e8*/ 	.short	0x0101
        /*10ea*/ 	.byte	0x3f
	.zero		1


	//   ....[35]....
        /*10ec*/ 	.word	0x0000a5f0
        /*10f0*/ 	.word	0x00000009
        /*10f4*/ 	.word	0x00016830
        /*10f8*/ 	.short	0x010a
        /*10fa*/ 	.byte	0x3f
	.zero		1


	//   ....[36]....
        /*10fc*/ 	.word	0x0000a640
        /*1100*/ 	.word	0x00000009
        /*1104*/ 	.word	0x00016830
        /*1108*/ 	.short	0x010a
        /*110a*/ 	.byte	0x3f
	.zero		1


	//   ....[37]....
        /*110c*/ 	.word	0x0000a9b0
        /*1110*/ 	.word	0x00000004
        /*1114*/ 	.word	0x00016850
        /*1118*/ 	.short	0x010a
        /*111a*/ 	.byte	0x3f
	.zero		1


	//   ....[38]....
        /*111c*/ 	.word	0x0000a9f0
        /*1120*/ 	.word	0x00000004
        /*1124*/ 	.word	0x00016850
        /*1128*/ 	.short	0x010a
        /*112a*/ 	.byte	0x3f
	.zero		1


	//   ....[39]....
        /*112c*/ 	.word	0x0000aeb0
        /*1130*/ 	.word	0x00000000
        /*1134*/ 	.word	0x00000000
        /*1138*/ 	.short	0x0101
        /*113a*/ 	.byte	0x3f
	.zero		1


	//   ....[40]....
        /*113c*/ 	.word	0x0000c0a0
        /*1140*/ 	.word	0x0000000a
        /*1144*/ 	.word	0x00000000
        /*1148*/ 	.short	0x0101
        /*114a*/ 	.byte	0x3f
	.zero		1


	//   ....[41]....
        /*114c*/ 	.word	0x0000c4f0
        /*1150*/ 	.word	0x0000000c
        /*1154*/ 	.word	0x00016850
        /*1158*/ 	.short	0x010a
        /*115a*/ 	.byte	0x3f
	.zero		1


	//   ....[42]....
        /*115c*/ 	.word	0x0000c560
        /*1160*/ 	.word	0x0000000c
        /*1164*/ 	.word	0x00016850
        /*1168*/ 	.short	0x010a
        /*116a*/ 	.byte	0x3f
	.zero		1


	//   ....[43]....
        /*116c*/ 	.word	0x0000cc20
        /*1170*/ 	.word	0x00000000
        /*1174*/ 	.word	0x00000000
        /*1178*/ 	.short	0x0101
        /*117a*/ 	.byte	0x3f
	.zero		1


	//   ....[44]....
        /*117c*/ 	.word	0x0000dc70
        /*1180*/ 	.word	0x00000000
        /*1184*/ 	.word	0x00000000
        /*1188*/ 	.short	0x0101
        /*118a*/ 	.byte	0x3f
	.zero		1


	//   ....[45]....
        /*118c*/ 	.word	0x0000faa0
        /*1190*/ 	.word	0x00000016
        /*1194*/ 	.word	0x00016820
        /*1198*/ 	.short	0x010a
        /*119a*/ 	.byte	0x3f
	.zero		1


	//   ....[46]....
        /*119c*/ 	.word	0x0000fb50
        /*11a0*/ 	.word	0x00000005
        /*11a4*/ 	.word	0x000168a0
        /*11a8*/ 	.short	0x010a
        /*11aa*/ 	.byte	0x3f
	.zero		1


	//   ....[47]....
        /*11ac*/ 	.word	0x0000fd90
        /*11b0*/ 	.word	0x00000005
        /*11b4*/ 	.word	0x000168c0
        /*11b8*/ 	.short	0x010a
        /*11ba*/ 	.byte	0x3f
	.zero		1


	//   ....[48]....
        /*11bc*/ 	.word	0x000100f0
        /*11c0*/ 	.word	0x00000005
        /*11c4*/ 	.word	0x000168a0
        /*11c8*/ 	.short	0x010a
        /*11ca*/ 	.byte	0x3f
	.zero		1


	//   ....[49]....
        /*11cc*/ 	.word	0x00010310
        /*11d0*/ 	.word	0x00000005
        /*11d4*/ 	.word	0x000168c0
        /*11d8*/ 	.short	0x010a
        /*11da*/ 	.byte	0x3f
	.zero		1


	//   ....[50]....
        /*11dc*/ 	.word	0x00010fc0
        /*11e0*/ 	.word	0x00000003
        /*11e4*/ 	.word	0x00016840
        /*11e8*/ 	.short	0x010a
        /*11ea*/ 	.byte	0x3f
	.zero		1


	//   ....[51]....
        /*11ec*/ 	.word	0x000117a0
        /*11f0*/ 	.word	0x00000003
        /*11f4*/ 	.word	0x00016830
        /*11f8*/ 	.short	0x0107
        /*11fa*/ 	.byte	0x3f
	.zero		1


	//   ....[52]....
        /*11fc*/ 	.word	0x00011870
        /*1200*/ 	.word	0x00000003
        /*1204*/ 	.word	0x00016830
        /*1208*/ 	.short	0x0101
        /*120a*/ 	.byte	0x3f
	.zero		1


	//   ....[53]....
        /*120c*/ 	.word	0x00012720
        /*1210*/ 	.word	0x00000016
        /*1214*/ 	.word	0x00016800
        /*1218*/ 	.short	0x0107
        /*121a*/ 	.byte	0x3f
	.zero		1


	//   ....[54]....
        /*121c*/ 	.word	0x00012810
        /*1220*/ 	.word	0x00000016
        /*1224*/ 	.word	0x00016800
        /*1228*/ 	.short	0x0101
        /*122a*/ 	.byte	0x3f
	.zero		1


	//   ....[55]....
        /*122c*/ 	.word	0x00012830
        /*1230*/ 	.word	0x00000016
        /*1234*/ 	.word	0x00016820
        /*1238*/ 	.short	0x010a
        /*123a*/ 	.byte	0x3f
	.zero		1


	//   ....[56]....
        /*123c*/ 	.word	0x00012c00
        /*1240*/ 	.word	0x00000005
        /*1244*/ 	.word	0x00016840
        /*1248*/ 	.short	0x010a
        /*124a*/ 	.byte	0x3f
	.zero		1


	//   ....[57]....
        /*124c*/ 	.word	0x00013160
        /*1250*/ 	.word	0x00000005
        /*1254*/ 	.word	0x00016830
        /*1258*/ 	.short	0x0107
        /*125a*/ 	.byte	0x3f
	.zero		1


	//   ....[58]....
        /*125c*/ 	.word	0x00013220
        /*1260*/ 	.word	0x00000005
        /*1264*/ 	.word	0x00016830
        /*1268*/ 	.short	0x0101
        /*126a*/ 	.byte	0x3f
	.zero		1


	//   ....[59]....
        /*126c*/ 	.word	0x00013280
        /*1270*/ 	.word	0x00000005
        /*1274*/ 	.word	0x00016860
        /*1278*/ 	.short	0x010a
        /*127a*/ 	.byte	0x3f
	.zero		1


	//   ....[60]....
        /*127c*/ 	.word	0x00013760
        /*1280*/ 	.word	0x00000005
        /*1284*/ 	.word	0x00016850
        /*1288*/ 	.short	0x0107
        /*128a*/ 	.byte	0x3f
	.zero		1


	//   ....[61]....
        /*128c*/ 	.word	0x00013920
        /*1290*/ 	.word	0x00000005
        /*1294*/ 	.word	0x00016850
        /*1298*/ 	.short	0x0101
        /*129a*/ 	.byte	0x3f
	.zero		1


	//   ....[62]....
        /*129c*/ 	.word	0x00013b20
        /*12a0*/ 	.word	0x00000000
        /*12a4*/ 	.word	0x00016860
        /*12a8*/ 	.short	0x010a
        /*12aa*/ 	.byte	0x3f
	.zero		1


	//   ....[63]....
        /*12ac*/ 	.word	0x00013fc0
        /*12b0*/ 	.word	0x00000000
        /*12b4*/ 	.word	0x00016850
        /*12b8*/ 	.short	0x0107
        /*12ba*/ 	.byte	0x3f
	.zero		1


	//   ....[64]....
        /*12bc*/ 	.word	0x00014080
        /*12c0*/ 	.word	0x00000000
        /*12c4*/ 	.word	0x00016850
        /*12c8*/ 	.short	0x0101
        /*12ca*/ 	.byte	0x3f
	.zero		1


	//   ....[65]....
        /*12cc*/ 	.word	0x00014b90
        /*12d0*/ 	.word	0x00000004
        /*12d4*/ 	.word	0x00016820
        /*12d8*/ 	.short	0x010a
        /*12da*/ 	.byte	0x3f
	.zero		1


	//   ....[66]....
        /*12dc*/ 	.word	0x00014d00
        /*12e0*/ 	.word	0x00000005
        /*12e4*/ 	.word	0x00016840
        /*12e8*/ 	.short	0x010a
        /*12ea*/ 	.byte	0x3f
	.zero		1


	//   ....[67]....
        /*12ec*/ 	.word	0x00014da0
        /*12f0*/ 	.word	0x00000019
        /*12f4*/ 	.word	0x00016840
        /*12f8*/ 	.short	0x010a
        /*12fa*/ 	.byte	0x3f
	.zero		1


	//   ....[68]....
        /*12fc*/ 	.word	0x00014de0
        /*1300*/ 	.word	0x00000005
        /*1304*/ 	.word	0x00016860
        /*1308*/ 	.short	0x010a
        /*130a*/ 	.byte	0x3f
	.zero		1


	//   ....[69]....
        /*130c*/ 	.word	0x00014e20
        /*1310*/ 	.word	0x00000019
        /*1314*/ 	.word	0x00016860
        /*1318*/ 	.short	0x010a
        /*131a*/ 	.byte	0x3f
	.zero		1


	//   ....[70]....
        /*131c*/ 	.word	0x00014e80
        /*1320*/ 	.word	0x00000047
        /*1324*/ 	.word	0x00016890
        /*1328*/ 	.short	0x010a
        /*132a*/ 	.byte	0x3f
	.zero		1


	//   ....[71]....
        /*132c*/ 	.word	0x00015110
        /*1330*/ 	.word	0x00000047
        /*1334*/ 	.word	0x00016890
        /*1338*/ 	.short	0x010a
        /*133a*/ 	.byte	0x3f
	.zero		1


	//   ....[72]....
        /*133c*/ 	.word	0x000153c0
        /*1340*/ 	.word	0x00000047
        /*1344*/ 	.word	0x00016890
        /*1348*/ 	.short	0x010a
        /*134a*/ 	.byte	0x3f
	.zero		1


	//   ....[73]....
        /*134c*/ 	.word	0x00015670
        /*1350*/ 	.word	0x00000047
        /*1354*/ 	.word	0x000168b0
        /*1358*/ 	.short	0x010a
        /*135a*/ 	.byte	0x3f
	.zero		1


	//   ....[74]....
        /*135c*/ 	.word	0x00015980
        /*1360*/ 	.word	0x00000012
        /*1364*/ 	.word	0x00016800
        /*1368*/ 	.short	0x010a
        /*136a*/ 	.byte	0x3f
	.zero		1


	//   ....[75]....
        /*136c*/ 	.word	0x00015b90
        /*1370*/ 	.word	0x00000012
        /*1374*/ 	.word	0x00016800
        /*1378*/ 	.short	0x010a
        /*137a*/ 	.byte	0x3f
	.zero		1


	//   ....[76]....
        /*137c*/ 	.word	0x00015be0
        /*1380*/ 	.word	0x00000003
        /*1384*/ 	.word	0x00016830
        /*1388*/ 	.short	0x010a
        /*138a*/ 	.byte	0x3f
	.zero		1


	//   ....[77]....
        /*138c*/ 	.word	0x00015c30
        /*1390*/ 	.word	0x00000009
        /*1394*/ 	.word	0x00016830
        /*1398*/ 	.short	0x010a
        /*139a*/ 	.byte	0x3f
	.zero		1


	//   ....[78]....
        /*139c*/ 	.word	0x00015c80
        /*13a0*/ 	.word	0x00000004
        /*13a4*/ 	.word	0x00016850
        /*13a8*/ 	.short	0x010a
        /*13aa*/ 	.byte	0x3f
	.zero		1


	//   ....[79]....
        /*13ac*/ 	.word	0x00015cd0
        /*13b0*/ 	.word	0x0000000c
        /*13b4*/ 	.word	0x00016850
        /*13b8*/ 	.short	0x010a
        /*13ba*/ 	.byte	0x3f
	.zero		1


	//   ....[80]....
        /*13bc*/ 	.word	0x00016270
        /*13c0*/ 	.word	0x00000016
        /*13c4*/ 	.word	0x00016820
        /*13c8*/ 	.short	0x010a
        /*13ca*/ 	.byte	0x3f
	.zero		1


	//   ....[81]....
        /*13cc*/ 	.word	0x000162c0
        /*13d0*/ 	.word	0x00000005
        /*13d4*/ 	.word	0x000168a0
        /*13d8*/ 	.short	0x010a
        /*13da*/ 	.byte	0x3f
	.zero		1


	//   ....[82]....
        /*13dc*/ 	.word	0x00016310
        /*13e0*/ 	.word	0x00000005
        /*13e4*/ 	.word	0x000168c0
        /*13e8*/ 	.short	0x010a
        /*13ea*/ 	.byte	0x3f
	.zero		1


	//   ....[83]....
        /*13ec*/ 	.word	0x00016360
        /*13f0*/ 	.word	0x00000005
        /*13f4*/ 	.word	0x000168a0
        /*13f8*/ 	.short	0x010a
        /*13fa*/ 	.byte	0x3f
	.zero		1


	//   ....[84]....
        /*13fc*/ 	.word	0x000163b0
        /*1400*/ 	.word	0x00000005
        /*1404*/ 	.word	0x000168c0
        /*1408*/ 	.short	0x010a
        /*140a*/ 	.byte	0x3f
	.zero		1


	//   ....[85]....
        /*140c*/ 	.word	0x000164d0
        /*1410*/ 	.word	0x00000003
        /*1414*/ 	.word	0x00016840
        /*1418*/ 	.short	0x010a
        /*141a*/ 	.byte	0x3f
	.zero		1


	//   ....[86]....
        /*141c*/ 	.word	0x00017f80
        /*1420*/ 	.word	0x00000016
        /*1424*/ 	.word	0x00016820
        /*1428*/ 	.short	0x010a
        /*142a*/ 	.byte	0x3f
	.zero		1


	//   ....[87]....
        /*142c*/ 	.word	0x00017fd0
        /*1430*/ 	.word	0x00000005
        /*1434*/ 	.word	0x00016840
        /*1438*/ 	.short	0x010a
        /*143a*/ 	.byte	0x3f
	.zero		1


	//   ....[88]....
        /*143c*/ 	.word	0x00018910
        /*1440*/ 	.word	0x00000005
        /*1444*/ 	.word	0x00016860
        /*1448*/ 	.short	0x010a
        /*144a*/ 	.byte	0x3f
	.zero		1


	//   ....[89]....
        /*144c*/ 	.word	0x00019280
        /*1450*/ 	.word	0x00000000
        /*1454*/ 	.word	0x00016860
        /*1458*/ 	.short	0x010a
        /*145a*/ 	.byte	0x3f
	.zero		1


	//   ....[90]....
        /*145c*/ 	.word	0x0001a4b0
        /*1460*/ 	.word	0x00000004
        /*1464*/ 	.word	0x00016820
        /*1468*/ 	.short	0x010a
        /*146a*/ 	.byte	0x3f
	.zero		1


	//   ....[91]....
        /*146c*/ 	.word	0x0001a650
        /*1470*/ 	.word	0x00000005
        /*1474*/ 	.word	0x00016840
        /*1478*/ 	.short	0x010a
        /*147a*/ 	.byte	0x3f
	.zero		1


	//   ....[92]....
        /*147c*/ 	.word	0x0001a6a0
        /*1480*/ 	.word	0x00000019
        /*1484*/ 	.word	0x00016840
        /*1488*/ 	.short	0x010a
        /*148a*/ 	.byte	0x3f
	.zero		1


	//   ....[93]....
        /*148c*/ 	.word	0x0001a6f0
        /*1490*/ 	.word	0x00000005
        /*1494*/ 	.word	0x00016860
        /*1498*/ 	.short	0x010a
        /*149a*/ 	.byte	0x3f
	.zero		1


	//----- nvinfo : EIATTR_NUM_MBARRIERS
	.align		4
.L_149:
        /*149c*/ 	.byte	0x03, 0x38
        /*149e*/ 	.short	0x0016


	//----- nvinfo : EIATTR_EXIT_INSTR_OFFSETS
	.align		4
        /*14a0*/ 	.byte	0x04, 0x1c
        /*14a2*/ 	.short	(.L_151 - .L_150)


	//   ....[0]....
.L_150:
        /*14a4*/ 	.word	0x00014e70


	//----- nvinfo : EIATTR_MAX_THREADS
	.align		4
.L_151:
        /*14a8*/ 	.byte	0x04, 0x05
        /*14aa*/ 	.short	(.L_153 - .L_152)
.L_152:
        /*14ac*/ 	.word	0x00000200
        /*14b0*/ 	.word	0x00000001
        /*14b4*/ 	.word	0x00000001


	//----- nvinfo : EIATTR_CRS_STACK_SIZE
	.align		4
.L_153:
        /*14b8*/ 	.byte	0x04, 0x1e
        /*14ba*/ 	.short	(.L_155 - .L_154)
.L_154:
        /*14bc*/ 	.word	0x00000000


	//----- nvinfo : EIATTR_CBANK_PARAM_SIZE
	.align		4
.L_155:
        /*14c0*/ 	.byte	0x03, 0x19
        /*14c2*/ 	.short	0x0af0


	//----- nvinfo : EIATTR_PARAM_CBANK
	.align		4
        /*14c4*/ 	.byte	0x04, 0x0a
        /*14c6*/ 	.short	(.L_157 - .L_156)
	.align		4
.L_156:
        /*14c8*/ 	.word	index@(.nv.constant0._ZN7cutlass13device_kernelIN5flash11enable_sm90INS1_16FlashAttnFwdSm90INS1_25CollectiveMainloopFwdSm90ILi2EN4cute5tupleIJNS5_1CILi1EEES8_S8_EEENS6_IJNS7_ILi192EEENS7_ILi128EEENS7_ILi64EEEEEELi64ENS_10bfloat16_tEfNS_4arch4Sm90ELb0ELb0ELb0ELb1ELb1ELb1ELb0ELb1ELb1ELb1ELb0ELb0EEENS1_21CollectiveEpilogueFwdINS6_IJSA_SC_SB_EEES9_SE_SG_Li384ELb1ELb1ELb0ELb0EEENS1_36VarlenDynamicPersistentTileSchedulerILi192ELi128ELi384ELi128ELb0ELb1ELb1ELb0ELb1ELb1EEEEEEEEEvNT_6ParamsE)
        /*14cc*/ 	.short	0x0210
        /*14ce*/ 	.short	0x0af0


	//----- nvinfo : EIATTR_SW_WAR
	.align		4
.L_157:
        /*14d0*/ 	.byte	0x04, 0x36
        /*14d2*/ 	.short	(.L_159 - .L_158)
.L_158:
        /*14d4*/ 	.word	0x00000008
.L_159:


//--------------------- .nv.info._ZN7cutlass13device_kernelIN5flash11enable_sm90INS1_16FlashAttnFwdSm90INS1_25CollectiveMainloopFwdSm90ILi2EN4cute5tupleIJNS5_1CILi1EEES8_S8_EEENS6_IJNS7_ILi192EEENS7_ILi128EEENS7_ILi64EEEEEELi64ENS_10bfloat16_tEfNS_4arch4Sm90ELb0ELb1ELb0ELb0ELb1ELb0ELb0ELb1ELb1ELb1ELb0ELb0EEENS1_21CollectiveEpilogueFwdINS6_IJSA_SC_SB_EEES9_SE_SG_Li384ELb0ELb1ELb0ELb0EEENS1_30DynamicPersistentTileSchedulerILi384ELi128ELb0ELb1ELb1EEEEEEEEEvNT_6ParamsE --------------------------
	.section	.nv.info._ZN7cutlass13device_kernelIN5flash11enable_sm90INS1_16FlashAttnFwdSm90INS1_25CollectiveMainloopFwdSm90ILi2EN4cute5tupleIJNS5_1CILi1EEES8_S8_EEENS6_IJNS7_ILi192EEENS7_ILi128EEENS7_ILi64EEEEEELi64ENS_10bfloat16_tEfNS_4arch4Sm90ELb0ELb1ELb0ELb0ELb1ELb0ELb0ELb1ELb1ELb1ELb0ELb0EEENS1_21CollectiveEpilogueFwdINS6_IJSA_SC_SB_EEES9_SE_SG_Li384ELb0ELb1ELb0ELb0EEENS1_30DynamicPersistentTileSchedulerILi384ELi128ELb0ELb1ELb1EEEEEEEEEvNT_6ParamsE,"",@"SHT_CUDA_INFO"
	.sectionflags	@""
	.align	4


	//----- nvinfo : EIATTR_CUDA_API_VERSION
	.align		4
        /*0000*/ 	.byte	0x04, 0x37
        /*0002*/ 	.short	(.L_161 - .L_160)
.L_160:
        /*0004*/ 	.word	0x00000082


	//----- nvinfo : EIATTR_KPARAM_INFO
	.align		4
.L_161:
        /*0008*/ 	.byte	0x04, 0x17
        /*000a*/ 	.short	(.L_163 - .L_162)
.L_162:
        /*000c*/ 	.word	0x00000000
        /*0010*/ 	.short	0x0000
        /*0012*/ 	.short	0x0070
        /*0014*/ 	.byte	0x00, 0xf0, 0x01, 0x2a


	//----- nvinfo : EIATTR_SPARSE_MMA_MASK
	.align		4
.L_163:
        /*0018*/ 	.byte	0x03, 0x50
        /*001a*/ 	.short	0x0000


	//----- nvinfo : EIATTR_MAXREG_COUNT
	.align		4
        /*001c*/ 	.byte	0x03, 0x1b
        /*001e*/ 	.short	0x0080


	//----- nvinfo : EIATTR_NUM_BARRIERS
	.align		4
        /*0020*/ 	.byte	0x02, 0x4c
        /*0022*/ 	.byte	0x10
	.zero		1


	//----- nvinfo : EIATTR_EXTERNS
	.align		4
        /*0024*/ 	.byte	0x04, 0x0f
        /*0026*/ 	.short	(.L_165 - .L_164)


	//   ....[0]....
	.align		4
.L_164:
        /*0028*/ 	.word	index@(__assertfail)


	//----- nvinfo : EIATTR_ANNOTATIONS
	.align		4
.L_165:
        /*002c*/ 	.byte	0x04, 0x55
        /*002e*/ 	.short	(.L_167 - .L_166)


	//   ....[0]....
.L_166:
        /* <DEDUP_REMOVED lines=11> */


	//----- nvinfo : EIATTR_MERCURY_ISA_VERSION
	.align		4
.L_167:
        /*00c8*/ 	.byte	0x03, 0x5f
        /*00ca*/ 	.short	0x0101


	//----- nvinfo : EIATTR_INT_WARP_WIDE_INSTR_OFFSETS
	.align		4
        /*00cc*/ 	.byte	0x04, 0x31
        /*00ce*/ 	.short	(.L_169 - .L_168)


	//   ....[0]....
.L_168:
        /*00d0*/ 	.word	0x000000c0


	//   ....[1]....
        /*00d4*/ 	.word	0x000000d0


	//   ....[2]....
        /*00d8*/ 	.word	0x00000170


	//   ....[3]....
        /*00dc*/ 	.word	0x0000efa0


	//   ....[4]....
        /*00e0*/ 	.word	0x0000f030


	//   ....[5]....
        /*00e4*/ 	.word	0x000120c0


	//   ....[6]....
        /*00e8*/ 	.word	0x00012150


	//----- nvinfo : EIATTR_COOP_GROUP_MASK_REGIDS
	.align		4
.L_169:
        /*00ec*/ 	.byte	0x04, 0x29
        /*00ee*/ 	.short	(.L_171 - .L_170)


	//   ....[0]....
.L_170:
        /*00f0*/ 	.word	0xffffffff


	//   ....[1]....
        /*00f4*/ 	.word	0xffffffff


	//   ....[2]....
        /*00f8*/ 	.word	0xffffffff


	//   ....[3]....
        /*00fc*/ 	.word	0xffffffff


	//   ....[4]....
        /*0100*/ 	.word	0xffffffff


	//   ....[5]....
        /*0104*/ 	.word	0xffffffff


	//   ....[6]....
        /*0108*/ 	.word	0xffffffff


	//   ....[7]....
        /*010c*/ 	.word	0xffffffff


	//   ....[8]....
        /*0110*/ 	.word	0xffffffff


	//   ....[9]....
        /*0114*/ 	.word	0xffffffff


	//   ....[10]....
        /*0118*/ 	.word	0xffffffff


	//   ....[11]....
        /*011c*/ 	.word	0xffffffff


	//   ....[12]....
        /*0120*/ 	.word	0xffffffff


	//   ....[13]....
        /*0124*/ 	.word	0xffffffff


	//   ....[14]....
        /*0128*/ 	.word	0xffffffff


	//   ....[15]....
        /*012c*/ 	.word	0xffffffff


	//   ....[16]....
        /*0130*/ 	.word	0xffffffff


	//   ....[17]....
        /*0134*/ 	.word	0xffffffff


	//   ....[18]....
        /*0138*/ 	.word	0xffffffff


	//   ....[19]....
        /*013c*/ 	.word	0xffffffff


	//   ....[20]....
        /*0140*/ 	.word	0xffffffff


	//   ....[21]....
        /*0144*/ 	.word	0xffffffff


	//   ....[22]....
        /*0148*/ 	.word	0xffffffff


	//   ....[23]....
        /*014c*/ 	.word	0xffffffff


	//   ....[24]....
        /*0150*/ 	.word	0xffffffff


	//   ....[25]....
        /*0154*/ 	.word	0xffffffff


	//   ....[26]....
        /*0158*/ 	.word	0xffffffff


	//   ....[27]....
        /*015c*/ 	.word	0xffffffff


	//   ....[28]....
        /*0160*/ 	.word	0xffffffff


	//   ....[29]....
        /*0164*/ 	.word	0xffffffff


	//   ....[30]....
        /*0168*/ 	.word	0xffffffff


	//   ....[31]....
        /*016c*/ 	.word	0xffffffff


	//   ....[32]....
        /*0170*/ 	.word	0xffffffff


	//   ....[33]....
        /*0174*/ 	.word	0xffffffff


	//   ....[34]....
        /*0178*/ 	.word	0xffffffff


	//   ....[35]....
        /*017c*/ 	.word	0xffffffff


	//   ....[36]....
        /*0180*/ 	.word	0xffffffff


	//   ....[37]....
        /*0184*/ 	.word	0xffffffff


	//   ....[38]....
        /*0188*/ 	.word	0xffffffff


	//   ....[39]....
        /*018c*/ 	.word	0xffffffff


	//   ....[40]....
        /*0190*/ 	.word	0xffffffff


	//   ....[41]....
        /*0194*/ 	.word	0xffffffff


	//   ....[42]....
        /*0198*/ 	.word	0xffffffff


	//   ....[43]....
        /*019c*/ 	.word	0xffffffff


	//   ....[44]....
        /*01a0*/ 	.word	0xffffffff


	//   ....[45]....
        /*01a4*/ 	.word	0xffffffff


	//   ....[46]....
        /*01a8*/ 	.word	0xffffffff


	//   ....[47]....
        /*01ac*/ 	.word	0xffffffff


	//   ....[48]....
        /*01b0*/ 	.word	0xffffffff


	//   ....[49]....
        /*01b4*/ 	.word	0xffffffff


	//   ....[50]....
        /*01b8*/ 	.word	0xffffffff


	//   ....[51]....
        /*01bc*/ 	.word	0xffffffff


	//   ....[52]....
        /*01c0*/ 	.word	0xffffffff


	//   ....[53]....
        /*01c4*/ 	.word	0xffffffff


	//   ....[54]....
        /*01c8*/ 	.word	0xffffffff


	//   ....[55]....
        /*01cc*/ 	.word	0xffffffff


	//   ....[56]....
        /*01d0*/ 	.word	0xffffffff


	//   ....[57]....
        /*01d4*/ 	.word	0xffffffff


	//   ....[58]....
        /*01d8*/ 	.word	0xffffffff


	//   ....[59]....
        /*01dc*/ 	.word	0xffffffff


	//   ....[60]....
        /*01e0*/ 	.word	0xffffffff


	//   ....[61]....
        /*01e4*/ 	.word	0xffffffff


	//   ....[62]....
        /*01e8*/ 	.word	0xffffffff


	//   ....[63]....
        /*01ec*/ 	.word	0xffffffff


	//   ....[64]....
        /*01f0*/ 	.word	0xffffffff


	//   ....[65]....
        /*01f4*/ 	.word	0xffffffff


	//   ....[66]....
        /*01f8*/ 	.word	0xffffffff


	//   ....[67]....
        /*01fc*/ 	.word	0xffffffff


	//   ....[68]....
        /*0200*/ 	.word	0xffffffff


	//   ....[69]....
        /*0204*/ 	.word	0xffffffff


	//   ....[70]....
        /*0208*/ 	.word	0xffffffff


	//   ....[71]....
        /*020c*/ 	.word	0xffffffff


	//   ....[72]....
        /*0210*/ 	.word	0xffffffff


	//   ....[73]....
        /*0214*/ 	.word	0xffffffff


	//   ....[74]....
        /*0218*/ 	.word	0xffffffff


	//   ....[75]....
        /*021c*/ 	.word	0xffffffff


	//   ....[76]....
        /*0220*/ 	.word	0xffffffff


	//   ....[77]....
        /*0224*/ 	.word	0xffffffff


	//   ....[78]....
        /*0228*/ 	.word	0xffffffff


	//   ....[79]....
        /*022c*/ 	.word	0xffffffff


	//   ....[80]....
        /*0230*/ 	.word	0xffffffff


	//   ....[81]....
        /*0234*/ 	.word	0xffffffff


	//   ....[82]....
        /*0238*/ 	.word	0xffffffff


	//   ....[83]....
        /*023c*/ 	.word	0xffffffff


	//   ....[84]....
        /*0240*/ 	.word	0xffffffff


	//   ....[85]....
        /*0244*/ 	.word	0xffffffff


	//   ....[86]....
        /*0248*/ 	.word	0xffffffff


	//   ....[87]....
        /*024c*/ 	.word	0xffffffff


	//   ....[88]....
        /*0250*/ 	.word	0xffffffff


	//   ....[89]....
        /*0254*/ 	.word	0xffffffff


	//   ....[90]....
        /*0258*/ 	.word	0xffffffff


	//   ....[91]....
        /*025c*/ 	.word	0xffffffff


	//   ....[92]....
        /*0260*/ 	.word	0xffffffff


	//   ....[93]....
        /*0264*/ 	.word	0xffffffff


	//   ....[94]....
        /*0268*/ 	.word	0xffffffff


	//   ....[95]....
        /*026c*/ 	.word	0xffffffff


	//   ....[96]....
        /*0270*/ 	.word	0xffffffff


	//   ....[97]....
        /*0274*/ 	.word	0xffffffff


	//   ....[98]....
        /*0278*/ 	.word	0xffffffff


	//   ....[99]....
        /*027c*/ 	.word	0xffffffff


	//   ....[100]....
        /*0280*/ 	.word	0xffffffff


	//   ....[101]....
        /*0284*/ 	.word	0xffffffff


	//   ....[102]....
        /*0288*/ 	.word	0xffffffff


	//   ....[103]....
        /*028c*/ 	.word	0xffffffff


	//   ....[104]....
        /*0290*/ 	.word	0xffffffff


	//   ....[105]....
        /*0294*/ 	.word	0xffffffff


	//   ....[106]....
        /*0298*/ 	.word	0xffffffff


	//   ....[107]....
        /*029c*/ 	.word	0xffffffff


	//   ....[108]....
        /*02a0*/ 	.word	0xffffffff


	//   ....[109]....
        /*02a4*/ 	.word	0xffffffff


	//   ....[110]....
        /*02a8*/ 	.word	0xffffffff


	//   ....[111]....
        /*02ac*/ 	.word	0xffffffff


	//   ....[112]....
        /*02b0*/ 	.word	0xffffffff


	//   ....[113]....
        /*02b4*/ 	.word	0xffffffff


	//   ....[114]....
        /*02b8*/ 	.word	0xffffffff


	//   ....[115]....
        /*02bc*/ 	.word	0xffffffff


	//   ....[116]....
        /*02c0*/ 	.word	0xffffffff


	//   ....[117]....
        /*02c4*/ 	.word	0xffffffff


	//   ....[118]....
        /*02c8*/ 	.word	0xffffffff


	//   ....[119]....
        /*02cc*/ 	.word	0xffffffff


	//   ....[120]....
        /*02d0*/ 	.word	0xffffffff


	//   ....[121]....
        /*02d4*/ 	.word	0xffffffff


	//   ....[122]....
        /*02d8*/ 	.word	0xffffffff


	//   ....[123]....
        /*02dc*/ 	.word	0xffffffff


	//   ....[124]....
        /*02e0*/ 	.word	0xffffffff


	//   ....[125]....
        /*02e4*/ 	.word	0xffffffff


	//   ....[126]....
        /*02e8*/ 	.word	0xffffffff


	//   ....[127]....
        /*02ec*/ 	.word	0xffffffff


	//   ....[128]....
        /*02f0*/ 	.word	0xffffffff


	//   ....[129]....
        /*02f4*/ 	.word	0xffffffff


	//   ....[130]....
        /*02f8*/ 	.word	0xffffffff


	//   ....[131]....
        /*02fc*/ 	.word	0xffffffff


	//   ....[132]....
        /*0300*/ 	.word	0xffffffff


	//   ....[133]....
        /*0304*/ 	.word	0xffffffff


	//   ....[134]....
        /*0308*/ 	.word	0xffffffff


	//   ....[135]....
        /*030c*/ 	.word	0xffffffff


	//   ....[136]....
        /*0310*/ 	.word	0xffffffff


	//   ....[137]....
        /*0314*/ 	.word	0xffffffff


	//   ....[138]....
        /*0318*/ 	.word	0xffffffff


	//   ....[139]....
        /*031c*/ 	.word	0xffffffff


	//   ....[140]....
        /*0320*/ 	.word	0xffffffff


	//   ....[141]....
        /*0324*/ 	.word	0xffffffff


	//   ....[142]....
        /*0328*/ 	.word	0xffffffff


	//   ....[143]....
        /*032c*/ 	.word	0xffffffff


	//   ....[144]....
        /*0330*/ 	.word	0x0500000f


	//   ....[145]....
        /*0334*/ 	.word	0x0500000f


	//   ....[146]....
        /*0338*/ 	.word	0x0500000f


	//   ....[147]....
        /*033c*/ 	.word	0x0500000f


	//   ....[148]....
        /*0340*/ 	.word	0x0500000f


	//   ....[149]....
        /*0344*/ 	.word	0x0500000f


	//   ....[150]....
        /*0348*/ 	.word	0x0500000f


	//   ....[151]....
        /*034c*/ 	.word	0x0500000f


	//   ....[152]....
        /*0350*/ 	.word	0x0500000f


	//   ....[153]....
        /*0354*/ 	.word	0x0500000f


	//   ....[154]....
        /*0358*/ 	.word	0x0500000f


	//   ....[155]....
        /*035c*/ 	.word	0x0500000f


	//   ....[156]....
        /*0360*/ 	.word	0x0500000f


	//   ....[157]....
        /*0364*/ 	.word	0x0500000f


	//   ....[158]....
        /*0368*/ 	.word	0x0500000f


	//   ....[159]....
        /*036c*/ 	.word	0x0500000f


	//   ....[160]....
        /*0370*/ 	.word	0x0500000f


	//   ....[161]....
        /*0374*/ 	.word	0x0500000f


	//   ....[162]....
        /*0378*/ 	.word	0x0500000f


	//   ....[163]....
        /*037c*/ 	.word	0x0500000f


	//   ....[164]....
        /*0380*/ 	.word	0x0500000f


	//   ....[165]....
        /*0384*/ 	.word	0x0500000f


	//   ....[166]....
        /*0388*/ 	.word	0x0500000f


	//   ....[167]....
        /*038c*/ 	.word	0x0500000f


	//   ....[168]....
        /*0390*/ 	.word	0x0500000f


	//   ....[169]....
        /*0394*/ 	.word	0x0500000f


	//   ....[170]....
        /*0398*/ 	.word	0x0500000f


	//   ....[171]....
        /*039c*/ 	.word	0x0500000f


	//   ....[172]....
        /*03a0*/ 	.word	0x0500000f


	//   ....[173]....
        /*03a4*/ 	.word	0x0500000f


	//   ....[174]....
        /*03a8*/ 	.word	0x0500000f


	//   ....[175]....
        /*03ac*/ 	.word	0x0500000f


	//   ....[176]....
        /*03b0*/ 	.word	0x0500000f


	//   ....[177]....
        /*03b4*/ 	.word	0x0500000f


	//   ....[178]....
        /*03b8*/ 	.word	0x0500000f


	//   ....[179]....
        /*03bc*/ 	.word	0x0500000f


	//   ....[180]....
        /*03c0*/ 	.word	0x0500000f


	//   ....[181]....
        /*03c4*/ 	.word	0x0500000f


	//   ....[182]....
        /*03c8*/ 	.word	0x0500000f


	//   ....[183]....
        /*03cc*/ 	.word	0x0500000f


	//   ....[184]....
        /*03d0*/ 	.word	0x0500000f


	//   ....[185]....
        /*03d4*/ 	.word	0x0500000f


	//   ....[186]....
        /*03d8*/ 	.word	0x0500000f


	//   ....[187]....
        /*03dc*/ 	.word	0x0500000f


	//   ....[188]....
        /*03e0*/ 	.word	0x0500000f


	//   ....[189]....
        /*03e4*/ 	.word	0x0500000f


	//   ....[190]....
        /*03e8*/ 	.word	0x0500000f


	//   ....[191]....
        /*03ec*/ 	.word	0x0500000f


	//   ....[192]....
        /*03f0*/ 	.word	0x0500000f


	//   ....[193]....
        /*03f4*/ 	.word	0x0500000f


	//   ....[194]....
        /*03f8*/ 	.word	0x0500000f


	//   ....[195]....
        /*03fc*/ 	.word	0x0500000f


	//   ....[196]....
        /*0400*/ 	.word	0x0500000f


	//   ....[197]....
        /*0404*/ 	.word	0x0500000f


	//   ....[198]....
        /*0408*/ 	.word	0x0500000f


	//   ....[199]....
        /*040c*/ 	.word	0x0500000f


	//   ....[200]....
        /*0410*/ 	.word	0x0500000f


	//   ....[201]....
        /*0414*/ 	.word	0x0500000f


	//   ....[202]....
        /*0418*/ 	.word	0x0500000f


	//   ....[203]....
        /*041c*/ 	.word	0x0500000f


	//   ....[204]....
        /*0420*/ 	.word	0x0500000f


	//   ....[205]....
        /*0424*/ 	.word	0x0500000f


	//   ....[206]....
        /*0428*/ 	.word	0x0500000f


	//   ....[207]....
        /*042c*/ 	.word	0x0500000f


	//   ....[208]....
        /*0430*/ 	.word	0x0500000f


	//   ....[209]....
        /*0434*/ 	.word	0x0500000f


	//   ....[210]....
        /*0438*/ 	.word	0x0500000f


	//   ....[211]....
        /*043c*/ 	.word	0x0500000f


	//   ....[212]....
        /*0440*/ 	.word	0x0500000f


	//   ....[213]....
        /*0444*/ 	.word	0x0500000f


	//   ....[214]....
        /*0448*/ 	.word	0x0500000f


	//   ....[215]....
        /*044c*/ 	.word	0x0500000f


	//   ....[216]....
        /*0450*/ 	.word	0x0500000f


	//   ....[217]....
        /*0454*/ 	.word	0x0500000f


	//   ....[218]....
        /*0458*/ 	.word	0x0500000f


	//   ....[219]....
        /*045c*/ 	.word	0x0500000f


	//   ....[220]....
        /*0460*/ 	.word	0x0500000f


	//   ....[221]....
        /*0464*/ 	.word	0x0500000f


	//   ....[222]....
        /*0468*/ 	.word	0x0500000f


	//   ....[223]....
        /*046c*/ 	.word	0x0500000f


	//   ....[224]....
        /*0470*/ 	.word	0x0500000f


	//   ....[225]....
        /*0474*/ 	.word	0x0500000f


	//   ....[226]....
        /*0478*/ 	.word	0x0500000f


	//   ....[227]....
        /*047c*/ 	.word	0x0500000f


	//   ....[228]....
        /*0480*/ 	.word	0x0500000f


	//   ....[229]....
        /*0484*/ 	.word	0x0500000f


	//   ....[230]....
        /*0488*/ 	.word	0x0500000f


	//   ....[231]....
        /*048c*/ 	.word	0x0500000f


	//   ....[232]....
        /*0490*/ 	.word	0x0500000f


	//   ....[233]....
        /*0494*/ 	.word	0x0500000f


	//   ....[234]....
        /*0498*/ 	.word	0x0500000f


	//----- nvinfo : EIATTR_COOP_GROUP_INSTR_OFFSETS
	.align		4
.L_171:
        /*049c*/ 	.byte	0x04, 0x28
        /*049e*/ 	.short	(.L_173 - .L_172)


	//   ....[0]....
.L_172:
        /*04a0*/ 	.word	0x00000080


	//   ....[1]....
        /*04a4*/ 	.word	0x00000090


	//   ....[2]....
        /*04a8*/ 	.word	0x000002d0


	//   ....[3]....
        /*04ac*/ 	.word	0x00000430


	//   ....[4]....
        /*04b0*/ 	.word	0x00000550


	//   ....[5]....
        /*04b4*/ 	.word	0x000006b0


	//   ....[6]....
        /*04b8*/ 	.word	0x00001650


	//   ....[7]....
        /*04bc*/ 	.word	0x00001d30


	//   ....[8]....
        /*04c0*/ 	.word	0x00001f80


	//   ....[9]....
        /*04c4*/ 	.word	0x000032c0


	//   ....[10]....
        /*04c8*/ 	.word	0x00003410


	//   ....[11]....
        /*04cc*/ 	.word	0x00003c60


	//   ....[12]....
        /*04d0*/ 	.word	0x00003cc0


	//   ....[13]....
        /*04d4*/ 	.word	0x000052e0


	//   ....[14]....
        /*04d8*/ 	.word	0x00005500


	//   ....[15]....
        /*04dc*/ 	.word	0x000060e0


	//   ....[16]....
        /*04e0*/ 	.word	0x000061e0


	//   ....[17]....
        /*04e4*/ 	.word	0x00006a30


	//   ....[18]....
        /*04e8*/ 	.word	0x00006aa0


	//   ....[19]....
        /*04ec*/ 	.word	0x000086a0


	//   ....[20]....
        /*04f0*/ 	.word	0x000086b0


	//   ....[21]....
        /*04f4*/ 	.word	0x000086e0


	//   ....[22]....
        /*04f8*/ 	.word	0x000086f0


	//   ....[23]....
        /*04fc*/ 	.word	0x0000a090


	//   ....[24]....
        /*0500*/ 	.word	0x0000a2b0


	//   ....[25]....
        /*0504*/ 	.word	0x0000ae90


	//   ....[26]....
        /*0508*/ 	.word	0x0000af90


	//   ....[27]....
        /*050c*/ 	.word	0x0000b7e0


	//   ....[28]....
        /*0510*/ 	.word	0x0000b840


	//   ....[29]....
        /*0514*/ 	.word	0x0000c7b0


	//   ....[30]....
        /*0518*/ 	.word	0x0000c7f0


	//   ....[31]....
        /*051c*/ 	.word	0x0000c890


	//   ....[32]....
        /*0520*/ 	.word	0x0000c8a0


	//   ....[33]....
        /*0524*/ 	.word	0x0000d460


	//   ....[34]....
        /*0528*/ 	.word	0x0000d4c0


	//   ....[35]....
        /*052c*/ 	.word	0x0000d4f0


	//   ....[36]....
        /*0530*/ 	.word	0x0000d570


	//   ....[37]....
        /*0534*/ 	.word	0x0000d9a0


	//   ....[38]....
        /*0538*/ 	.word	0x0000d9e0


	//   ....[39]....
        /*053c*/ 	.word	0x0000da00


	//   ....[40]....
        /*0540*/ 	.word	0x0000da30


	//   ....[41]....
        /*0544*/ 	.word	0x0000da50


	//   ....[42]....
        /*0548*/ 	.word	0x0000da60


	//   ....[43]....
        /*054c*/ 	.word	0x0000da80


	//   ....[44]....
        /*0550*/ 	.word	0x0000daa0


	//   ....[45]....
        /*0554*/ 	.word	0x0000e110


	//   ....[46]....
        /*0558*/ 	.word	0x0000e150


	//   ....[47]....
        /*055c*/ 	.word	0x0000e190


	//   ....[48]....
        /*0560*/ 	.word	0x0000e1c0


	//   ....[49]....
        /*0564*/ 	.word	0x0000e1e0


	//   ....[50]....
        /*0568*/ 	.word	0x0000e1f0


	//   ....[51]....
        /*056c*/ 	.word	0x0000e200


	//   ....[52]....
        /*0570*/ 	.word	0x0000e220


	//   ....[53]....
        /*0574*/ 	.word	0x0000e3c0


	//   ....[54]....
        /*0578*/ 	.word	0x0000fba0


	//   ....[55]....
        /*057c*/ 	.word	0x0000fbc0


	//   ....[56]....
        /*0580*/ 	.word	0x0000fbd0


	//   ....[57]....
        /*0584*/ 	.word	0x0000fc50


	//   ....[58]....
        /*0588*/ 	.word	0x0000fc70


	//   ....[59]....
        /*058c*/ 	.word	0x0000fcf0


	//   ....[60]....
        /*0590*/ 	.word	0x0000fd10


	//   ....[61]....
        /*0594*/ 	.word	0x0000fd90


	//   ....[62]....
        /*0598*/ 	.word	0x0000fdb0


	//   ....[63]....
        /*059c*/ 	.word	0x0000fe30


	//   ....[64]....
        /*05a0*/ 	.word	0x0000fe50


	//   ....[65]....
        /*05a4*/ 	.word	0x0000fed0


	//   ....[66]....
        /*05a8*/ 	.word	0x0000fef0


	//   ....[67]....
        /*05ac*/ 	.word	0x0000ff70


	//   ....[68]....
        /*05b0*/ 	.word	0x0000ff90


	//   ....[69]....
        /*05b4*/ 	.word	0x0000ffa0


	//   ....[70]....
        /*05b8*/ 	.word	0x000107e0


	//   ....[71]....
        /*05bc*/ 	.word	0x00010800


	//   ....[72]....
        /*05c0*/ 	.word	0x00010830


	//   ....[73]....
        /*05c4*/ 	.word	0x000108b0


	//   ....[74]....
        /*05c8*/ 	.word	0x000108d0


	//   ....[75]....
        /*05cc*/ 	.word	0x00010950


	//   ....[76]....
        /*05d0*/ 	.word	0x00010970


	//   ....[77]....
        /*05d4*/ 	.word	0x000109f0


	//   ....[78]....
        /*05d8*/ 	.word	0x00010a10


	//   ....[79]....
        /*05dc*/ 	.word	0x00010a90


	//   ....[80]....
        /*05e0*/ 	.word	0x00010ab0


	//   ....[81]....
        /*05e4*/ 	.word	0x00010b30


	//   ....[82]....
        /*05e8*/ 	.word	0x00010b50


	//   ....[83]....
        /*05ec*/ 	.word	0x00010bd0


	//   ....[84]....
        /*05f0*/ 	.word	0x00010bf0


	//   ....[85]....
        /*05f4*/ 	.word	0x00010c00


	//   ....[86]....
        /*05f8*/ 	.word	0x00010c10


	//   ....[87]....
        /*05fc*/ 	.word	0x00010cb0


	//   ....[88]....
        /*0600*/ 	.word	0x00010d00


	//   ....[89]....
        /*0604*/ 	.word	0x00010d20


	//   ....[90]....
        /*0608*/ 	.word	0x00010d40


	//   ....[91]....
        /*060c*/ 	.word	0x00010d90


	//   ....[92]....
        /*0610*/ 	.word	0x00010db0


	//   ....[93]....
        /*0614*/ 	.word	0x00010dc0


	//   ....[94]....
        /*0618*/ 	.word	0x00011560


	//   ....[95]....
        /*061c*/ 	.word	0x00011580


	//   ....[96]....
        /*0620*/ 	.word	0x000115f0


	//   ....[97]....
        /*0624*/ 	.word	0x00011600


	//   ....[98]....
        /*0628*/ 	.word	0x00011640


	//   ....[99]....
        /*062c*/ 	.word	0x00011650


	//   ....[100]....
        /*0630*/ 	.word	0x00011690


	//   ....[101]....
        /*0634*/ 	.word	0x000116a0


	//   ....[102]....
        /*0638*/ 	.word	0x000116e0


	//   ....[103]....
        /*063c*/ 	.word	0x000116f0


	//   ....[104]....
        /*0640*/ 	.word	0x00011730


	//   ....[105]....
        /*0644*/ 	.word	0x00011740


	//   ....[106]....
        /*0648*/ 	.word	0x00011780


	//   ....[107]....
        /*064c*/ 	.word	0x00011790


	//   ....[108]....
        /*0650*/ 	.word	0x000117a0


	//   ....[109]....
        /*0654*/ 	.word	0x000117e0


	//   ....[110]....
        /*0658*/ 	.word	0x00011aa0


	//   ....[111]....
        /*065c*/ 	.word	0x00011ac0


	//   ....[112]....
        /*0660*/ 	.word	0x00011b20


	//   ....[113]....
        /*0664*/ 	.word	0x00011b30


	//   ....[114]....
        /*0668*/ 	.word	0x00011b80


	//   ....[115]....
        /*066c*/ 	.word	0x00011b90


	//   ....[116]....
        /*0670*/ 	.word	0x00011be0


	//   ....[117]....
        /*0674*/ 	.word	0x00011bf0


	//   ....[118]....
        /*0678*/ 	.word	0x00011c40


	//   ....[119]....
        /*067c*/ 	.word	0x00011c50


	//   ....[120]....
        /*0680*/ 	.word	0x00011ca0


	//   ....[121]....
        /*0684*/ 	.word	0x00011cb0


	//   ....[122]....
        /*0688*/ 	.word	0x00011d00


	//   ....[123]....
        /*068c*/ 	.word	0x00011d10


	//   ....[124]....
        /*0690*/ 	.word	0x00011d20


	//   ....[125]....
        /*0694*/ 	.word	0x00011d70


	//   ....[126]....
        /*0698*/ 	.word	0x00012340


	//   ....[127]....
        /*069c*/ 	.word	0x00012350


	//   ....[128]....
        /*06a0*/ 	.word	0x00012360


	//   ....[129]....
        /*06a4*/ 	.word	0x00012370


	//   ....[130]....
        /*06a8*/ 	.word	0x00012380


	//   ....[131]....
        /*06ac*/ 	.word	0x000123d0


	//   ....[132]....
        /*06b0*/ 	.word	0x00012420


	//   ....[133]....
        /*06b4*/ 	.word	0x00012450


	//   ....[134]....
        /*06b8*/ 	.word	0x00012480


	//   ....[135]....
        /*06bc*/ 	.word	0x000124b0


	//   ....[136]....
        /*06c0*/ 	.word	0x000124e0


	//   ....[137]....
        /*06c4*/ 	.word	0x00012510


	//   ....[138]....
        /*06c8*/ 	.word	0x00012540


	//   ....[139]....
        /*06cc*/ 	.word	0x00012570


	//   ....[140]....
        /*06d0*/ 	.word	0x000125a0


	//   ....[141]....
        /*06d4*/ 	.word	0x000125d0


	//   ....[142]....
        /*06d8*/ 	.word	0x000128d0


	//   ....[143]....
        /*06dc*/ 	.word	0x00012ac0


	//   ....[144]....
        /*06e0*/ 	.word	0x00013110


	//   ....[145]....
        /*06e4*/ 	.word	0x000131f0


	//   ....[146]....
        /*06e8*/ 	.word	0x00013290


	//   ....[147]....
        /*06ec*/ 	.word	0x000132f0


	//   ....[148]....
        /*06f0*/ 	.word	0x000133e0


	//   ....[149]....
        /*06f4*/ 	.word	0x00013450


	//   ....[150]....
        /*06f8*/ 	.word	0x00013540


	//   ....[151]....
        /*06fc*/ 	.word	0x000135b0


	//   ....[152]....
        /*0700*/ 	.word	0x000136a0


	//   ....[153]....
        /*0704*/ 	.word	0x00013710


	//   ....[154]....
        /*0708*/ 	.word	0x00013800


	//   ....[155]....
        /*070c*/ 	.word	0x00013870


	//   ....[156]....
        /*0710*/ 	.word	0x00013960


	//   ....[157]....
        /*0714*/ 	.word	0x000139d0


	//   ....[158]....
        /*0718*/ 	.word	0x00013ac0


	//   ....[159]....
        /*071c*/ 	.word	0x00013b30


	//   ....[160]....
        /*0720*/ 	.word	0x00013c10


	//   ....[161]....
        /*0724*/ 	.word	0x00013ca0


	//   ....[162]....
        /*0728*/ 	.word	0x00013d10


	//   ....[163]....
        /*072c*/ 	.word	0x00013d70


	//   ....[164]....
        /*0730*/ 	.word	0x00013e60


	//   ....[165]....
        /*0734*/ 	.word	0x00013ec0


	//   ....[166]....
        /*0738*/ 	.word	0x00013fc0


	//   ....[167]....
        /*073c*/ 	.word	0x00014020


	//   ....[168]....
        /*0740*/ 	.word	0x00014120


	//   ....[169]....
        /*0744*/ 	.word	0x00014180


	//   ....[170]....
        /*0748*/ 	.word	0x00014280


	//   ....[171]....
        /*074c*/ 	.word	0x000142e0


	//   ....[172]....
        /*0750*/ 	.word	0x000143e0


	//   ....[173]....
        /*0754*/ 	.word	0x00014440


	//   ....[174]....
        /*0758*/ 	.word	0x00014540


	//   ....[175]....
        /*075c*/ 	.word	0x000145a0


	//   ....[176]....
        /*0760*/ 	.word	0x00014640


	//   ....[177]....
        /*0764*/ 	.word	0x00014700


	//   ....[178]....
        /*0768*/ 	.word	0x000147d0


	//   ....[179]....
        /*076c*/ 	.word	0x00014830


	//   ....[180]....
        /*0770*/ 	.word	0x000148f0


	//   ....[181]....
        /*0774*/ 	.word	0x00014950


	//   ....[182]....
        /*0778*/ 	.word	0x00014a00


	//   ....[183]....
        /*077c*/ 	.word	0x00014a80


	//   ....[184]....
        /*0780*/ 	.word	0x00014b30


	//   ....[185]....
        /*0784*/ 	.word	0x00014c60


	//   ....[186]....
        /*0788*/ 	.word	0x00014d10


	//   ....[187]....
        /*078c*/ 	.word	0x00014d90


	//   ....[188]....
        /*0790*/ 	.word	0x00014e50


	//   ....[189]....
        /*0794*/ 	.word	0x00014eb0


	//   ....[190]....
        /*0798*/ 	.word	0x00014f60


	//   ....[191]....
        /*079c*/ 	.word	0x00014fc0


	//   ....[192]....
        /*07a0*/ 	.word	0x00015070


	//   ....[193]....
        /*07a4*/ 	.word	0x000150d0


	//   ....[194]....
        /*07a8*/ 	.word	0x00015180


	//   ....[195]....
        /*07ac*/ 	.word	0x000151e0


	//   ....[196]....
        /*07b0*/ 	.word	0x00015290


	//   ....[197]....
        /*07b4*/ 	.word	0x000152f0


	//   ....[198]....
        /*07b8*/ 	.word	0x000153a0


	//   ....[199]....
        /*07bc*/ 	.word	0x00015400


	//   ....[200]....
        /*07c0*/ 	.word	0x000154b0


	//   ....[201]....
        /*07c4*/ 	.word	0x000155a0


	//   ....[202]....
        /*07c8*/ 	.word	0x00015640


	//   ....[203]....
        /*07cc*/ 	.word	0x000156a0


	//   ....[204]....
        /*07d0*/ 	.word	0x00015760


	//   ....[205]....
        /*07d4*/ 	.word	0x000157c0


	//   ....[206]....
        /*07d8*/ 	.word	0x00015880


	//   ....[207]....
        /*07dc*/ 	.word	0x000158e0


	//   ....[208]....
        /*07e0*/ 	.word	0x000159a0


	//   ....[209]....
        /*07e4*/ 	.word	0x00015a00


	//   ....[210]....
        /*07e8*/ 	.word	0x00015ac0


	//   ....[211]....
        /*07ec*/ 	.word	0x00015b20


	//   ....[212]....
        /*07f0*/ 	.word	0x00015be0


	//   ....[213]....
        /*07f4*/ 	.word	0x00015c40


	//   ....[214]....
        /*07f8*/ 	.word	0x00015d00


	//   ....[215]....
        /*07fc*/ 	.word	0x00015d60


	//   ....[216]....
        /*0800*/ 	.word	0x00015e20


	//   ....[217]....
        /*0804*/ 	.word	0x00015f10


	//   ....[218]....
        /*0808*/ 	.word	0x00015fc0


	//   ....[219]....
        /*080c*/ 	.word	0x00016050


	//   ....[220]....
        /*0810*/ 	.word	0x00016100


	//   ....[221]....
        /*0814*/ 	.word	0x00016160


	//   ....[222]....
        /*0818*/ 	.word	0x00016210


	//   ....[223]....
        /*081c*/ 	.word	0x00016270


	//   ....[224]....
        /*0820*/ 	.word	0x00016330


	//   ....[225]....
        /*0824*/ 	.word	0x00016390


	//   ....[226]....
        /*0828*/ 	.word	0x00016440


	//   ....[227]....
        /*082c*/ 	.word	0x000164a0


	//   ....[228]....
        /*0830*/ 	.word	0x00016560


	//   ....[229]....
        /*0834*/ 	.word	0x000165c0


	//   ....[230]....
        /*0838*/ 	.word	0x00016670


	//   ....[231]....
        /*083c*/ 	.word	0x000166d0


	//   ....[232]....
        /*0840*/ 	.word	0x00016790


	//   ....[233]....
        /*0844*/ 	.word	0x00016820


	//   ....[234]....
        /*0848*/ 	.word	0x00016940


	//----- nvinfo : EIATTR_REG_RECONFIG
	.align		4
.L_173:
        /*084c*/ 	.byte	0x01, 0x54
	.zero		2


	//----- nvinfo : EIATTR_SYSCALL_OFFSETS
	.align		4
        /*0850*/ 	.byte	0x04, 0x46
        /*0852*/ 	.short	(.L_175 - .L_174)


	//   ....[0]....
.L_174:
        /*0854*/ 	.word	0x00001830


	//   ....[1]....
        /*0858*/ 	.word	0x0000f1a0


	//   ....[2]....
        /*085c*/ 	.word	0x0000f2f0


	//   ....[3]....
        /*0860*/ 	.word	0x0000f3e0


	//   ....[4]....
        /*0864*/ 	.word	0x000102c0


	//----- nvinfo : EIATTR_MBARRIER_INSTR_OFFSETS
	.align		4
.L_175:
        /*0868*/ 	.byte	0x04, 0x39
        /*086a*/ 	.short	(.L_177 - .L_176)


	//   ....[0]....
.L_176:
        /*086c*/ 	.word	0x00000180
        /*0870*/ 	.word	0x000000ff
        /*0874*/ 	.word	0x00016800
        /*0878*/ 	.short	0x0100
        /*087a*/ 	.byte	0x08
	.zero		1


	//   ....[1]....
        /*087c*/ 	.word	0x00000190
        /*0880*/ 	.word	0x000000ff
        /*0884*/ 	.word	0x00016820
        /*0888*/ 	.short	0x0100
        /*088a*/ 	.byte	0x08
	.zero		1


	//   ....[2]....
        /*088c*/ 	.word	0x00000280
        /*0890*/ 	.word	0x000000ff
        /*0894*/ 	.word	0x00016830
        /*0898*/ 	.short	0x0100
        /*089a*/ 	.byte	0x08
	.zero		1


	//   ....[3]....
        /*089c*/ 	.word	0x00000290
        /*08a0*/ 	.word	0x000000ff
        /*08a4*/ 	.word	0x00016840
        /*08a8*/ 	.short	0x0100
        /*08aa*/ 	.byte	0x08
	.zero		1


	//   ....[4]....
        /*08ac*/ 	.word	0x000002a0
        /*08b0*/ 	.word	0x000000ff
        /*08b4*/ 	.word	0x00016838
        /*08b8*/ 	.short	0x0100
        /*08ba*/ 	.byte	0x08
	.zero		1


	//   ....[5]....
        /*08bc*/ 	.word	0x000002b0
        /*08c0*/ 	.word	0x000000ff
        /*08c4*/ 	.word	0x00016848
        /*08c8*/ 	.short	0x0100
        /*08ca*/ 	.byte	0x08
	.zero		1


	//   ....[6]....
        /*08cc*/ 	.word	0x000003e0
        /*08d0*/ 	.word	0x000000ff
        /*08d4*/ 	.word	0x00016850
        /*08d8*/ 	.short	0x0100
        /*08da*/ 	.byte	0x08
	.zero		1


	//   ....[7]....
        /*08dc*/ 	.word	0x000003f0
        /*08e0*/ 	.word	0x000000ff
        /*08e4*/ 	.word	0x00016860
        /*08e8*/ 	.short	0x0100
        /*08ea*/ 	.byte	0x08
	.zero		1


	//   ....[8]....
        /*08ec*/ 	.word	0x00000400
        /*08f0*/ 	.word	0x000000ff
        /*08f4*/ 	.word	0x00016858
        /*08f8*/ 	.short	0x0100
        /*08fa*/ 	.byte	0x08
	.zero		1


	//   ....[9]....
        /*08fc*/ 	.word	0x00000410
        /*0900*/ 	.word	0x000000ff
        /*0904*/ 	.word	0x00016868
        /*0908*/ 	.short	0x0100
        /*090a*/ 	.byte	0x08
	.zero		1


	//   ....[10]....
        /*090c*/ 	.word	0x00000500
        /*0910*/ 	.word	0x000000ff
        /*0914*/ 	.word	0x00016870
        /*0918*/ 	.short	0x0100
        /*091a*/ 	.byte	0x06
	.zero		1


	//   ....[11]....
        /*091c*/ 	.word	0x00000510
        /*0920*/ 	.word	0x000000ff
        /*0924*/ 	.word	0x00016880
        /*0928*/ 	.short	0x0100
        /*092a*/ 	.byte	0x06
	.zero		1


	//   ....[12]....
        /*092c*/ 	.word	0x00000520
        /*0930*/ 	.word	0x000000ff
        /*0934*/ 	.word	0x00016878
        /*0938*/ 	.short	0x0100
        /*093a*/ 	.byte	0x06
	.zero		1


	//   ....[13]....
        /*093c*/ 	.word	0x00000530
        /*0940*/ 	.word	0x000000ff
        /*0944*/ 	.word	0x00016888
        /*0948*/ 	.short	0x0100
        /*094a*/ 	.byte	0x06
	.zero		1


	//   ....[14]....
        /*094c*/ 	.word	0x00000660
        /*0950*/ 	.word	0x000000ff
        /*0954*/ 	.word	0x00016890
        /*0958*/ 	.short	0x0100
        /*095a*/ 	.byte	0x08
	.zero		1


	//   ....[15]....
        /*095c*/ 	.word	0x00000670
        /*0960*/ 	.word	0x000000ff
        /*0964*/ 	.word	0x000168a0
        /*0968*/ 	.short	0x0100
        /*096a*/ 	.byte	0x08
	.zero		1


	//   ....[16]....
        /*096c*/ 	.word	0x00000680
        /*0970*/ 	.word	0x000000ff
        /*0974*/ 	.word	0x00016898
        /*0978*/ 	.short	0x0100
        /*097a*/ 	.byte	0x08
	.zero		1


	//   ....[17]....
        /*097c*/ 	.word	0x00000690
        /*0980*/ 	.word	0x000000ff
        /*0984*/ 	.word	0x000168a8
        /*0988*/ 	.short	0x0100
        /*098a*/ 	.byte	0x08
	.zero		1


	//   ....[18]....
        /*098c*/ 	.word	0x000007d0
        /*0990*/ 	.word	0x000000ff
        /*0994*/ 	.word	0x000168b0
        /*0998*/ 	.short	0x0100
        /*099a*/ 	.byte	0x08
	.zero		1


	//   ....[19]....
        /*099c*/ 	.word	0x000007e0
        /*09a0*/ 	.word	0x000000ff
        /*09a4*/ 	.word	0x000168c0
        /*09a8*/ 	.short	0x0100
        /*09aa*/ 	.byte	0x08
	.zero		1


	//   ....[20]....
        /*09ac*/ 	.word	0x000007f0
        /*09b0*/ 	.word	0x000000ff
        /*09b4*/ 	.word	0x000168b8
        /*09b8*/ 	.short	0x0100
        /*09ba*/ 	.byte	0x08
	.zero		1


	//   ....[21]....
        /*09bc*/ 	.word	0x00000800
        /*09c0*/ 	.word	0x000000ff
        /*09c4*/ 	.word	0x000168c8
        /*09c8*/ 	.short	0x0100
        /*09ca*/ 	.byte	0x08
	.zero		1


	//   ....[22]....
        /*09cc*/ 	.word	0x000018b0
        /*09d0*/ 	.word	0x000000ff
        /*09d4*/ 	.word	0x00016800
        /*09d8*/ 	.short	0x010a
        /*09da*/ 	.byte	0x2d
	.zero		1


	//   ....[23]....
        /*09dc*/ 	.word	0x00001930
        /*09e0*/ 	.word	0x00000003
        /*09e4*/ 	.word	0x00016830
        /*09e8*/ 	.short	0x010a
        /*09ea*/ 	.byte	0x3f
	.zero		1


	//   ....[24]....
        /*09ec*/ 	.word	0x00001970
        /*09f0*/ 	.word	0x00000003
        /*09f4*/ 	.word	0x00016830
        /*09f8*/ 	.short	0x010a
        /*09fa*/ 	.byte	0x3f
	.zero		1


	//   ....[25]....
        /*09fc*/ 	.word	0x00001d50
        /*0a00*/ 	.word	0x000000ff
        /*0a04*/ 	.word	0x00000000
        /*0a08*/ 	.short	0x0101
        /*0a0a*/ 	.byte	0x06
	.zero		1


	//   ....[26]....
        /*0a0c*/ 	.word	0x00004be0
        /*0a10*/ 	.word	0x000000ff
        /*0a14*/ 	.word	0x00016830
        /*0a18*/ 	.short	0x010a
        /*0a1a*/ 	.byte	0x06
	.zero		1


	//   ....[27]....
        /*0a1c*/ 	.word	0x00004c20
        /*0a20*/ 	.word	0x000000ff
        /*0a24*/ 	.word	0x00016830
        /*0a28*/ 	.short	0x010a
        /*0a2a*/ 	.byte	0x06
	.zero		1


	//   ....[28]....
        /*0a2c*/ 	.word	0x00004e30
        /*0a30*/ 	.word	0x000000ff
        /*0a34*/ 	.word	0x00016850
        /*0a38*/ 	.short	0x010a
        /*0a3a*/ 	.byte	0x06
	.zero		1


	//   ....[29]....
        /*0a3c*/ 	.word	0x00004e70
        /*0a40*/ 	.word	0x000000ff
        /*0a44*/ 	.word	0x00016850
        /*0a48*/ 	.short	0x010a
        /*0a4a*/ 	.byte	0x06
	.zero		1


	//   ....[30]....
        /*0a4c*/ 	.word	0x000052a0
        /*0a50*/ 	.word	0x000000ff
        /*0a54*/ 	.word	0x00000000
        /*0a58*/ 	.short	0x0101
        /*0a5a*/ 	.byte	0x06
	.zero		1


	//   ....[31]....
        /*0a5c*/ 	.word	0x00007570
        /*0a60*/ 	.word	0x000000ff
        /*0a64*/ 	.word	0x00000000
        /*0a68*/ 	.short	0x0101
        /*0a6a*/ 	.byte	0x06
	.zero		1


	//   ....[32]....
        /*0a6c*/ 	.word	0x00007c70
        /*0a70*/ 	.word	0x000000ff
        /*0a74*/ 	.word	0x00016830
        /*0a78*/ 	.short	0x010a
        /*0a7a*/ 	.byte	0x06
	.zero		1


	//   ....[33]....
        /*0a7c*/ 	.word	0x00007cb0
        /*0a80*/ 	.word	0x000000ff
        /*0a84*/ 	.word	0x00016830
        /*0a88*/ 	.short	0x010a
        /*0a8a*/ 	.byte	0x06
	.zero		1


	//   ....[34]....
        /*0a8c*/ 	.word	0x00007ec0
        /*0a90*/ 	.word	0x000000ff
        /*0a94*/ 	.word	0x00016850
        /*0a98*/ 	.short	0x010a
        /*0a9a*/ 	.byte	0x06
	.zero		1


	//   ....[35]....
        /*0a9c*/ 	.word	0x00007f00
        /*0aa0*/ 	.word	0x000000ff
        /*0aa4*/ 	.word	0x00016850
        /*0aa8*/ 	.short	0x010a
        /*0aaa*/ 	.byte	0x06
	.zero		1


	//   ....[36]....
        /*0aac*/ 	.word	0x00008320
        /*0ab0*/ 	.word	0x000000ff
        /*0ab4*/ 	.word	0x00000000
        /*0ab8*/ 	.short	0x0101
        /*0aba*/ 	.byte	0x06
	.zero		1


	//   ....[37]....
        /*0abc*/ 	.word	0x000094d0
        /*0ac0*/ 	.word	0x000000ff
        /*0ac4*/ 	.word	0x00000000
        /*0ac8*/ 	.short	0x0101
        /*0aca*/ 	.byte	0x06
	.zero		1


	//   ....[38]....
        /*0acc*/ 	.word	0x000099d0
        /*0ad0*/ 	.word	0x000000ff
        /*0ad4*/ 	.word	0x00016830
        /*0ad8*/ 	.short	0x010a
        /*0ada*/ 	.byte	0x06
	.zero		1


	//   ....[39]....
        /*0adc*/ 	.word	0x00009a10
        /*0ae0*/ 	.word	0x000000ff
        /*0ae4*/ 	.word	0x00016830
        /*0ae8*/ 	.short	0x010a
        /*0aea*/ 	.byte	0x06
	.zero		1


	//   ....[40]....
        /*0aec*/ 	.word	0x00009bf0
        /*0af0*/ 	.word	0x000000ff
        /*0af4*/ 	.word	0x00016850
        /*0af8*/ 	.short	0x010a
        /*0afa*/ 	.byte	0x06
	.zero		1


	//   ....[41]....
        /*0afc*/ 	.word	0x00009c30
        /*0b00*/ 	.word	0x000000ff
        /*0b04*/ 	.word	0x00016850
        /*0b08*/ 	.short	0x010a
        /*0b0a*/ 	.byte	0x06
	.zero		1


	//   ....[42]....
        /*0b0c*/ 	.word	0x0000a050
        /*0b10*/ 	.word	0x000000ff
        /*0b14*/ 	.word	0x00000000
        /*0b18*/ 	.short	0x0101
        /*0b1a*/ 	.byte	0x06
	.zero		1


	//   ....[43]....
        /*0b1c*/ 	.word	0x0000c320
        /*0b20*/ 	.word	0x000000ff
        /*0b24*/ 	.word	0x00000000
        /*0b28*/ 	.short	0x0101
        /*0b2a*/ 	.byte	0x06
	.zero		1


	//   ....[44]....
        /*0b2c*/ 	.word	0x0000c720
        /*0b30*/ 	.word	0x000000ff
        /*0b34*/ 	.word	0x00016850
        /*0b38*/ 	.short	0x010a
        /*0b3a*/ 	.byte	0x05
	.zero		1


	//   ....[45]....
        /*0b3c*/ 	.word	0x0000c760
        /*0b40*/ 	.word	0x000000ff
        /*0b44*/ 	.word	0x00016850
        /*0b48*/ 	.short	0x010a
        /*0b4a*/ 	.byte	0x05
	.zero		1


	//   ....[46]....
        /*0b4c*/ 	.word	0x0000ccb0
        /*0b50*/ 	.word	0x000000ff
        /*0b54*/ 	.word	0x00000000
        /*0b58*/ 	.short	0x0101
        /*0b5a*/ 	.byte	0x04
	.zero		1


	//   ....[47]....
        /*0b5c*/ 	.word	0x0000d8e0
        /*0b60*/ 	.word	0x00000000
        /*0b64*/ 	.word	0x00000000
        /*0b68*/ 	.short	0x0101
        /*0b6a*/ 	.byte	0x3f
	.zero		1


	//   ....[48]....
        /*0b6c*/ 	.word	0x0000f940
        /*0b70*/ 	.word	0x00000000
        /*0b74*/ 	.word	0x00016840
        /*0b78*/ 	.short	0x010a
        /*0b7a*/ 	.byte	0x3f
	.zero		1


	//   ....[49]....
        /*0b7c*/ 	.word	0x000100a0
        /*0b80*/ 	.word	0x00000000
        /*0b84*/ 	.word	0x00016830
        /*0b88*/ 	.short	0x0107
        /*0b8a*/ 	.byte	0x3f
	.zero		1


	//   ....[50]....
        /*0b8c*/ 	.word	0x00010160
        /*0b90*/ 	.word	0x00000000
        /*0b94*/ 	.word	0x00016830
        /*0b98*/ 	.short	0x0101
        /*0b9a*/ 	.byte	0x3f
	.zero		1


	//   ....[51]....
        /*0b9c*/ 	.word	0x00010eb0
        /*0ba0*/ 	.word	0x00000010
        /*0ba4*/ 	.word	0x00016800
        /*0ba8*/ 	.short	0x0107
        /*0baa*/ 	.byte	0x3f
	.zero		1


	//   ....[52]....
        /*0bac*/ 	.word	0x00010fa0
        /*0bb0*/ 	.word	0x00000010
        /*0bb4*/ 	.word	0x00016800
        /*0bb8*/ 	.short	0x0101
        /*0bba*/ 	.byte	0x3f
	.zero		1


	//   ....[53]....
        /*0bbc*/ 	.word	0x00010fc0
        /*0bc0*/ 	.word	0x00000010
        /*0bc4*/ 	.word	0x00016820
        /*0bc8*/ 	.short	0x010a
        /*0bca*/ 	.byte	0x3f
	.zero		1


	//   ....[54]....
        /*0bcc*/ 	.word	0x00011340
        /*0bd0*/ 	.word	0x00000005
        /*0bd4*/ 	.word	0x00016840
        /*0bd8*/ 	.short	0x010a
        /*0bda*/ 	.byte	0x3f
	.zero		1


	//   ....[55]....
        /*0bdc*/ 	.word	0x00011860
        /*0be0*/ 	.word	0x00000005
        /*0be4*/ 	.word	0x00016830
        /*0be8*/ 	.short	0x0107
        /*0bea*/ 	.byte	0x3f
	.zero		1


	//   ....[56]....
        /*0bec*/ 	.word	0x00011920
        /*0bf0*/ 	.word	0x00000005
        /*0bf4*/ 	.word	0x00016830
        /*0bf8*/ 	.short	0x0101
        /*0bfa*/ 	.byte	0x3f
	.zero		1


	//   ....[57]....
        /*0bfc*/ 	.word	0x00011980
        /*0c00*/ 	.word	0x00000005
        /*0c04*/ 	.word	0x00016860
        /*0c08*/ 	.short	0x010a
        /*0c0a*/ 	.byte	0x3f
	.zero		1


	//   ....[58]....
        /*0c0c*/ 	.word	0x00011e40
        /*0c10*/ 	.word	0x00000005
        /*0c14*/ 	.word	0x00016850
        /*0c18*/ 	.short	0x0107
        /*0c1a*/ 	.byte	0x3f
	.zero		1


	//   ....[59]....
        /*0c1c*/ 	.word	0x00011ff0
        /*0c20*/ 	.word	0x00000005
        /*0c24*/ 	.word	0x00016850
        /*0c28*/ 	.short	0x0101
        /*0c2a*/ 	.byte	0x3f
	.zero		1


	//   ....[60]....
        /*0c2c*/ 	.word	0x00012200
        /*0c30*/ 	.word	0x00000004
        /*0c34*/ 	.word	0x00016860
        /*0c38*/ 	.short	0x010a
        /*0c3a*/ 	.byte	0x3f
	.zero		1


	//   ....[61]....
        /*0c3c*/ 	.word	0x000126b0
        /*0c40*/ 	.word	0x00000004
        /*0c44*/ 	.word	0x00016850
        /*0c48*/ 	.short	0x0107
        /*0c4a*/ 	.byte	0x3f
	.zero		1


	//   ....[62]....
        /*0c4c*/ 	.word	0x00012770
        /*0c50*/ 	.word	0x00000004
        /*0c54*/ 	.word	0x00016850
        /*0c58*/ 	.short	0x0101
        /*0c5a*/ 	.byte	0x3f
	.zero		1


	//   ....[63]....
        /*0c5c*/ 	.word	0x00012a40
        /*0c60*/ 	.word	0x00000004
        /*0c64*/ 	.word	0x00016820
        /*0c68*/ 	.short	0x010a
        /*0c6a*/ 	.byte	0x3f
	.zero		1


	//   ....[64]....
        /*0c6c*/ 	.word	0x00012bc0
        /*0c70*/ 	.word	0x00000005
        /*0c74*/ 	.word	0x00016840
        /*0c78*/ 	.short	0x010a
        /*0c7a*/ 	.byte	0x3f
	.zero		1


	//   ....[65]....
        /*0c7c*/ 	.word	0x00012c60
        /*0c80*/ 	.word	0x00000017
        /*0c84*/ 	.word	0x00016840
        /*0c88*/ 	.short	0x010a
        /*0c8a*/ 	.byte	0x3f
	.zero		1


	//   ....[66]....
        /*0c8c*/ 	.word	0x00012ca0
        /*0c90*/ 	.word	0x00000005
        /*0c94*/ 	.word	0x00016860
        /*0c98*/ 	.short	0x010a
        /*0c9a*/ 	.byte	0x3f
	.zero		1


	//   ....[67]....
        /*0c9c*/ 	.word	0x00012ce0
        /*0ca0*/ 	.word	0x00000017
        /*0ca4*/ 	.word	0x00016860
        /*0ca8*/ 	.short	0x010a
        /*0caa*/ 	.byte	0x3f
	.zero		1


	//   ....[68]....
        /*0cac*/ 	.word	0x00012d50
        /*0cb0*/ 	.word	0x00000003
        /*0cb4*/ 	.word	0x00016800
        /*0cb8*/ 	.short	0x010a
        /*0cba*/ 	.byte	0x3f
	.zero		1


	//   ....[69]....
        /*0cbc*/ 	.word	0x00012da0
        /*0cc0*/ 	.word	0x00000003
        /*0cc4*/ 	.word	0x00016830
        /*0cc8*/ 	.short	0x010a
        /*0cca*/ 	.byte	0x3f
	.zero		1


	//   ....[70]....
        /*0ccc*/ 	.word	0x00012e00
        /*0cd0*/ 	.word	0x00000005
        /*0cd4*/ 	.word	0x00016830
        /*0cd8*/ 	.short	0x010a
        /*0cda*/ 	.byte	0x3f
	.zero		1


	//   ....[71]....
        /*0cdc*/ 	.word	0x00012e60
        /*0ce0*/ 	.word	0x00000005
        /*0ce4*/ 	.word	0x00016850
        /*0ce8*/ 	.short	0x010a
        /*0cea*/ 	.byte	0x3f
	.zero		1


	//   ....[72]....
        /*0cec*/ 	.word	0x00012ec0
        /*0cf0*/ 	.word	0x0000000b
        /*0cf4*/ 	.word	0x00016830
        /*0cf8*/ 	.short	0x010a
        /*0cfa*/ 	.byte	0x3f
	.zero		1


	//   ....[73]....
        /*0cfc*/ 	.word	0x00012f20
        /*0d00*/ 	.word	0x0000000b
        /*0d04*/ 	.word	0x00016850
        /*0d08*/ 	.short	0x010a
        /*0d0a*/ 	.byte	0x3f
	.zero		1


	//   ....[74]....
        /*0d0c*/ 	.word	0x00012f80
        /*0d10*/ 	.word	0x00000007
        /*0d14*/ 	.word	0x00016830
        /*0d18*/ 	.short	0x010a
        /*0d1a*/ 	.byte	0x3f
	.zero		1


	//   ....[75]....
        /*0d1c*/ 	.word	0x00012fe0
        /*0d20*/ 	.word	0x00000007
        /*0d24*/ 	.word	0x00016850
        /*0d28*/ 	.short	0x010a
        /*0d2a*/ 	.byte	0x3f
	.zero		1


	//   ....[76]....
        /*0d2c*/ 	.word	0x00013040
        /*0d30*/ 	.word	0x00000006
        /*0d34*/ 	.word	0x00016850
        /*0d38*/ 	.short	0x010a
        /*0d3a*/ 	.byte	0x3f
	.zero		1


	//   ....[77]....
        /*0d3c*/ 	.word	0x00013140
        /*0d40*/ 	.word	0x00000000
        /*0d44*/ 	.word	0x00016840
        /*0d48*/ 	.short	0x010a
        /*0d4a*/ 	.byte	0x3f
	.zero		1


	//   ....[78]....
        /*0d4c*/ 	.word	0x00014b60
        /*0d50*/ 	.word	0x00000010
        /*0d54*/ 	.word	0x00016820
        /*0d58*/ 	.short	0x010a
        /*0d5a*/ 	.byte	0x3f
	.zero		1


	//   ....[79]....
        /*0d5c*/ 	.word	0x00014bb0
        /*0d60*/ 	.word	0x00000005
        /*0d64*/ 	.word	0x00016840
        /*0d68*/ 	.short	0x010a
        /*0d6a*/ 	.byte	0x3f
	.zero		1


	//   ....[80]....
        /*0d6c*/ 	.word	0x000154f0
        /*0d70*/ 	.word	0x00000005
        /*0d74*/ 	.word	0x00016860
        /*0d78*/ 	.short	0x010a
        /*0d7a*/ 	.byte	0x3f
	.zero		1


	//   ....[81]....
        /*0d7c*/ 	.word	0x00015e60
        /*0d80*/ 	.word	0x00000004
        /*0d84*/ 	.word	0x00016860
        /*0d88*/ 	.short	0x010a
        /*0d8a*/ 	.byte	0x3f
	.zero		1


	//   ....[82]....
        /*0d8c*/ 	.word	0x00016860
        /*0d90*/ 	.word	0x00000004
        /*0d94*/ 	.word	0x00016820
        /*0d98*/ 	.short	0x010a
        /*0d9a*/ 	.byte	0x3f
	.zero		1


	//   ....[83]....
        /*0d9c*/ 	.word	0x00016a00
        /*0da0*/ 	.word	0x00000005
        /*0da4*/ 	.word	0x00016840
        /*0da8*/ 	.short	0x010a
        /*0daa*/ 	.byte	0x3f
	.zero		1


	//   ....[84]....
        /*0dac*/ 	.word	0x00016a50
        /*0db0*/ 	.word	0x00000017
        /*0db4*/ 	.word	0x00016840
        /*0db8*/ 	.short	0x010a
        /*0dba*/ 	.byte	0x3f
	.zero		1


	//   ....[85]....
        /*0dbc*/ 	.word	0x00016aa0
        /*0dc0*/ 	.word	0x00000005
        /*0dc4*/ 	.word	0x00016860
        /*0dc8*/ 	.short	0x010a
        /*0dca*/ 	.byte	0x3f
	.zero		1


	//----- nvinfo : EIATTR_NUM_MBARRIERS
	.align		4
.L_177:
        /*0dcc*/ 	.byte	0x03, 0x38
        /*0dce*/ 	.short	0x0016


	//----- nvinfo : EIATTR_EXIT_INSTR_OFFSETS
	.align		4
        /*0dd0*/ 	.byte	0x04, 0x1c
        /*0dd2*/ 	.short	(.L_179 - .L_178)


	//   ....[0]....
.L_178:
        /*0dd4*/ 	.word	0x00000970


	//   ....[1]....
        /*0dd8*/ 	.word	0x0000e330


	//   ....[2]....
        /*0ddc*/ 	.word	0x00012d30


	//----- nvinfo : EIATTR_MAX_THREADS
	.align		4
.L_179:
        /*0de0*/ 	.byte	0x04, 0x05
        /*0de2*/ 	.short	(.L_181 - .L_180)
.L_180:
        /*0de4*/ 	.word	0x00000200
        /*0de8*/ 	.word	0x00000001
        /*0dec*/ 	.word	0x00000001


	//----- nvinfo : EIATTR_CRS_STACK_SIZE
	.align		4
.L_181:
        /*0df0*/ 	.byte	0x04, 0x1e
        /*0df2*/ 	.short	(.L_183 - .L_182)
.L_182:
        /*0df4*/ 	.word	0x00000000


	//----- nvinfo : EIATTR_CBANK_PARAM_SIZE
	.align		4
.L_183:
        /*0df8*/ 	.byte	0x03, 0x19
        /*0dfa*/ 	.short	0x0af0


	//----- nvinfo : EIATTR_PARAM_CBANK
	.align		4
        /*0dfc*/ 	.byte	0x04, 0x0a
        /*0dfe*/ 	.short	(.L_185 - .L_184)
	.align		4
.L_184:
        /*0e00*/ 	.word	index@(.nv.constant0._ZN7cutlass13device_kernelIN5flash11enable_sm90INS1_16FlashAttnFwdSm90INS1_25CollectiveMainloopFwdSm90ILi2EN4cute5tupleIJNS5_1CILi1EEES8_S8_EEENS6_IJNS7_ILi192EEENS7_ILi128EEENS7_ILi64EEEEEELi64ENS_10bfloat16_tEfNS_4arch4Sm90ELb0ELb1ELb0ELb0ELb1ELb0ELb0ELb1ELb1ELb1ELb0ELb0EEENS1_21CollectiveEpilogueFwdINS6_IJSA_SC_SB_EEES9_SE_SG_Li384ELb0ELb1ELb0ELb0EEENS1_30DynamicPersistentTileSchedulerILi384ELi128ELb0ELb1ELb1EEEEEEEEEvNT_6ParamsE)
        /*0e04*/ 	.short	0x0210
        /*0e06*/ 	.short	0x0af0


	//----- nvinfo : EIATTR_SW_WAR
	.align		4
.L_185:
        /*0e08*/ 	.byte	0x04, 0x36
        /*0e0a*/ 	.short	(.L_187 - .L_186)
.L_186:
        /*0e0c*/ 	.word	0x00000008
.L_187:


//--------------------- .nv.info._ZN7cutlass13device_kernelIN5flash11enable_sm90INS1_16FlashAttnFwdSm90INS1_25CollectiveMainloopFwdSm90ILi2EN4cute5tupleIJNS5_1CILi1EEES8_S8_EEENS6_IJNS7_ILi192EEENS7_ILi128EEENS7_ILi64EEEEEELi64ENS_10bfloat16_tEfNS_4arch4Sm90ELb0ELb1ELb0ELb1ELb1ELb0ELb0ELb1ELb1ELb1ELb0ELb0EEENS1_21CollectiveEpilogueFwdINS6_IJSA_SC_SB_EEES9_SE_SG_Li384ELb1ELb1ELb0ELb0EEENS1_36VarlenDynamicPersistentTileSchedulerILi192ELi128ELi384ELi128ELb0ELb1ELb1ELb1ELb0ELb1EEEEEEEEEvNT_6ParamsE --------------------------
	.section	.nv.info._ZN7cutlass13device_kernelIN5flash11enable_sm90INS1_16FlashAttnFwdSm90INS1_25CollectiveMainloopFwdSm90ILi2EN4cute5tupleIJNS5_1CILi1EEES8_S8_EEENS6_IJNS7_ILi192EEENS7_ILi128EEENS7_ILi64EEEEEELi64ENS_10bfloat16_tEfNS_4arch4Sm90ELb0ELb1ELb0ELb1ELb1ELb0ELb0ELb1ELb1ELb1ELb0ELb0EEENS1_21CollectiveEpilogueFwdINS6_IJSA_SC_SB_EEES9_SE_SG_Li384ELb1ELb1ELb0ELb0EEENS1_36VarlenDynamicPersistentTileSchedulerILi192ELi128ELi384ELi128ELb0ELb1ELb1ELb1ELb0ELb1EEEEEEEEEvNT_6ParamsE,"",@"SHT_CUDA_INFO"
	.sectionflags	@""
	.align	4


	//----- nvinfo : EIATTR_CUDA_API_VERSION
	.align		4
        /*0000*/ 	.byte	0x04, 0x37
        /*0002*/ 	.short	(.L_189 - .L_188)
.L_188:
        /*0004*/ 	.word	0x00000082


	//----- nvinfo : EIATTR_KPARAM_INFO
	.align		4
.L_189:
        /*0008*/ 	.byte	0x04, 0x17
        /*000a*/ 	.short	(.L_191 - .L_190)
.L_190:
        /*000c*/ 	.word	0x00000000
        /*0010*/ 	.short	0x0000
        /*0012*/ 	.short	0x0070
        /*0014*/ 	.byte	0x00, 0xf0, 0x01, 0x2a


	//----- nvinfo : EIATTR_SPARSE_MMA_MASK
	.align		4
.L_191:
        /*0018*/ 	.byte	0x03, 0x50
        /*001a*/ 	.short	0x0000


	//----- nvinfo : EIATTR_MAXREG_COUNT
	.align		4
        /*001c*/ 	.byte	0x03, 0x1b
        /*001e*/ 	.short	0x0080


	//----- nvinfo : EIATTR_NUM_BARRIERS
	.align		4
        /*0020*/ 	.byte	0x02, 0x4c
        /*0022*/ 	.byte	0x10
	.zero		1


	//----- nvinfo : EIATTR_EXTERNS
	.align		4
        /*0024*/ 	.byte	0x04, 0x0f
        /*0026*/ 	.short	(.L_193 - .L_192)


	//   ....[0]....
	.align		4
.L_192:
        /*0028*/ 	.word	index@(__assertfail)


	//----- nvinfo : EIATTR_ANNOTATIONS
	.align		4
.L_193:
        /*002c*/ 	.byte	0x04, 0x55
        /*002e*/ 	.short	(.L_195 - .L_194)


	//   ....[0]....
.L_194:
        /* <DEDUP_REMOVED lines=25> */


	//----- nvinfo : EIATTR_MERCURY_ISA_VERSION
	.align		4
.L_195:
        /*01b0*/ 	.byte	0x03, 0x5f
        /*01b2*/ 	.short	0x0101


	//----- nvinfo : EIATTR_UNUSED_LOAD_BYTE_OFFSET
	.align		4
        /*01b4*/ 	.byte	0x04, 0x44
        /*01b6*/ 	.short	(.L_197 - .L_196)


	//   ....[0]....
.L_196:
        /*01b8*/ 	.word	0x00000970
        /*01bc*/ 	.word	0x0000fff0


	//   ....[1]....
        /*01c0*/ 	.word	0x0000d030
        /*01c4*/ 	.word	0x0000fff0


	//----- nvinfo : EIATTR_INT_WARP_WIDE_INSTR_OFFSETS
	.align		4
.L_197:
        /*01c8*/ 	.byte	0x04, 0x31
        /*01ca*/ 	.short	(.L_199 - .L_198)


	//   ....[0]....
.L_198:
        /*01cc*/ 	.word	0x000000c0


	//   ....[1]....
        /*01d0*/ 	.word	0x000000d0


	//   ....[2]....
        /*01d4*/ 	.word	0x00000170


	//   ....[3]....
        /*01d8*/ 	.word	0x0000ff40


	//   ....[4]....
        /*01dc*/ 	.word	0x0000ffd0


	//   ....[5]....
        /*01e0*/ 	.word	0x000131b0


	//   ....[6]....
        /*01e4*/ 	.word	0x00013240


	//----- nvinfo : EIATTR_COOP_GROUP_MASK_REGIDS
	.align		4
.L_199:
        /*01e8*/ 	.byte	0x04, 0x29
        /*01ea*/ 	.short	(.L_201 - .L_200)


	//   ....[0]....
.L_200:
        /*01ec*/ 	.word	0xffffffff


	//   ....[1]....
        /*01f0*/ 	.word	0xffffffff


	//   ....[2]....
        /*01f4*/ 	.word	0xffffffff


	//   ....[3]....
        /*01f8*/ 	.word	0xffffffff


	//   ....[4]....
        /*01fc*/ 	.word	0xffffffff


	//   ....[5]....
        /*0200*/ 	.word	0xffffffff


	//   ....[6]....
        /*0204*/ 	.word	0xffffffff


	//   ....[7]....
        /*0208*/ 	.word	0xffffffff


	//   ....[8]....
        /*020c*/ 	.word	0xffffffff


	//   ....[9]....
        /*0210*/ 	.word	0xffffffff


	//   ....[10]....
        /*0214*/ 	.word	0xffffffff


	//   ....[11]....
        /*0218*/ 	.word	0xffffffff


	//   ....[12]....
        /*021c*/ 	.word	0xffffffff


	//   ....[13]....
        /*0220*/ 	.word	0xffffffff


	//   ....[14]....
        /*0224*/ 	.word	0xffffffff


	//   ....[15]....
        /*0228*/ 	.word	0xffffffff


	//   ....[16]....
        /*022c*/ 	.word	0xffffffff


	//   ....[17]....
        /*0230*/ 	.word	0xffffffff


	//   ....[18]....
        /*0234*/ 	.word	0xffffffff


	//   ....[19]....
        /*0238*/ 	.word	0xffffffff


	//   ....[20]....
        /*023c*/ 	.word	0xffffffff


	//   ....[21]....
        /*0240*/ 	.word	0xffffffff


	//   ....[22]....
        /*0244*/ 	.word	0xffffffff


	//   ....[23]....
        /*0248*/ 	.word	0xffffffff


	//   ....[24]....
        /*024c*/ 	.word	0xffffffff


	//   ....[25]....
        /*0250*/ 	.word	0xffffffff


	//   ....[26]....
        /*0254*/ 	.word	0xffffffff


	//   ....[27]....
        /*0258*/ 	.word	0xffffffff


	//   ....[28]....
        /*025c*/ 	.word	0xffffffff


	//   ....[29]....
        /*0260*/ 	.word	0xffffffff


	//   ....[30]....
        /*0264*/ 	.word	0xffffffff


	//   ....[31]....
        /*0268*/ 	.word	0xffffffff


	//   ....[32]....
        /*026c*/ 	.word	0xffffffff


	//   ....[33]....
        /*0270*/ 	.word	0xffffffff


	//   ....[34]....
        /*0274*/ 	.word	0xffffffff


	//   ....[35]....
        /*0278*/ 	.word	0xffffffff


	//   ....[36]....
        /*027c*/ 	.word	0xffffffff


	//   ....[37]....
        /*0280*/ 	.word	0xffffffff


	//   ....[38]....
        /*0284*/ 	.word	0xffffffff


	//   ....[39]....
        /*0288*/ 	.word	0xffffffff


	//   ....[40]....
        /*028c*/ 	.word	0xffffffff


	//   ....[41]....
        /*0290*/ 	.word	0xffffffff


	//   ....[42]....
        /*0294*/ 	.word	0xffffffff


	//   ....[43]....
        /*0298*/ 	.word	0xffffffff


	//   ....[44]....
        /*029c*/ 	.word	0xffffffff


	//   ....[45]....
        /*02a0*/ 	.word	0xffffffff


	//   ....[46]....
        /*02a4*/ 	.word	0xffffffff


	//   ....[47]....
        /*02a8*/ 	.word	0xffffffff


	//   ....[48]....
        /*02ac*/ 	.word	0xffffffff


	//   ....[49]....
        /*02b0*/ 	.word	0xffffffff


	//   ....[50]....
        /*02b4*/ 	.word	0xffffffff


	//   ....[51]....
        /*02b8*/ 	.word	0xffffffff


	//   ....[52]....
        /*02bc*/ 	.word	0xffffffff


	//   ....[53]....
        /*02c0*/ 	.word	0xffffffff


	//   ....[54]....
        /*02c4*/ 	.word	0xffffffff


	//   ....[55]....
        /*02c8*/ 	.word	0xffffffff


	//   ....[56]....
        /*02cc*/ 	.word	0xffffffff


	//   ....[57]....
        /*02d0*/ 	.word	0xffffffff


	//   ....[58]....
        /*02d4*/ 	.word	0xffffffff


	//   ....[59]....
        /*02d8*/ 	.word	0xffffffff


	//   ....[60]....
        /*02dc*/ 	.word	0xffffffff


	//   ....[61]....
        /*02e0*/ 	.word	0xffffffff


	//   ....[62]....
        /*02e4*/ 	.word	0xffffffff


	//   ....[63]....
        /*02e8*/ 	.word	0xffffffff


	//   ....[64]....
        /*02ec*/ 	.word	0xffffffff


	//   ....[65]....
        /*02f0*/ 	.word	0xffffffff


	//   ....[66]....
        /*02f4*/ 	.word	0xffffffff


	//   ....[67]....
        /*02f8*/ 	.word	0xffffffff


	//   ....[68]....
        /*02fc*/ 	.word	0xffffffff


	//   ....[69]....
        /*0300*/ 	.word	0xffffffff


	//   ....[70]....
        /*0304*/ 	.word	0xffffffff


	//   ....[71]....
        /*0308*/ 	.word	0xffffffff


	//   ....[72]....
        /*030c*/ 	.word	0xffffffff


	//   ....[73]....
        /*0310*/ 	.word	0xffffffff


	//   ....[74]....
        /*0314*/ 	.word	0xffffffff


	//   ....[75]....
        /*0318*/ 	.word	0xffffffff


	//   ....[76]....
        /*031c*/ 	.word	0xffffffff


	//   ....[77]....
        /*0320*/ 	.word	0xffffffff


	//   ....[78]....
        /*0324*/ 	.word	0xffffffff


	//   ....[79]....
        /*0328*/ 	.word	0xffffffff


	//   ....[80]....
        /*032c*/ 	.word	0xffffffff


	//   ....[81]....
        /*0330*/ 	.word	0xffffffff


	//   ....[82]....
        /*0334*/ 	.word	0xffffffff


	//   ....[83]....
        /*0338*/ 	.word	0xffffffff


	//   ....[84]....
        /*033c*/ 	.word	0xffffffff


	//   ....[85]....
        /*0340*/ 	.word	0xffffffff


	//   ....[86]....
        /*0344*/ 	.word	0xffffffff


	//   ....[87]....
        /*0348*/ 	.word	0xffffffff


	//   ....[88]....
        /*034c*/ 	.word	0xffffffff


	//   ....[89]....
        /*0350*/ 	.word	0xffffffff


	//   ....[90]....
        /*0354*/ 	.word	0xffffffff


	//   ....[91]....
        /*0358*/ 	.word	0xffffffff


	//   ....[92]....
        /*035c*/ 	.word	0xffffffff


	//   ....[93]....
        /*0360*/ 	.word	0xffffffff


	//   ....[94]....
        /*0364*/ 	.word	0xffffffff


	//   ....[95]....
        /*0368*/ 	.word	0xffffffff


	//   ....[96]....
        /*036c*/ 	.word	0xffffffff


	//   ....[97]....
        /*0370*/ 	.word	0xffffffff


	//   ....[98]....
        /*0374*/ 	.word	0xffffffff


	//   ....[99]....
        /*0378*/ 	.word	0xffffffff


	//   ....[100]....
        /*037c*/ 	.word	0xffffffff


	//   ....[101]....
        /*0380*/ 	.word	0xffffffff


	//   ....[102]....
        /*0384*/ 	.word	0xffffffff


	//   ....[103]....
        /*0388*/ 	.word	0xffffffff


	//   ....[104]....
        /*038c*/ 	.word	0xffffffff


	//   ....[105]....
        /*0390*/ 	.word	0xffffffff


	//   ....[106]....
        /*0394*/ 	.word	0xffffffff


	//   ....[107]....
        /*0398*/ 	.word	0xffffffff


	//   ....[108]....
        /*039c*/ 	.word	0xffffffff


	//   ....[109]....
        /*03a0*/ 	.word	0xffffffff


	//   ....[110]....
        /*03a4*/ 	.word	0xffffffff


	//   ....[111]....
        /*03a8*/ 	.word	0xffffffff


	//   ....[112]....
        /*03ac*/ 	.word	0xffffffff


	//   ....[113]....
        /*03b0*/ 	.word	0xffffffff


	//   ....[114]....
        /*03b4*/ 	.word	0xffffffff


	//   ....[115]....
        /*03b8*/ 	.word	0xffffffff


	//   ....[116]....
        /*03bc*/ 	.word	0xffffffff


	//   ....[117]....
        /*03c0*/ 	.word	0xffffffff


	//   ....[118]....
        /*03c4*/ 	.word	0xffffffff


	//   ....[119]....
        /*03c8*/ 	.word	0xffffffff


	//   ....[120]....
        /*03cc*/ 	.word	0xffffffff


	//   ....[121]....
        /*03d0*/ 	.word	0xffffffff


	//   ....[122]....
        /*03d4*/ 	.word	0xffffffff


	//   ....[123]....
        /*03d8*/ 	.word	0xffffffff


	//   ....[124]....
        /*03dc*/ 	.word	0xffffffff


	//   ....[125]....
        /*03e0*/ 	.word	0xffffffff


	//   ....[126]....
        /*03e4*/ 	.word	0xffffffff


	//   ....[127]....
        /*03e8*/ 	.word	0xffffffff


	//   ....[128]....
        /*03ec*/ 	.word	0xffffffff


	//   ....[129]....
        /*03f0*/ 	.word	0xffffffff


	//   ....[130]....
        /*03f4*/ 	.word	0xffffffff


	//   ....[131]....
        /*03f8*/ 	.word	0xffffffff


	//   ....[132]....
        /*03fc*/ 	.word	0xffffffff


	//   ....[133]....
        /*0400*/ 	.word	0xffffffff


	//   ....[134]....
        /*0404*/ 	.word	0xffffffff


	//   ....[135]....
        /*0408*/ 	.word	0xffffffff


	//   ....[136]....
        /*040c*/ 	.word	0xffffffff


	//   ....[137]....
        /*0410*/ 	.word	0xffffffff


	//   ....[138]....
        /*0414*/ 	.word	0xffffffff


	//   ....[139]....
        /*0418*/ 	.word	0xffffffff


	//   ....[140]....
        /*041c*/ 	.word	0xffffffff


	//   ....[141]....
        /*0420*/ 	.word	0xffffffff


	//   ....[142]....
        /*0424*/ 	.word	0xffffffff


	//   ....[143]....
        /*0428*/ 	.word	0xffffffff


	//   ....[144]....
        /*042c*/ 	.word	0xffffffff


	//   ....[145]....
        /*0430*/ 	.word	0xffffffff


	//   ....[146]....
        /*0434*/ 	.word	0xffffffff


	//   ....[147]....
        /*0438*/ 	.word	0xffffffff


	//   ....[148]....
        /*043c*/ 	.word	0xffffffff


	//   ....[149]....
        /*0440*/ 	.word	0xffffffff


	//   ....[150]....
        /*0444*/ 	.word	0xffffffff


	//   ....[151]....
        /*0448*/ 	.word	0xffffffff


	//   ....[152]....
        /*044c*/ 	.word	0xffffffff


	//   ....[153]....
        /*0450*/ 	.word	0xffffffff


	//   ....[154]....
        /*0454*/ 	.word	0xffffffff


	//   ....[155]....
        /*0458*/ 	.word	0xffffffff


	//   ....[156]....
        /*045c*/ 	.word	0xffffffff


	//   ....[157]....
        /*0460*/ 	.word	0xffffffff


	//   ....[158]....
        /*0464*/ 	.word	0xffffffff


	//   ....[159]....
        /*0468*/ 	.word	0xffffffff


	//   ....[160]....
        /*046c*/ 	.word	0xffffffff


	//   ....[161]....
        /*0470*/ 	.word	0xffffffff


	//   ....[162]....
        /*0474*/ 	.word	0xffffffff


	//   ....[163]....
        /*0478*/ 	.word	0xffffffff


	//   ....[164]....
        /*047c*/ 	.word	0xffffffff


	//   ....[165]....
        /*0480*/ 	.word	0xffffffff


	//   ....[166]....
        /*0484*/ 	.word	0xffffffff


	//   ....[167]....
        /*0488*/ 	.word	0xffffffff


	//   ....[168]....
        /*048c*/ 	.word	0xffffffff


	//   ....[169]....
        /*0490*/ 	.word	0xffffffff


	//   ....[170]....
        /*0494*/ 	.word	0xffffffff


	//   ....[171]....
        /*0498*/ 	.word	0xffffffff


	//   ....[172]....
        /*049c*/ 	.word	0xffffffff


	//   ....[173]....
        /*04a0*/ 	.word	0xffffffff


	//   ....[174]....
        /*04a4*/ 	.word	0xffffffff


	//   ....[175]....
        /*04a8*/ 	.word	0x0500000f


	//   ....[176]....
        /*04ac*/ 	.word	0x0500000f


	//   ....[177]....
        /*04b0*/ 	.word	0x0500000f


	//   ....[178]....
        /*04b4*/ 	.word	0x0500000f


	//   ....[179]....
        /*04b8*/ 	.word	0x0500000f


	//   ....[180]....
        /*04bc*/ 	.word	0x0500000f


	//   ....[181]....
        /*04c0*/ 	.word	0x0500000f


	//   ....[182]....
        /*04c4*/ 	.word	0x0500000f


	//   ....[183]....
        /*04c8*/ 	.word	0x0500000f


	//   ....[184]....
        /*04cc*/ 	.word	0x0500000f


	//   ....[185]....
        /*04d0*/ 	.word	0x0500000f


	//   ....[186]....
        /*04d4*/ 	.word	0x0500000f


	//   ....[187]....
        /*04d8*/ 	.word	0x0500000f


	//   ....[188]....
        /*04dc*/ 	.word	0x0500000f


	//   ....[189]....
        /*04e0*/ 	.word	0x0500000f


	//   ....[190]....
        /*04e4*/ 	.word	0x0500000f


	//   ....[191]....
        /*04e8*/ 	.word	0x0500000f


	//   ....[192]....
        /*04ec*/ 	.word	0x0500000f


	//   ....[193]....
        /*04f0*/ 	.word	0x0500000f


	//   ....[194]....
        /*04f4*/ 	.word	0x0500000f


	//   ....[195]....
        /*04f8*/ 	.word	0x0500000f


	//   ....[196]....
        /*04fc*/ 	.word	0x0500000f


	//   ....[197]....
        /*0500*/ 	.word	0x0500000f


	//   ....[198]....
        /*0504*/ 	.word	0x0500000f


	//   ....[199]....
        /*0508*/ 	.word	0x0500000f


	//   ....[200]....
        /*050c*/ 	.word	0x0500000f


	//   ....[201]....
        /*0510*/ 	.word	0x0500000f


	//   ....[202]....
        /*0514*/ 	.word	0x0500000f


	//   ....[203]....
        /*0518*/ 	.word	0x0500000f


	//   ....[204]....
        /*051c*/ 	.word	0x0500000f


	//   ....[205]....
        /*0520*/ 	.word	0x0500000f


	//   ....[206]....
        /*0524*/ 	.word	0x0500000f


	//   ....[207]....
        /*0528*/ 	.word	0x0500000f


	//   ....[208]....
        /*052c*/ 	.word	0x0500000f


	//   ....[209]....
        /*0530*/ 	.word	0x0500000f


	//   ....[210]....
        /*0534*/ 	.word	0x0500000f


	//   ....[211]....
        /*0538*/ 	.word	0x0500000f


	//   ....[212]....
        /*053c*/ 	.word	0x0500000f


	//   ....[213]....
        /*0540*/ 	.word	0x0500000f


	//   ....[214]....
        /*0544*/ 	.word	0x0500000f


	//   ....[215]....
        /*0548*/ 	.word	0x0500000f


	//   ....[216]....
        /*054c*/ 	.word	0x0500000f


	//   ....[217]....
        /*0550*/ 	.word	0x0500000f


	//   ....[218]....
        /*0554*/ 	.word	0x0500000f


	//   ....[219]....
        /*0558*/ 	.word	0x0500000f


	//   ....[220]....
        /*055c*/ 	.word	0x0500000f


	//   ....[221]....
        /*0560*/ 	.word	0x0500000f


	//   ....[222]....
        /*0564*/ 	.word	0x0500000f


	//   ....[223]....
        /*0568*/ 	.word	0x0500000f


	//   ....[224]....
        /*056c*/ 	.word	0x0500000f


	//   ....[225]....
        /*0570*/ 	.word	0x0500000f


	//   ....[226]....
        /*0574*/ 	.word	0x0500000f


	//   ....[227]....
        /*0578*/ 	.word	0x0500000f


	//   ....[228]....
        /*057c*/ 	.word	0x0500000f


	//   ....[229]....
        /*0580*/ 	.word	0x0500000f


	//   ....[230]....
        /*0584*/ 	.word	0x0500000f


	//   ....[231]....
        /*0588*/ 	.word	0x0500000f


	//   ....[232]....
        /*058c*/ 	.word	0x0500000f


	//   ....[233]....
        /*0590*/ 	.word	0x0500000f


	//   ....[234]....
        /*0594*/ 	.word	0x0500000f


	//   ....[235]....
        /*0598*/ 	.word	0x0500000f


	//   ....[236]....
        /*059c*/ 	.word	0x0500000f


	//   ....[237]....
        /*05a0*/ 	.word	0x0500000f


	//   ....[238]....
        /*05a4*/ 	.word	0x0500000f


	//   ....[239]....
        /*05a8*/ 	.word	0x0500000f


	//   ....[240]....
        /*05ac*/ 	.word	0x0500000f


	//   ....[241]....
        /*05b0*/ 	.word	0x0500000f


	//   ....[242]....
        /*05b4*/ 	.word	0x0500000f


	//   ....[243]....
        /*05b8*/ 	.word	0x0500000f


	//   ....[244]....
        /*05bc*/ 	.word	0x0500000f


	//   ....[245]....
        /*05c0*/ 	.word	0x0500000f


	//   ....[246]....
        /*05c4*/ 	.word	0x0500000f


	//   ....[247]....
        /*05c8*/ 	.word	0x0500000f


	//   ....[248]....
        /*05cc*/ 	.word	0x0500000f


	//   ....[249]....
        /*05d0*/ 	.word	0x0500000f


	//   ....[250]....
        /*05d4*/ 	.word	0x0500000f


	//   ....[251]....
        /*05d8*/ 	.word	0x0500000f


	//   ....[252]....
        /*05dc*/ 	.word	0x0500000f


	//   ....[253]....
        /*05e0*/ 	.word	0x0500000f


	//   ....[254]....
        /*05e4*/ 	.word	0x0500000f


	//   ....[255]....
        /*05e8*/ 	.word	0x0500000f


	//   ....[0]....
        /*05ec*/ 	.word	0x0500000f


	//   ....[1]....
        /*05f0*/ 	.word	0x0500000f


	//   ....[2]....
        /*05f4*/ 	.word	0x0500000f


	//   ....[3]....
        /*05f8*/ 	.word	0x0500000f


	//   ....[4]....
        /*05fc*/ 	.word	0x0500000f


	//   ....[5]....
        /*0600*/ 	.word	0x0500000f


	//   ....[6]....
        /*0604*/ 	.word	0x0500000f


	//   ....[7]....
        /*0608*/ 	.word	0x0500000f


	//   ....[8]....
        /*060c*/ 	.word	0x0500000f


	//   ....[9]....
        /*0610*/ 	.word	0x0500000f


	//   ....[10]....
        /*0614*/ 	.word	0x0500000f


	//   ....[11]....
        /*0618*/ 	.word	0x0500000f


	//   ....[12]....
        /*061c*/ 	.word	0x0500000f


	//   ....[13]....
        /*0620*/ 	.word	0x0500000f


	//   ....[14]....
        /*0624*/ 	.word	0x0500000f


	//   ....[15]....
        /*0628*/ 	.word	0x0500000f


	//   ....[16]....
        /*062c*/ 	.word	0x0500000f


	//   ....[17]....
        /*0630*/ 	.word	0x0500000f


	//   ....[18]....
        /*0634*/ 	.word	0x0500000f


	//   ....[19]....
        /*0638*/ 	.word	0x0500000f


	//   ....[20]....
        /*063c*/ 	.word	0x0500000f


	//   ....[21]....
        /*0640*/ 	.word	0x0500000f


	//   ....[22]....
        /*0644*/ 	.word	0x0500000f


	//   ....[23]....
        /*0648*/ 	.word	0x0500000f


	//   ....[24]....
        /*064c*/ 	.word	0x0500000f


	//   ....[25]....
        /*0650*/ 	.word	0x0500000f


	//----- nvinfo : EIATTR_COOP_GROUP_INSTR_OFFSETS
	.align		4
.L_201:
        /*0654*/ 	.byte	0x04, 0x28
        /*0656*/ 	.short	(.L_203 - .L_202)


	//   ....[0]....
.L_202:
        /*0658*/ 	.word	0x00000080


	//   ....[1]....
        /*065c*/ 	.word	0x00000090


	//   ....[2]....
        /*0660*/ 	.word	0x000002d0


	//   ....[3]....
        /*0664*/ 	.word	0x00000430


	//   ....[4]....
        /*0668*/ 	.word	0x00000550


	//   ....[5]....
        /*066c*/ 	.word	0x000006b0


	//   ....[6]....
        /*0670*/ 	.word	0x000017c0


	//   ....[7]....
        /*0674*/ 	.word	0x00001e90


	//   ....[8]....
        /*0678*/ 	.word	0x00002100


	//   ....[9]....
        /*067c*/ 	.word	0x00003430


	//   ....[10]....
        /*0680*/ 	.word	0x00003580


	//   ....[11]....
        /*0684*/ 	.word	0x00003dd0


	//   ....[12]....
        /*0688*/ 	.word	0x00003e30


	//   ....[13]....
        /*068c*/ 	.word	0x00005440


	//   ....[14]....
        /*0690*/ 	.word	0x00005650


	//   ....[15]....
        /*0694*/ 	.word	0x00006230


	//   ....[16]....
        /*0698*/ 	.word	0x00006330


	//   ....[17]....
        /*069c*/ 	.word	0x00006b80


	//   ....[18]....
        /*06a0*/ 	.word	0x00006bf0


	//   ....[19]....
        /*06a4*/ 	.word	0x00008810


	//   ....[20]....
        /*06a8*/ 	.word	0x00008820


	//   ....[21]....
        /*06ac*/ 	.word	0x00008850


	//   ....[22]....
        /*06b0*/ 	.word	0x00008860


	//   ....[23]....
        /*06b4*/ 	.word	0x0000a1f0


	//   ....[24]....
        /*06b8*/ 	.word	0x0000a400


	//   ....[25]....
        /*06bc*/ 	.word	0x0000afe0


	//   ....[26]....
        /*06c0*/ 	.word	0x0000b0e0


	//   ....[27]....
        /*06c4*/ 	.word	0x0000b930


	//   ....[28]....
        /*06c8*/ 	.word	0x0000b9a0


	//   ....[29]....
        /*06cc*/ 	.word	0x0000c900


	//   ....[30]....
        /*06d0*/ 	.word	0x0000c930


	//   ....[31]....
        /*06d4*/ 	.word	0x0000c9e0


	//   ....[32]....
        /*06d8*/ 	.word	0x0000c9f0


	//   ....[33]....
        /*06dc*/ 	.word	0x0000d7b0


	//   ....[34]....
        /*06e0*/ 	.word	0x0000d7f0


	//   ....[35]....
        /*06e4*/ 	.word	0x0000d830


	//   ....[36]....
        /*06e8*/ 	.word	0x0000d860


	//   ....[37]....
        /*06ec*/ 	.word	0x0000dd40


	//   ....[38]....
        /*06f0*/ 	.word	0x0000dd80


	//   ....[39]....
        /*06f4*/ 	.word	0x0000ddb0


	//   ....[40]....
        /*06f8*/ 	.word	0x0000dde0


	//   ....[41]....
        /*06fc*/ 	.word	0x0000de00


	//   ....[42]....
        /*0700*/ 	.word	0x0000de10


	//   ....[43]....
        /*0704*/ 	.word	0x0000de30


	//   ....[44]....
        /*0708*/ 	.word	0x0000de50


	//   ....[45]....
        /*070c*/ 	.word	0x0000e6f0


	//   ....[46]....
        /*0710*/ 	.word	0x0000e720


	//   ....[47]....
        /*0714*/ 	.word	0x0000e760


	//   ....[48]....
        /*0718*/ 	.word	0x0000e790


	//   ....[49]....
        /*071c*/ 	.word	0x0000e7a0


	//   ....[50]....
        /*0720*/ 	.word	0x0000e7b0


	//   ....[51]....
        /*0724*/ 	.word	0x0000e7c0


	//   ....[52]....
        /*0728*/ 	.word	0x0000e7e0


	//   ....[53]....
        /*072c*/ 	.word	0x0000e940


	//   ....[54]....
        /*0730*/ 	.word	0x0000eb30


	//   ....[55]....
        /*0734*/ 	.word	0x0000eb60


	//   ....[56]....
        /*0738*/ 	.word	0x0000eb90


	//   ....[57]....
        /*073c*/ 	.word	0x0000ebc0


	//   ....[58]....
        /*0740*/ 	.word	0x0000ebf0


	//   ....[59]....
        /*0744*/ 	.word	0x0000ec20


	//   ....[60]....
        /*0748*/ 	.word	0x0000ed70


	//   ....[61]....
        /*074c*/ 	.word	0x0000eda0


	//   ....[62]....
        /*0750*/ 	.word	0x0000edd0


	//   ....[63]....
        /*0754*/ 	.word	0x0000ee00


	//   ....[64]....
        /*0758*/ 	.word	0x0000ee30


	//   ....[65]....
        /*075c*/ 	.word	0x0000ee60


	//   ....[66]....
        /*0760*/ 	.word	0x0000eef0


	//   ....[67]....
        /*0764*/ 	.word	0x0000ef50


	//   ....[68]....
        /*0768*/ 	.word	0x0000efe0


	//   ....[69]....
        /*076c*/ 	.word	0x00010b40


	//   ....[70]....
        /*0770*/ 	.word	0x00010b60


	//   ....[71]....
        /*0774*/ 	.word	0x00010bf0


	//   ....[72]....
        /*0778*/ 	.word	0x00010c10


	//   ....[73]....
        /*077c*/ 	.word	0x00010c90


	//   ....[74]....
        /*0780*/ 	.word	0x00010cb0


	//   ....[75]....
        /*0784*/ 	.word	0x00010d30


	//   ....[76]....
        /*0788*/ 	.word	0x00010d50


	//   ....[77]....
        /*078c*/ 	.word	0x00010dd0


	//   ....[78]....
        /*0790*/ 	.word	0x00010df0


	//   ....[79]....
        /*0794*/ 	.word	0x00010e70


	//   ....[80]....
        /*0798*/ 	.word	0x00010e90


	//   ....[81]....
        /*079c*/ 	.word	0x00010f10


	//   ....[82]....
        /*07a0*/ 	.word	0x00010f30


	//   ....[83]....
        /*07a4*/ 	.word	0x00010f40


	//   ....[84]....
        /*07a8*/ 	.word	0x00010f50


	//   ....[85]....
        /*07ac*/ 	.word	0x00011830


	//   ....[86]....
        /*07b0*/ 	.word	0x00011860


	//   ....[87]....
        /*07b4*/ 	.word	0x00011900


	//   ....[88]....
        /*07b8*/ 	.word	0x00011920


	//   ....[89]....
        /*07bc*/ 	.word	0x000119a0


	//   ....[90]....
        /*07c0*/ 	.word	0x000119c0


	//   ....[91]....
        /*07c4*/ 	.word	0x00011a40


	//   ....[92]....
        /*07c8*/ 	.word	0x00011a60


	//   ....[93]....
        /*07cc*/ 	.word	0x00011ae0


	//   ....[94]....
        /*07d0*/ 	.word	0x00011b00


	//   ....[95]....
        /*07d4*/ 	.word	0x00011b80


	//   ....[96]....
        /*07d8*/ 	.word	0x00011ba0


	//   ....[97]....
        /*07dc*/ 	.word	0x00011c20


	//   ....[98]....
        /*07e0*/ 	.word	0x00011c40


	//   ....[99]....
        /*07e4*/ 	.word	0x00011c50


	//   ....[100]....
        /*07e8*/ 	.word	0x00011cc0


	//   ....[101]....
        /*07ec*/ 	.word	0x00011d10


	//   ....[102]....
        /*07f0*/ 	.word	0x00011d40


	//   ....[103]....
        /*07f4*/ 	.word	0x00011dd0


	//   ....[104]....
        /*07f8*/ 	.word	0x00011de0


	//   ....[105]....
        /*07fc*/ 	.word	0x00011e50


	//   ....[106]....
        /*0800*/ 	.word	0x00011e60


	//   ....[107]....
        /*0804*/ 	.word	0x00011ea0


	//   ....[108]....
        /*0808*/ 	.word	0x00011ec0


	//   ....[109]....
        /*080c*/ 	.word	0x00012640


	//   ....[110]....
        /*0810*/ 	.word	0x00012670


	//   ....[111]....
        /*0814*/ 	.word	0x000126c0


	//   ....[112]....
        /*0818*/ 	.word	0x000126d0


	//   ....[113]....
        /*081c*/ 	.word	0x00012710


	//   ....[114]....
        /*0820*/ 	.word	0x00012720


	//   ....[115]....
        /*0824*/ 	.word	0x00012760


	//   ....[116]....
        /*0828*/ 	.word	0x00012770


	//   ....[117]....
        /*082c*/ 	.word	0x000127b0


	//   ....[118]....
        /*0830*/ 	.word	0x000127c0


	//   ....[119]....
        /*0834*/ 	.word	0x00012800


	//   ....[120]....
        /*0838*/ 	.word	0x00012810


	//   ....[121]....
        /*083c*/ 	.word	0x00012850


	//   ....[122]....
        /*0840*/ 	.word	0x00012860


	//   ....[123]....
        /*0844*/ 	.word	0x00012870


	//   ....[124]....
        /*0848*/ 	.word	0x000128b0


	//   ....[125]....
        /*084c*/ 	.word	0x00012b60


	//   ....[126]....
        /*0850*/ 	.word	0x00012b90


	//   ....[127]....
        /*0854*/ 	.word	0x00012bf0


	//   ....[128]....
        /*0858*/ 	.word	0x00012c00


	//   ....[129]....
        /*085c*/ 	.word	0x00012c50


	//   ....[130]....
        /*0860*/ 	.word	0x00012c60


	//   ....[131]....
        /*0864*/ 	.word	0x00012cb0


	//   ....[132]....
        /*0868*/ 	.word	0x00012cc0


	//   ....[133]....
        /*086c*/ 	.word	0x00012d10


	//   ....[134]....
        /*0870*/ 	.word	0x00012d20


	//   ....[135]....
        /*0874*/ 	.word	0x00012d70


	//   ....[136]....
        /*0878*/ 	.word	0x00012d80


	//   ....[137]....
        /*087c*/ 	.word	0x00012dd0


	//   ....[138]....
        /*0880*/ 	.word	0x00012de0


	//   ....[139]....
        /*0884*/ 	.word	0x00012df0


	//   ....[140]....
        /*0888*/ 	.word	0x00012e30


	//   ....[141]....
        /*088c*/ 	.word	0x00013410


	//   ....[142]....
        /*0890*/ 	.word	0x00013450


	//   ....[143]....
        /*0894*/ 	.word	0x00013460


	//   ....[144]....
        /*0898*/ 	.word	0x00013470


	//   ....[145]....
        /*089c*/ 	.word	0x00013480


	//   ....[146]....
        /*08a0*/ 	.word	0x00013490


	//   ....[147]....
        /*08a4*/ 	.word	0x000134b0


	//   ....[148]....
        /*08a8*/ 	.word	0x00013500


	//   ....[149]....
        /*08ac*/ 	.word	0x00013520


	//   ....[150]....
        /*08b0*/ 	.word	0x00013560


	//   ....[151]....
        /*08b4*/ 	.word	0x00013580


	//   ....[152]....
        /*08b8*/ 	.word	0x000135c0


	//   ....[153]....
        /*08bc*/ 	.word	0x000135e0


	//   ....[154]....
        /*08c0*/ 	.word	0x00013630


	//   ....[155]....
        /*08c4*/ 	.word	0x00013660


	//   ....[156]....
        /*08c8*/ 	.word	0x000136c0


	//   ....[157]....
        /*08cc*/ 	.word	0x00013a40


	//   ....[158]....
        /*08d0*/ 	.word	0x00013a90


	//   ....[159]....
        /*08d4*/ 	.word	0x00013ac0


	//   ....[160]....
        /*08d8*/ 	.word	0x00013af0


	//   ....[161]....
        /*08dc*/ 	.word	0x00013b00


	//   ....[162]....
        /*08e0*/ 	.word	0x00013b30


	//   ....[163]....
        /*08e4*/ 	.word	0x00013b60


	//   ....[164]....
        /*08e8*/ 	.word	0x00013b90


	//   ....[165]....
        /*08ec*/ 	.word	0x00013d10


	//   ....[166]....
        /*08f0*/ 	.word	0x00013d40


	//   ....[167]....
        /*08f4*/ 	.word	0x00013d70


	//   ....[168]....
        /*08f8*/ 	.word	0x00013da0


	//   ....[169]....
        /*08fc*/ 	.word	0x00013dd0


	//   ....[170]....
        /*0900*/ 	.word	0x00013e00


	//   ....[171]....
        /*0904*/ 	.word	0x00013ec0


	//   ....[172]....
        /*0908*/ 	.word	0x00013ee0


	//   ....[173]....
        /*090c*/ 	.word	0x00013f50


	//   ....[174]....
        /*0910*/ 	.word	0x000145f0


	//   ....[175]....
        /*0914*/ 	.word	0x00014c50


	//   ....[176]....
        /*0918*/ 	.word	0x00014d40


	//   ....[177]....
        /*091c*/ 	.word	0x00014de0


	//   ....[178]....
        /*0920*/ 	.word	0x00014e40


	//   ....[179]....
        /*0924*/ 	.word	0x00014f30


	//   ....[180]....
        /*0928*/ 	.word	0x00014fa0


	//   ....[181]....
        /*092c*/ 	.word	0x00015090


	//   ....[182]....
        /*0930*/ 	.word	0x00015100


	//   ....[183]....
        /*0934*/ 	.word	0x000151f0


	//   ....[184]....
        /*0938*/ 	.word	0x00015260


	//   ....[185]....
        /*093c*/ 	.word	0x00015350


	//   ....[186]....
        /*0940*/ 	.word	0x000153c0


	//   ....[187]....
        /*0944*/ 	.word	0x000154b0


	//   ....[188]....
        /*0948*/ 	.word	0x00015520


	//   ....[189]....
        /*094c*/ 	.word	0x00015610


	//   ....[190]....
        /*0950*/ 	.word	0x00015680


	//   ....[191]....
        /*0954*/ 	.word	0x00015720


	//   ....[192]....
        /*0958*/ 	.word	0x00015810


	//   ....[193]....
        /*095c*/ 	.word	0x00015880


	//   ....[194]....
        /*0960*/ 	.word	0x000158e0


	//   ....[195]....
        /*0964*/ 	.word	0x000159d0


	//   ....[196]....
        /*0968*/ 	.word	0x00015a30


	//   ....[197]....
        /*096c*/ 	.word	0x00015b30


	//   ....[198]....
        /*0970*/ 	.word	0x00015b90


	//   ....[199]....
        /*0974*/ 	.word	0x00015c90


	//   ....[200]....
        /*0978*/ 	.word	0x00015cf0


	//   ....[201]....
        /*097c*/ 	.word	0x00015df0


	//   ....[202]....
        /*0980*/ 	.word	0x00015e50


	//   ....[203]....
        /*0984*/ 	.word	0x00015f50


	//   ....[204]....
        /*0988*/ 	.word	0x00015fb0


	//   ....[205]....
        /*098c*/ 	.word	0x000160b0


	//   ....[206]....
        /*0990*/ 	.word	0x00016110


	//   ....[207]....
        /*0994*/ 	.word	0x000161c0


	//   ....[208]....
        /*0998*/ 	.word	0x00016270


	//   ....[209]....
        /*099c*/ 	.word	0x00016340


	//   ....[210]....
        /*09a0*/ 	.word	0x000163a0


	//   ....[211]....
        /*09a4*/ 	.word	0x000164a0


	//   ....[212]....
        /*09a8*/ 	.word	0x00016500


	//   ....[213]....
        /*09ac*/ 	.word	0x000165d0


	//   ....[214]....
        /*09b0*/ 	.word	0x00016630


	//   ....[215]....
        /*09b4*/ 	.word	0x000166f0


	//   ....[216]....
        /*09b8*/ 	.word	0x00016830


	//   ....[217]....
        /*09bc*/ 	.word	0x000168d0


	//   ....[218]....
        /*09c0*/ 	.word	0x00016940


	//   ....[219]....
        /*09c4*/ 	.word	0x000169f0


	//   ....[220]....
        /*09c8*/ 	.word	0x00016a50


	//   ....[221]....
        /*09cc*/ 	.word	0x00016b00


	//   ....[222]....
        /*09d0*/ 	.word	0x00016b60


	//   ....[223]....
        /*09d4*/ 	.word	0x00016c10


	//   ....[224]....
        /*09d8*/ 	.word	0x00016c70


	//   ....[225]....
        /*09dc*/ 	.word	0x00016d20


	//   ....[226]....
        /*09e0*/ 	.word	0x00016d80


	//   ....[227]....
        /*09e4*/ 	.word	0x00016e30


	//   ....[228]....
        /*09e8*/ 	.word	0x00016e90


	//   ....[229]....
        /*09ec*/ 	.word	0x00016f40


	//   ....[230]....
        /*09f0*/ 	.word	0x00016fa0


	//   ....[231]....
        /*09f4*/ 	.word	0x00017050


	//   ....[232]....
        /*09f8*/ 	.word	0x00017140


	//   ....[233]....
        /*09fc*/ 	.word	0x000171f0


	//   ....[234]....
        /*0a00*/ 	.word	0x00017250


	//   ....[235]....
        /*0a04*/ 	.word	0x00017310


	//   ....[236]....
        /*0a08*/ 	.word	0x00017370


	//   ....[237]....
        /*0a0c*/ 	.word	0x00017430


	//   ....[238]....
        /*0a10*/ 	.word	0x00017490


	//   ....[239]....
        /*0a14*/ 	.word	0x00017550


	//   ....[240]....
        /*0a18*/ 	.word	0x000175b0


	//   ....[241]....
        /*0a1c*/ 	.word	0x00017670


	//   ....[242]....
        /*0a20*/ 	.word	0x000176d0


	//   ....[243]....
        /*0a24*/ 	.word	0x00017790


	//   ....[244]....
        /*0a28*/ 	.word	0x000177f0


	//   ....[245]....
        /*0a2c*/ 	.word	0x000178b0


	//   ....[246]....
        /*0a30*/ 	.word	0x00017910


	//   ....[247]....
        /*0a34*/ 	.word	0x000179c0


	//   ....[248]....
        /*0a38*/ 	.word	0x00017ab0


	//   ....[249]....
        /*0a3c*/ 	.word	0x00017b60


	//   ....[250]....
        /*0a40*/ 	.word	0x00017bd0


	//   ....[251]....
        /*0a44*/ 	.word	0x00017c80


	//   ....[252]....
        /*0a48*/ 	.word	0x00017ce0


	//   ....[253]....
        /*0a4c*/ 	.word	0x00017da0


	//   ....[254]....
        /*0a50*/ 	.word	0x00017e00


	//   ....[255]....
        /*0a54*/ 	.word	0x00017ec0


	//   ....[0]....
        /*0a58*/ 	.word	0x00017f20


	//   ....[1]....
        /*0a5c*/ 	.word	0x00017fe0


	//   ....[2]....
        /*0a60*/ 	.word	0x00018040


	//   ....[3]....
        /*0a64*/ 	.word	0x00018100


	//   ....[4]....
        /*0a68*/ 	.word	0x00018160


	//   ....[5]....
        /*0a6c*/ 	.word	0x00018220


	//   ....[6]....
        /*0a70*/ 	.word	0x00018280


	//   ....[7]....
        /*0a74*/ 	.word	0x00018320


	//   ....[8]....
        /*0a78*/ 	.word	0x000183b0


	//   ....[9]....
        /*0a7c*/ 	.word	0x00018450


	//   ....[10]....
        /*0a80*/ 	.word	0x00018570


	//   ....[11]....
        /*0a84*/ 	.word	0x000185e0


	//   ....[12]....
        /*0a88*/ 	.word	0x00018650


	//   ....[13]....
        /*0a8c*/ 	.word	0x000186c0


	//   ....[14]....
        /*0a90*/ 	.word	0x00018730


	//   ....[15]....
        /*0a94*/ 	.word	0x000187b0


	//   ....[16]....
        /*0a98*/ 	.word	0x00018840


	//   ....[17]....
        /*0a9c*/ 	.word	0x000188d0


	//   ....[18]....
        /*0aa0*/ 	.word	0x00018940


	//   ....[19]....
        /*0aa4*/ 	.word	0x000189b0


	//   ....[20]....
        /*0aa8*/ 	.word	0x00018a20


	//   ....[21]....
        /*0aac*/ 	.word	0x00018aa0


	//   ....[22]....
        /*0ab0*/ 	.word	0x00018b10


	//   ....[23]....
        /*0ab4*/ 	.word	0x00018bb0


	//   ....[24]....
        /*0ab8*/ 	.word	0x00018c40


	//   ....[25]....
        /*0abc*/ 	.word	0x00018d60


	//----- nvinfo : EIATTR_REG_RECONFIG
	.align		4
.L_203:
        /*0ac0*/ 	.byte	0x01, 0x54
	.zero		2


	//----- nvinfo : EIATTR_SYSCALL_OFFSETS
	.align		4
        /*0ac4*/ 	.byte	0x04, 0x46
        /*0ac6*/ 	.short	(.L_205 - .L_204)


	//   ....[0]....
.L_204:
        /*0ac8*/ 	.word	0x000019a0


	//   ....[1]....
        /*0acc*/ 	.word	0x00010130


	//   ....[2]....
        /*0ad0*/ 	.word	0x00010280


	//   ....[3]....
        /*0ad4*/ 	.word	0x00010370


	//   ....[4]....
        /*0ad8*/ 	.word	0x00011300


	//----- nvinfo : EIATTR_MBARRIER_INSTR_OFFSETS
	.align		4
.L_205:
        /*0adc*/ 	.byte	0x04, 0x39
        /*0ade*/ 	.short	(.L_207 - .L_206)


	//   ....[0]....
.L_206:
        /*0ae0*/ 	.word	0x00000180
        /*0ae4*/ 	.word	0x000000ff
        /*0ae8*/ 	.word	0x00016800
        /*0aec*/ 	.short	0x0100
        /*0aee*/ 	.byte	0x08
	.zero		1


	//   ....[1]....
        /*0af0*/ 	.word	0x00000190
        /*0af4*/ 	.word	0x000000ff
        /*0af8*/ 	.word	0x00016820
        /*0afc*/ 	.short	0x0100
        /*0afe*/ 	.byte	0x08
	.zero		1


	//   ....[2]....
        /*0b00*/ 	.word	0x00000280
        /*0b04*/ 	.word	0x000000ff
        /*0b08*/ 	.word	0x00016830
        /*0b0c*/ 	.short	0x0100
        /*0b0e*/ 	.byte	0x08
	.zero		1


	//   ....[3]....
        /*0b10*/ 	.word	0x00000290
        /*0b14*/ 	.word	0x000000ff
        /*0b18*/ 	.word	0x00016840
        /*0b1c*/ 	.short	0x0100
        /*0b1e*/ 	.byte	0x08
	.zero		1


	//   ....[4]....
        /*0b20*/ 	.word	0x000002a0
        /*0b24*/ 	.word	0x000000ff
        /*0b28*/ 	.word	0x00016838
        /*0b2c*/ 	.short	0x0100
        /*0b2e*/ 	.byte	0x08
	.zero		1


	//   ....[5]....
        /*0b30*/ 	.word	0x000002b0
        /*0b34*/ 	.word	0x000000ff
        /*0b38*/ 	.word	0x00016848
        /*0b3c*/ 	.short	0x0100
        /*0b3e*/ 	.byte	0x08
	.zero		1


	//   ....[6]....
        /*0b40*/ 	.word	0x000003e0
        /*0b44*/ 	.word	0x000000ff
        /*0b48*/ 	.word	0x00016850
        /*0b4c*/ 	.short	0x0100
        /*0b4e*/ 	.byte	0x08
	.zero		1


	//   ....[7]....
        /*0b50*/ 	.word	0x000003f0
        /*0b54*/ 	.word	0x000000ff
        /*0b58*/ 	.word	0x00016860
        /*0b5c*/ 	.short	0x0100
        /*0b5e*/ 	.byte	0x08
	.zero		1


	//   ....[8]....
        /*0b60*/ 	.word	0x00000400
        /*0b64*/ 	.word	0x000000ff
        /*0b68*/ 	.word	0x00016858
        /*0b6c*/ 	.short	0x0100
        /*0b6e*/ 	.byte	0x08
	.zero		1


	//   ....[9]....
        /*0b70*/ 	.word	0x00000410
        /*0b74*/ 	.word	0x000000ff
        /*0b78*/ 	.word	0x00016868
        /*0b7c*/ 	.short	0x0100
        /*0b7e*/ 	.byte	0x08
	.zero		1


	//   ....[10]....
        /*0b80*/ 	.word	0x00000500
        /*0b84*/ 	.word	0x000000ff
        /*0b88*/ 	.word	0x00016870
        /*0b8c*/ 	.short	0x0100
        /*0b8e*/ 	.byte	0x06
	.zero		1


	//   ....[11]....
        /*0b90*/ 	.word	0x00000510
        /*0b94*/ 	.word	0x000000ff
        /*0b98*/ 	.word	0x00016880
        /*0b9c*/ 	.short	0x0100
        /*0b9e*/ 	.byte	0x06
	.zero		1


	//   ....[12]....
        /*0ba0*/ 	.word	0x00000520
        /*0ba4*/ 	.word	0x000000ff
        /*0ba8*/ 	.word	0x00016878
        /*0bac*/ 	.short	0x0100
        /*0bae*/ 	.byte	0x06
	.zero		1


	//   ....[13]....
        /*0bb0*/ 	.word	0x00000530
        /*0bb4*/ 	.word	0x000000ff
        /*0bb8*/ 	.word	0x00016888
        /*0bbc*/ 	.short	0x0100
        /*0bbe*/ 	.byte	0x06
	.zero		1


	//   ....[14]....
        /*0bc0*/ 	.word	0x00000660
        /*0bc4*/ 	.word	0x000000ff
        /*0bc8*/ 	.word	0x00016890
        /*0bcc*/ 	.short	0x0100
        /*0bce*/ 	.byte	0x08
	.zero		1


	//   ....[15]....
        /*0bd0*/ 	.word	0x00000670
        /*0bd4*/ 	.word	0x000000ff
        /*0bd8*/ 	.word	0x000168a0
        /*0bdc*/ 	.short	0x0100
        /*0bde*/ 	.byte	0x08
	.zero		1


	//   ....[16]....
        /*0be0*/ 	.word	0x00000680
        /*0be4*/ 	.word	0x000000ff
        /*0be8*/ 	.word	0x00016898
        /*0bec*/ 	.short	0x0100
        /*0bee*/ 	.byte	0x08
	.zero		1


	//   ....[17]....
        /*0bf0*/ 	.word	0x00000690
        /*0bf4*/ 	.word	0x000000ff
        /*0bf8*/ 	.word	0x000168a8
        /*0bfc*/ 	.short	0x0100
        /*0bfe*/ 	.byte	0x08
	.zero		1


	//   ....[18]....
        /*0c00*/ 	.word	0x000007d0
        /*0c04*/ 	.word	0x000000ff
        /*0c08*/ 	.word	0x000168b0
        /*0c0c*/ 	.short	0x0100
        /*0c0e*/ 	.byte	0x08
	.zero		1


	//   ....[19]....
        /*0c10*/ 	.word	0x000007e0
        /*0c14*/ 	.word	0x000000ff
        /*0c18*/ 	.word	0x000168c0
        /*0c1c*/ 	.short	0x0100
        /*0c1e*/ 	.byte	0x08
	.zero		1


	//   ....[20]....
        /*0c20*/ 	.word	0x000007f0
        /*0c24*/ 	.word	0x000000ff
        /*0c28*/ 	.word	0x000168b8
        /*0c2c*/ 	.short	0x0100
        /*0c2e*/ 	.byte	0x08
	.zero		1


	//   ....[21]....
        /*0c30*/ 	.word	0x00000800
        /*0c34*/ 	.word	0x000000ff
        /*0c38*/ 	.word	0x000168c8
        /*0c3c*/ 	.short	0x0100
        /*0c3e*/ 	.byte	0x08
	.zero		1


	//   ....[22]....
        /*0c40*/ 	.word	0x00001a20
        /*0c44*/ 	.word	0x000000ff
        /*0c48*/ 	.word	0x00016800
        /*0c4c*/ 	.short	0x010a
        /*0c4e*/ 	.byte	0x2d
	.zero		1


	//   ....[23]....
        /*0c50*/ 	.word	0x00001aa0
        /*0c54*/ 	.word	0x00000003
        /*0c58*/ 	.word	0x00016830
        /*0c5c*/ 	.short	0x010a
        /*0c5e*/ 	.byte	0x3f
	.zero		1


	//   ....[24]....
        /*0c60*/ 	.word	0x00001ae0
        /*0c64*/ 	.word	0x00000003
        /*0c68*/ 	.word	0x00016830
        /*0c6c*/ 	.short	0x010a
        /*0c6e*/ 	.byte	0x3f
	.zero		1


	//   ....[25]....
        /*0c70*/ 	.word	0x00001ea0
        /*0c74*/ 	.word	0x000000ff
        /*0c78*/ 	.word	0x00000000
        /*0c7c*/ 	.short	0x0101
        /*0c7e*/ 	.byte	0x06
	.zero		1


	//   ....[26]....
        /*0c80*/ 	.word	0x00004d50
        /*0c84*/ 	.word	0x000000ff
        /*0c88*/ 	.word	0x00016830
        /*0c8c*/ 	.short	0x010a
        /*0c8e*/ 	.byte	0x06
	.zero		1


	//   ....[27]....
        /*0c90*/ 	.word	0x00004d90
        /*0c94*/ 	.word	0x000000ff
        /*0c98*/ 	.word	0x00016830
        /*0c9c*/ 	.short	0x010a
        /*0c9e*/ 	.byte	0x06
	.zero		1


	//   ....[28]....
        /*0ca0*/ 	.word	0x00004fa0
        /*0ca4*/ 	.word	0x000000ff
        /*0ca8*/ 	.word	0x00016850
        /*0cac*/ 	.short	0x010a
        /*0cae*/ 	.byte	0x06
	.zero		1


	//   ....[29]....
        /*0cb0*/ 	.word	0x00004fe0
        /*0cb4*/ 	.word	0x000000ff
        /*0cb8*/ 	.word	0x00016850
        /*0cbc*/ 	.short	0x010a
        /*0cbe*/ 	.byte	0x06
	.zero		1


	//   ....[30]....
        /*0cc0*/ 	.word	0x00005400
        /*0cc4*/ 	.word	0x000000ff
        /*0cc8*/ 	.word	0x00000000
        /*0ccc*/ 	.short	0x0101
        /*0cce*/ 	.byte	0x06
	.zero		1


	//   ....[31]....
        /*0cd0*/ 	.word	0x000076c0
        /*0cd4*/ 	.word	0x000000ff
        /*0cd8*/ 	.word	0x00000000
        /*0cdc*/ 	.short	0x0101
        /*0cde*/ 	.byte	0x06
	.zero		1


	//   ....[32]....
        /*0ce0*/ 	.word	0x00007de0
        /*0ce4*/ 	.word	0x000000ff
        /*0ce8*/ 	.word	0x00016830
        /*0cec*/ 	.short	0x010a
        /*0cee*/ 	.byte	0x06
	.zero		1


	//   ....[33]....
        /*0cf0*/ 	.word	0x00007e20
        /*0cf4*/ 	.word	0x000000ff
        /*0cf8*/ 	.word	0x00016830
        /*0cfc*/ 	.short	0x010a
        /*0cfe*/ 	.byte	0x06
	.zero		1


	//   ....[34]....
        /*0d00*/ 	.word	0x00008030
        /*0d04*/ 	.word	0x000000ff
        /*0d08*/ 	.word	0x00016850
        /*0d0c*/ 	.short	0x010a
        /*0d0e*/ 	.byte	0x06
	.zero		1


	//   ....[35]....
        /*0d10*/ 	.word	0x00008070
        /*0d14*/ 	.word	0x000000ff
        /*0d18*/ 	.word	0x00016850
        /*0d1c*/ 	.short	0x010a
        /*0d1e*/ 	.byte	0x06
	.zero		1


	//   ....[36]....
        /*0d20*/ 	.word	0x00008490
        /*0d24*/ 	.word	0x000000ff
        /*0d28*/ 	.word	0x00000000
        /*0d2c*/ 	.short	0x0101
        /*0d2e*/ 	.byte	0x06
	.zero		1


	//   ....[37]....
        /*0d30*/ 	.word	0x00009640
        /*0d34*/ 	.word	0x000000ff
        /*0d38*/ 	.word	0x00000000
        /*0d3c*/ 	.short	0x0101
        /*0d3e*/ 	.byte	0x06
	.zero		1


	//   ....[38]....
        /*0d40*/ 	.word	0x00009b30
        /*0d44*/ 	.word	0x000000ff
        /*0d48*/ 	.word	0x00016830
        /*0d4c*/ 	.short	0x010a
        /*0d4e*/ 	.byte	0x06
	.zero		1


	//   ....[39]....
        /*0d50*/ 	.word	0x00009b70
        /*0d54*/ 	.word	0x000000ff
        /*0d58*/ 	.word	0x00016830
        /*0d5c*/ 	.short	0x010a
        /*0d5e*/ 	.byte	0x06
	.zero		1


	//   ....[40]....
        /*0d60*/ 	.word	0x00009d50
        /*0d64*/ 	.word	0x000000ff
        /*0d68*/ 	.word	0x00016850
        /*0d6c*/ 	.short	0x010a
        /*0d6e*/ 	.byte	0x06
	.zero		1


	//   ....[41]....
        /*0d70*/ 	.word	0x00009d90
        /*0d74*/ 	.word	0x000000ff
        /*0d78*/ 	.word	0x00016850
        /*0d7c*/ 	.short	0x010a
        /*0d7e*/ 	.byte	0x06
	.zero		1


	//   ....[42]....
        /*0d80*/ 	.word	0x0000a1b0
        /*0d84*/ 	.word	0x000000ff
        /*0d88*/ 	.word	0x00000000
        /*0d8c*/ 	.short	0x0101
        /*0d8e*/ 	.byte	0x06
	.zero		1


	//   ....[43]....
        /*0d90*/ 	.word	0x0000c470
        /*0d94*/ 	.word	0x000000ff
        /*0d98*/ 	.word	0x00000000
        /*0d9c*/ 	.short	0x0101
        /*0d9e*/ 	.byte	0x06
	.zero		1


	//   ....[44]....
        /*0da0*/ 	.word	0x0000c870
        /*0da4*/ 	.word	0x000000ff
        /*0da8*/ 	.word	0x00016850
        /*0dac*/ 	.short	0x010a
        /*0dae*/ 	.byte	0x05
	.zero		1


	//   ....[45]....
        /*0db0*/ 	.word	0x0000c8b0
        /*0db4*/ 	.word	0x000000ff
        /*0db8*/ 	.word	0x00016850
        /*0dbc*/ 	.short	0x010a
        /*0dbe*/ 	.byte	0x05
	.zero		1


	//   ....[46]....
        /*0dc0*/ 	.word	0x0000ce10
        /*0dc4*/ 	.word	0x000000ff
        /*0dc8*/ 	.word	0x00000000
        /*0dcc*/ 	.short	0x0101
        /*0dce*/ 	.byte	0x04
	.zero		1


	//   ....[47]....
        /*0dd0*/ 	.word	0x0000dcb0
        /*0dd4*/ 	.word	0x00000000
        /*0dd8*/ 	.word	0x00000000
        /*0ddc*/ 	.short	0x0101
        /*0dde*/ 	.byte	0x3f
	.zero		1


	//   ....[48]....
        /*0de0*/ 	.word	0x00010890
        /*0de4*/ 	.word	0x00000003
        /*0de8*/ 	.word	0x00016840
        /*0dec*/ 	.short	0x010a
        /*0dee*/ 	.byte	0x3f
	.zero		1


	//   ....[49]....
        /*0df0*/ 	.word	0x00011050
        /*0df4*/ 	.word	0x00000003
        /*0df8*/ 	.word	0x00016830
        /*0dfc*/ 	.short	0x0107
        /*0dfe*/ 	.byte	0x3f
	.zero		1


	//   ....[50]....
        /*0e00*/ 	.word	0x00011120
        /*0e04*/ 	.word	0x00000003
        /*0e08*/ 	.word	0x00016830
        /*0e0c*/ 	.short	0x0101
        /*0e0e*/ 	.byte	0x3f
	.zero		1


	//   ....[51]....
        /*0e10*/ 	.word	0x00011f60
        /*0e14*/ 	.word	0x00000016
        /*0e18*/ 	.word	0x00016800
        /*0e1c*/ 	.short	0x0107
        /*0e1e*/ 	.byte	0x3f
	.zero		1


	//   ....[52]....
        /*0e20*/ 	.word	0x00012050
        /*0e24*/ 	.word	0x00000016
        /*0e28*/ 	.word	0x00016800
        /*0e2c*/ 	.short	0x0101
        /*0e2e*/ 	.byte	0x3f
	.zero		1


	//   ....[53]....
        /*0e30*/ 	.word	0x00012070
        /*0e34*/ 	.word	0x00000016
        /*0e38*/ 	.word	0x00016820
        /*0e3c*/ 	.short	0x010a
        /*0e3e*/ 	.byte	0x3f
	.zero		1


	//   ....[54]....
        /*0e40*/ 	.word	0x00012420
        /*0e44*/ 	.word	0x00000005
        /*0e48*/ 	.word	0x00016840
        /*0e4c*/ 	.short	0x010a
        /*0e4e*/ 	.byte	0x3f
	.zero		1


	//   ....[55]....
        /*0e50*/ 	.word	0x00012930
        /*0e54*/ 	.word	0x00000005
        /*0e58*/ 	.word	0x00016830
        /*0e5c*/ 	.short	0x0107
        /*0e5e*/ 	.byte	0x3f
	.zero		1


	//   ....[56]....
        /*0e60*/ 	.word	0x000129f0
        /*0e64*/ 	.word	0x00000005
        /*0e68*/ 	.word	0x00016830
        /*0e6c*/ 	.short	0x0101
        /*0e6e*/ 	.byte	0x3f
	.zero		1


	//   ....[57]....
        /*0e70*/ 	.word	0x00012a50
        /*0e74*/ 	.word	0x00000005
        /*0e78*/ 	.word	0x00016860
        /*0e7c*/ 	.short	0x010a
        /*0e7e*/ 	.byte	0x3f
	.zero		1


	//   ....[58]....
        /*0e80*/ 	.word	0x00012f20
        /*0e84*/ 	.word	0x00000005
        /*0e88*/ 	.word	0x00016850
        /*0e8c*/ 	.short	0x0107
        /*0e8e*/ 	.byte	0x3f
	.zero		1


	//   ....[59]....
        /*0e90*/ 	.word	0x000130d0
        /*0e94*/ 	.word	0x00000005
        /*0e98*/ 	.word	0x00016850
        /*0e9c*/ 	.short	0x0101
        /*0e9e*/ 	.byte	0x3f
	.zero		1


	//   ....[60]....
        /*0ea0*/ 	.word	0x000132f0
        /*0ea4*/ 	.word	0x00000000
        /*0ea8*/ 	.word	0x00016860
        /*0eac*/ 	.short	0x010a
        /*0eae*/ 	.byte	0x3f
	.zero		1


	//   ....[61]....
        /*0eb0*/ 	.word	0x00013770
        /*0eb4*/ 	.word	0x00000000
        /*0eb8*/ 	.word	0x00016850
        /*0ebc*/ 	.short	0x0107
        /*0ebe*/ 	.byte	0x3f
	.zero		1


	//   ....[62]....
        /*0ec0*/ 	.word	0x00013840
        /*0ec4*/ 	.word	0x00000000
        /*0ec8*/ 	.word	0x00016850
        /*0ecc*/ 	.short	0x0101
        /*0ece*/ 	.byte	0x3f
	.zero		1


	//   ....[63]....
        /*0ed0*/ 	.word	0x00014570
        /*0ed4*/ 	.word	0x00000005
        /*0ed8*/ 	.word	0x00016820
        /*0edc*/ 	.short	0x010a
        /*0ede*/ 	.byte	0x3f
	.zero		1


	//   ....[64]....
        /*0ee0*/ 	.word	0x000146f0
        /*0ee4*/ 	.word	0x00000003
        /*0ee8*/ 	.word	0x00016840
        /*0eec*/ 	.short	0x010a
        /*0eee*/ 	.byte	0x3f
	.zero		1


	//   ....[65]....
        /*0ef0*/ 	.word	0x00014790
        /*0ef4*/ 	.word	0x00000005
        /*0ef8*/ 	.word	0x00016840
        /*0efc*/ 	.short	0x010a
        /*0efe*/ 	.byte	0x3f
	.zero		1


	//   ....[66]....
        /*0f00*/ 	.word	0x000147d0
        /*0f04*/ 	.word	0x00000003
        /*0f08*/ 	.word	0x00016860
        /*0f0c*/ 	.short	0x010a
        /*0f0e*/ 	.byte	0x3f
	.zero		1


	//   ....[67]....
        /*0f10*/ 	.word	0x00014810
        /*0f14*/ 	.word	0x00000005
        /*0f18*/ 	.word	0x00016860
        /*0f1c*/ 	.short	0x010a
        /*0f1e*/ 	.byte	0x3f
	.zero		1


	//   ....[68]....
        /*0f20*/ 	.word	0x00014880
        /*0f24*/ 	.word	0x00000003
        /*0f28*/ 	.word	0x00016800
        /*0f2c*/ 	.short	0x010a
        /*0f2e*/ 	.byte	0x3f
	.zero		1


	//   ....[69]....
        /*0f30*/ 	.word	0x000148d0
        /*0f34*/ 	.word	0x00000003
        /*0f38*/ 	.word	0x00016830
        /*0f3c*/ 	.short	0x010a
        /*0f3e*/ 	.byte	0x3f
	.zero		1


	//   ....[70]....
        /*0f40*/ 	.word	0x00014930
        /*0f44*/ 	.word	0x00000009
        /*0f48*/ 	.word	0x00016830
        /*0f4c*/ 	.short	0x010a
        /*0f4e*/ 	.byte	0x3f
	.zero		1


	//   ....[71]....
        /*0f50*/ 	.word	0x00014990
        /*0f54*/ 	.word	0x00000009
        /*0f58*/ 	.word	0x00016850
        /*0f5c*/ 	.short	0x010a
        /*0f5e*/ 	.byte	0x3f
	.zero		1


	//   ....[72]....
        /*0f60*/ 	.word	0x000149f0
        /*0f64*/ 	.word	0x00000009
        /*0f68*/ 	.word	0x00016830
        /*0f6c*/ 	.short	0x010a
        /*0f6e*/ 	.byte	0x3f
	.zero		1


	//   ....[73]....
        /*0f70*/ 	.word	0x00014a50
        /*0f74*/ 	.word	0x00000009
        /*0f78*/ 	.word	0x00016850
        /*0f7c*/ 	.short	0x010a
        /*0f7e*/ 	.byte	0x3f
	.zero		1


	//   ....[74]....
        /*0f80*/ 	.word	0x00014ab0
        /*0f84*/ 	.word	0x00000009
        /*0f88*/ 	.word	0x00016830
        /*0f8c*/ 	.short	0x010a
        /*0f8e*/ 	.byte	0x3f
	.zero		1


	//   ....[75]....
        /*0f90*/ 	.word	0x00014b10
        /*0f94*/ 	.word	0x00000009
        /*0f98*/ 	.word	0x00016850
        /*0f9c*/ 	.short	0x010a
        /*0f9e*/ 	.byte	0x3f
	.zero		1


	//   ....[76]....
        /*0fa0*/ 	.word	0x00014b70
        /*0fa4*/ 	.word	0x00000006
        /*0fa8*/ 	.word	0x00016850
        /*0fac*/ 	.short	0x010a
        /*0fae*/ 	.byte	0x3f
	.zero		1


	//   ....[77]....
        /*0fb0*/ 	.word	0x00014c90
        /*0fb4*/ 	.word	0x00000003
        /*0fb8*/ 	.word	0x00016840
        /*0fbc*/ 	.short	0x010a
        /*0fbe*/ 	.byte	0x3f
	.zero		1


	//   ....[78]....
        /*0fc0*/ 	.word	0x00016730
        /*0fc4*/ 	.word	0x00000016
        /*0fc8*/ 	.word	0x00016820
        /*0fcc*/ 	.short	0x010a
        /*0fce*/ 	.byte	0x3f
	.zero		1


	//   ....[79]....
        /*0fd0*/ 	.word	0x00016780
        /*0fd4*/ 	.word	0x00000005
        /*0fd8*/ 	.word	0x00016840
        /*0fdc*/ 	.short	0x010a
        /*0fde*/ 	.byte	0x3f
	.zero		1


	//   ....[80]....
        /*0fe0*/ 	.word	0x00017090
        /*0fe4*/ 	.word	0x00000005
        /*0fe8*/ 	.word	0x00016860
        /*0fec*/ 	.short	0x010a
        /*0fee*/ 	.byte	0x3f
	.zero		1


	//   ....[81]....
        /*0ff0*/ 	.word	0x00017a00
        /*0ff4*/ 	.word	0x00000000
        /*0ff8*/ 	.word	0x00016860
        /*0ffc*/ 	.short	0x010a
        /*0ffe*/ 	.byte	0x3f
	.zero		1


	//   ....[82]....
        /*1000*/ 	.word	0x00018c80
        /*1004*/ 	.word	0x00000005
        /*1008*/ 	.word	0x00016820
        /*100c*/ 	.short	0x010a
        /*100e*/ 	.byte	0x3f
	.zero		1


	//   ....[83]....
        /*1010*/ 	.word	0x00018e20
        /*1014*/ 	.word	0x00000003
        /*1018*/ 	.word	0x00016840
        /*101c*/ 	.short	0x010a
        /*101e*/ 	.byte	0x3f
	.zero		1


	//   ....[84]....
        /*1020*/ 	.word	0x00018e70
        /*1024*/ 	.word	0x00000005
        /*1028*/ 	.word	0x00016840
        /*102c*/ 	.short	0x010a
        /*102e*/ 	.byte	0x3f
	.zero		1


	//   ....[85]....
        /*1030*/ 	.word	0x00018ec0
        /*1034*/ 	.word	0x00000003
        /*1038*/ 	.word	0x00016860
        /*103c*/ 	.short	0x010a
        /*103e*/ 	.byte	0x3f
	.zero		1


	//----- nvinfo : EIATTR_NUM_MBARRIERS
	.align		4
.L_207:
        /*1040*/ 	.byte	0x03, 0x38
        /*1042*/ 	.short	0x0016


	//----- nvinfo : EIATTR_EXIT_INSTR_OFFSETS
	.align		4
        /*1044*/ 	.byte	0x04, 0x1c
        /*1046*/ 	.short	(.L_209 - .L_208)


	//   ....[0]....
.L_208:
        /*1048*/ 	.word	0x000009b0


	//   ....[1]....
        /*104c*/ 	.word	0x0000e8f0


	//   ....[2]....
        /*1050*/ 	.word	0x00014860


	//----- nvinfo : EIATTR_MAX_THREADS
	.align		4
.L_209:
        /*1054*/ 	.byte	0x04, 0x05
        /*1056*/ 	.short	(.L_211 - .L_210)
.L_210:
        /*1058*/ 	.word	0x00000200
        /*105c*/ 	.word	0x00000001
        /*1060*/ 	.word	0x00000001


	//----- nvinfo : EIATTR_CRS_STACK_SIZE
	.align		4
.L_211:
        /*1064*/ 	.byte	0x04, 0x1e
        /*1066*/ 	.short	(.L_213 - .L_212)
.L_212:
        /*1068*/ 	.word	0x00000000


	//----- nvinfo : EIATTR_CBANK_PARAM_SIZE
	.align		4
.L_213:
        /*106c*/ 	.byte	0x03, 0x19
        /*106e*/ 	.short	0x0af0


	//----- nvinfo : EIATTR_PARAM_CBANK
	.align		4
        /*1070*/ 	.byte	0x04, 0x0a
        /*1072*/ 	.short	(.L_215 - .L_214)
	.align		4
.L_214:
        /*1074*/ 	.word	index@(.nv.constant0._ZN7cutlass13device_kernelIN5flash11enable_sm90INS1_16FlashAttnFwdSm90INS1_25CollectiveMainloopFwdSm90ILi2EN4cute5tupleIJNS5_1CILi1EEES8_S8_EEENS6_IJNS7_ILi192EEENS7_ILi128EEENS7_ILi64EEEEEELi64ENS_10bfloat16_tEfNS_4arch4Sm90ELb0ELb1ELb0ELb1ELb1ELb0ELb0ELb1ELb1ELb1ELb0ELb0EEENS1_21CollectiveEpilogueFwdINS6_IJSA_SC_SB_EEES9_SE_SG_Li384ELb1ELb1ELb0ELb0EEENS1_36VarlenDynamicPersistentTileSchedulerILi192ELi128ELi384ELi128ELb0ELb1ELb1ELb1ELb0ELb1EEEEEEEEEvNT_6ParamsE)
        /*1078*/ 	.short	0x0210
        /*107a*/ 	.short	0x0af0


	//----- nvinfo : EIATTR_SW_WAR
	.align		4
.L_215:
        /*107c*/ 	.byte	0x04, 0x36
        /*107e*/ 	.short	(.L_217 - .L_216)
.L_216:
        /*1080*/ 	.word	0x00000008
.L_217:


//--------------------- .nv.info._ZN7cutlass13device_kernelIN5flash11enable_sm90INS1_16FlashAttnFwdSm90INS1_25CollectiveMainloopFwdSm90ILi2EN4cute5tupleIJNS5_1CILi1EEES8_S8_EEENS6_IJNS7_ILi192EEENS7_ILi128EEENS7_ILi64EEEEEELi64ENS_10bfloat16_tEfNS_4arch4Sm90ELb0ELb1ELb0ELb1ELb1ELb1ELb0ELb1ELb1ELb1ELb0ELb0EEENS1_21CollectiveEpilogueFwdINS6_IJSA_SC_SB_EEES9_SE_SG_Li384ELb1ELb1ELb0ELb0EEENS1_36VarlenDynamicPersistentTileSchedulerILi192ELi128ELi384ELi128ELb0ELb1ELb1ELb1ELb0ELb1EEEEEEEEEvNT_6ParamsE --------------------------
	.section	.nv.info._ZN7cutlass13device_kernelIN5flash11enable_sm90INS1_16FlashAttnFwdSm90INS1_25CollectiveMainloopFwdSm90ILi2EN4cute5tupleIJNS5_1CILi1EEES8_S8_EEENS6_IJNS7_ILi192EEENS7_ILi128EEENS7_ILi64EEEEEELi64ENS_10bfloat16_tEfNS_4arch4Sm90ELb0ELb1ELb0ELb1ELb1ELb1ELb0ELb1ELb1ELb1ELb0ELb0EEENS1_21CollectiveEpilogueFwdINS6_IJSA_SC_SB_EEES9_SE_SG_Li384ELb1ELb1ELb0ELb0EEENS1_36VarlenDynamicPersistentTileSchedulerILi192ELi128ELi384ELi128ELb0ELb1ELb1ELb1ELb0ELb1EEEEEEEEEvNT_6ParamsE,"",@"SHT_CUDA_INFO"
	.sectionflags	@""
	.align	4


	//----- nvinfo : EIATTR_CUDA_API_VERSION
	.align		4
        /*0000*/ 	.byte	0x04, 0x37
        /*0002*/ 	.short	(.L_219 - .L_218)
.L_218:
        /*0004*/ 	.word	0x00000082


	//----- nvinfo : EIATTR_KPARAM_INFO
	.align		4
.L_219:
        /*0008*/ 	.byte	0x04, 0x17
        /*000a*/ 	.short	(.L_221 - .L_220)
.L_220:
        /*000c*/ 	.word	0x00000000
        /*0010*/ 	.short	0x0000
        /*0012*/ 	.short	0x0070
        /*0014*/ 	.byte	0x00, 0xf0, 0x01, 0x2a


	//----- nvinfo : EIATTR_SPARSE_MMA_MASK
	.align		4
.L_221:
        /*0018*/ 	.byte	0x03, 0x50
        /*001a*/ 	.short	0x0000


	//----- nvinfo : EIATTR_MAXREG_COUNT
	.align		4
        /*001c*/ 	.byte	0x03, 0x1b
        /*001e*/ 	.short	0x0080


	//----- nvinfo : EIATTR_NUM_BARRIERS
	.align		4
        /*0020*/ 	.byte	0x02, 0x4c
        /*0022*/ 	.byte	0x10
	.zero		1


	//----- nvinfo : EIATTR_EXTERNS
	.align		4
        /*0024*/ 	.byte	0x04, 0x0f
        /*0026*/ 	.short	(.L_223 - .L_222)


	//   ....[0]....
	.align		4
.L_222:
        /*0028*/ 	.word	index@(__assertfail)


	//----- nvinfo : EIATTR_ANNOTATIONS
	.align		4
.L_223:
        /*002c*/ 	.byte	0x04, 0x55
        /*002e*/ 	.short	(.L_225 - .L_224)


	//   ....[0]....
.L_224:
        /* <DEDUP_REMOVED lines=78> */


	//----- nvinfo : EIATTR_MERCURY_ISA_VERSION
	.align		4
.L_225:
        /*0500*/ 	.byte	0x03, 0x5f
        /*0502*/ 	.short	0x0101


	//----- nvinfo : EIATTR_UNUSED_LOAD_BYTE_OFFSET
	.align		4
        /*0504*/ 	.byte	0x04, 0x44
        /*0506*/ 	.short	(.L_227 - .L_226)


	//   ....[0]....
.L_226:
        /*0508*/ 	.word	0x00000a90
        /*050c*/ 	.word	0x0000fff0


	//   ....[1]....
        /*0510*/ 	.word	0x00015990
        /*0514*/ 	.word	0x0000fff0


	//----- nvinfo : EIATTR_INT_WARP_WIDE_INSTR_OFFSETS
	.align		4
.L_227:
        /*0518*/ 	.byte	0x04, 0x31
        /*051a*/ 	.short	(.L_229 - .L_228)


	//   ....[0]....
.L_228:
        /*051c*/ 	.word	0x00000130


	//   ....[1]....
        /*0520*/ 	.word	0x00000170


	//   ....[2]....
        /*0524*/ 	.word	0x000001e0


	//   ....[3]....
        /*0528*/ 	.word	0x00019c00


	//   ....[4]....
        /*052c*/ 	.word	0x00019c90


	//   ....[5]....
        /*0530*/ 	.word	0x0001ced0


	//   ....[6]....
        /*0534*/ 	.word	0x0001cf60


	//----- nvinfo : EIATTR_COOP_GROUP_MASK_REGIDS
	.align		4
.L_229:
        /*0538*/ 	.byte	0x04, 0x29
        /*053a*/ 	.short	(.L_231 - .L_230)


	//   ....[0]....
.L_230:
        /*053c*/ 	.word	0xffffffff


	//   ....[1]....
        /*0540*/ 	.word	0xffffffff


	//   ....[2]....
        /*0544*/ 	.word	0xffffffff


	//   ....[3]....
        /*0548*/ 	.word	0xffffffff


	//   ....[4]....
        /*054c*/ 	.word	0xffffffff


	//   ....[5]....
        /*0550*/ 	.word	0xffffffff


	//   ....[6]....
        /*0554*/ 	.word	0xffffffff


	//   ....[7]....
        /*0558*/ 	.word	0xffffffff


	//   ....[8]....
        /*055c*/ 	.word	0xffffffff


	//   ....[9]....
        /*0560*/ 	.word	0xffffffff


	//   ....[10]....
        /*0564*/ 	.word	0xffffffff


	//   ....[11]....
        /*0568*/ 	.word	0xffffffff


	//   ....[12]....
        /*056c*/ 	.word	0xffffffff


	//   ....[13]....
        /*0570*/ 	.word	0xffffffff


	//   ....[14]....
        /*0574*/ 	.word	0xffffffff


	//   ....[15]....
        /*0578*/ 	.word	0xffffffff


	//   ....[16]....
        /*057c*/ 	.word	0xffffffff


	//   ....[17]....
        /*0580*/ 	.word	0xffffffff


	//   ....[18]....
        /*0584*/ 	.word	0xffffffff


	//   ....[19]....
        /*0588*/ 	.word	0xffffffff


	//   ....[20]....
        /*058c*/ 	.word	0xffffffff


	//   ....[21]....
        /*0590*/ 	.word	0xffffffff


	//   ....[22]....
        /*0594*/ 	.word	0xffffffff


	//   ....[23]....
        /*0598*/ 	.word	0xffffffff


	//   ....[24]....
        /*059c*/ 	.word	0xffffffff


	//   ....[25]....
        /*05a0*/ 	.word	0xffffffff


	//   ....[26]....
        /*05a4*/ 	.word	0xffffffff


	//   ....[27]....
        /*05a8*/ 	.word	0xffffffff


	//   ....[28]....
        /*05ac*/ 	.word	0xffffffff


	//   ....[29]....
        /*05b0*/ 	.word	0xffffffff


	//   ....[30]....
        /*05b4*/ 	.word	0xffffffff


	//   ....[31]....
        /*05b8*/ 	.word	0xffffffff


	//   ....[32]....
        /*05bc*/ 	.word	0xffffffff


	//   ....[33]....
        /*05c0*/ 	.word	0xffffffff


	//   ....[34]....
        /*05c4*/ 	.word	0xffffffff


	//   ....[35]....
        /*05c8*/ 	.word	0xffffffff


	//   ....[36]....
        /*05cc*/ 	.word	0xffffffff


	//   ....[37]....
        /*05d0*/ 	.word	0xffffffff


	//   ....[38]....
        /*05d4*/ 	.word	0xffffffff


	//   ....[39]....
        /*05d8*/ 	.word	0xffffffff


	//   ....[40]....
        /*05dc*/ 	.word	0xffffffff


	//   ....[41]....
        /*05e0*/ 	.word	0xffffffff


	//   ....[42]....
        /*05e4*/ 	.word	0xffffffff


	//   ....[43]....
        /*05e8*/ 	.word	0xffffffff


	//   ....[44]....
        /*05ec*/ 	.word	0xffffffff


	//   ....[45]....
        /*05f0*/ 	.word	0xffffffff


	//   ....[46]....
        /*05f4*/ 	.word	0xffffffff


	//   ....[47]....
        /*05f8*/ 	.word	0xffffffff


	//   ....[48]....
        /*05fc*/ 	.word	0xffffffff


	//   ....[49]....
        /*0600*/ 	.word	0xffffffff


	//   ....[50]....
        /*0604*/ 	.word	0xffffffff


	//   ....[51]....
        /*0608*/ 	.word	0xffffffff


	//   ....[52]....
        /*060c*/ 	.word	0xffffffff


	//   ....[53]....
        /*0610*/ 	.word	0xffffffff


	//   ....[54]....
        /*0614*/ 	.word	0xffffffff


	//   ....[55]....
        /*0618*/ 	.word	0xffffffff


	//   ....[56]....
        /*061c*/ 	.word	0xffffffff


	//   ....[57]....
        /*0620*/ 	.word	0xffffffff


	//   ....[58]....
        /*0624*/ 	.word	0xffffffff


	//   ....[59]....
        /*0628*/ 	.word	0xffffffff


	//   ....[60]....
        /*062c*/ 	.word	0xffffffff


	//   ....[61]....
        /*0630*/ 	.word	0xffffffff


	//   ....[62]....
        /*0634*/ 	.word	0xffffffff


	//   ....[63]....
        /*0638*/ 	.word	0xffffffff


	//   ....[64]....
        /*063c*/ 	.word	0xffffffff


	//   ....[65]....
        /*0640*/ 	.word	0xffffffff


	//   ....[66]....
        /*0644*/ 	.word	0xffffffff


	//   ....[67]....
        /*0648*/ 	.word	0xffffffff


	//   ....[68]....
        /*064c*/ 	.word	0xffffffff


	//   ....[69]....
        /*0650*/ 	.word	0xffffffff


	//   ....[70]....
        /*0654*/ 	.word	0xffffffff


	//   ....[71]....
        /*0658*/ 	.word	0xffffffff


	//   ....[72]....
        /*065c*/ 	.word	0xffffffff


	//   ....[73]....
        /*0660*/ 	.word	0xffffffff


	//   ....[74]....
        /*0664*/ 	.word	0xffffffff


	//   ....[75]....
        /*0668*/ 	.word	0xffffffff


	//   ....[76]....
        /*066c*/ 	.word	0xffffffff


	//   ....[77]....
        /*0670*/ 	.word	0xffffffff


	//   ....[78]....
        /*0674*/ 	.word	0xffffffff


	//   ....[79]....
        /*0678*/ 	.word	0xffffffff


	//   ....[80]....
        /*067c*/ 	.word	0xffffffff


	//   ....[81]....
        /*0680*/ 	.word	0xffffffff


	//   ....[82]....
        /*0684*/ 	.word	0xffffffff


	//   ....[83]....
        /*0688*/ 	.word	0xffffffff


	//   ....[84]....
        /*068c*/ 	.word	0xffffffff


	//   ....[85]....
        /*0690*/ 	.word	0xffffffff


	//   ....[86]....
        /*0694*/ 	.word	0xffffffff


	//   ....[87]....
        /*0698*/ 	.word	0xffffffff


	//   ....[88]....
        /*069c*/ 	.word	0xffffffff


	//   ....[89]....
        /*06a0*/ 	.word	0xffffffff


	//   ....[90]....
        /*06a4*/ 	.word	0xffffffff


	//   ....[91]....
        /*06a8*/ 	.word	0xffffffff


	//   ....[92]....
        /*06ac*/ 	.word	0xffffffff


	//   ....[93]....
        /*06b0*/ 	.word	0xffffffff


	//   ....[94]....
        /*06b4*/ 	.word	0xffffffff


	//   ....[95]....
        /*06b8*/ 	.word	0xffffffff


	//   ....[96]....
        /*06bc*/ 	.word	0xffffffff


	//   ....[97]....
        /*06c0*/ 	.word	0xffffffff


	//   ....[98]....
        /*06c4*/ 	.word	0xffffffff


	//   ....[99]....
        /*06c8*/ 	.word	0xffffffff


	//   ....[100]....
        /*06cc*/ 	.word	0xffffffff


	//   ....[101]....
        /*06d0*/ 	.word	0xffffffff


	//   ....[102]....
        /*06d4*/ 	.word	0xffffffff


	//   ....[103]....
        /*06d8*/ 	.word	0xffffffff


	//   ....[104]....
        /*06dc*/ 	.word	0xffffffff


	//   ....[105]....
        /*06e0*/ 	.word	0xffffffff


	//   ....[106]....
        /*06e4*/ 	.word	0xffffffff


	//   ....[107]....
        /*06e8*/ 	.word	0xffffffff


	//   ....[108]....
        /*06ec*/ 	.word	0xffffffff


	//   ....[109]....
        /*06f0*/ 	.word	0xffffffff


	//   ....[110]....
        /*06f4*/ 	.word	0xffffffff


	//   ....[111]....
        /*06f8*/ 	.word	0xffffffff


	//   ....[112]....
        /*06fc*/ 	.word	0xffffffff


	//   ....[113]....
        /*0700*/ 	.word	0xffffffff


	//   ....[114]....
        /*0704*/ 	.word	0xffffffff


	//   ....[115]....
        /*0708*/ 	.word	0xffffffff


	//   ....[116]....
        /*070c*/ 	.word	0xffffffff


	//   ....[117]....
        /*0710*/ 	.word	0xffffffff


	//   ....[118]....
        /*0714*/ 	.word	0xffffffff


	//   ....[119]....
        /*0718*/ 	.word	0xffffffff


	//   ....[120]....
        /*071c*/ 	.word	0xffffffff


	//   ....[121]....
        /*0720*/ 	.word	0xffffffff


	//   ....[122]....
        /*0724*/ 	.word	0xffffffff


	//   ....[123]....
        /*0728*/ 	.word	0xffffffff


	//   ....[124]....
        /*072c*/ 	.word	0xffffffff


	//   ....[125]....
        /*0730*/ 	.word	0xffffffff


	//   ....[126]....
        /*0734*/ 	.word	0xffffffff


	//   ....[127]....
        /*0738*/ 	.word	0xffffffff


	//   ....[128]....
        /*073c*/ 	.word	0xffffffff


	//   ....[129]....
        /*0740*/ 	.word	0xffffffff


	//   ....[130]....
        /*0744*/ 	.word	0xffffffff


	//   ....[131]....
        /*0748*/ 	.word	0xffffffff


	//   ....[132]....
        /*074c*/ 	.word	0xffffffff


	//   ....[133]....
        /*0750*/ 	.word	0xffffffff


	//   ....[134]....
        /*0754*/ 	.word	0xffffffff


	//   ....[135]....
        /*0758*/ 	.word	0xffffffff


	//   ....[136]....
        /*075c*/ 	.word	0xffffffff


	//   ....[137]....
        /*0760*/ 	.word	0xffffffff


	//   ....[138]....
        /*0764*/ 	.word	0xffffffff


	//   ....[139]....
        /*0768*/ 	.word	0xffffffff


	//   ....[140]....
        /*076c*/ 	.word	0xffffffff


	//   ....[141]....
        /*0770*/ 	.word	0xffffffff


	//   ....[142]....
        /*0774*/ 	.word	0xffffffff


	//   ....[143]....
        /*0778*/ 	.word	0xffffffff


	//   ....[144]....
        /*077c*/ 	.word	0xffffffff


	//   ....[145]....
        /*0780*/ 	.word	0xffffffff


	//   ....[146]....
        /*0784*/ 	.word	0xffffffff


	//   ....[147]....
        /*0788*/ 	.word	0xffffffff


	//   ....[148]....
        /*078c*/ 	.word	0xffffffff


	//   ....[149]....
        /*0790*/ 	.word	0xffffffff


	//   ....[150]....
        /*0794*/ 	.word	0xffffffff


	//   ....[151]....
        /*0798*/ 	.word	0xffffffff


	//   ....[152]....
        /*079c*/ 	.word	0xffffffff


	//   ....[153]....
        /*07a0*/ 	.word	0xffffffff


	//   ....[154]....
        /*07a4*/ 	.word	0xffffffff


	//   ....[155]....
        /*07a8*/ 	.word	0xffffffff


	//   ....[156]....
        /*07ac*/ 	.word	0xffffffff


	//   ....[157]....
        /*07b0*/ 	.word	0xffffffff


	//   ....[158]....
        /*07b4*/ 	.word	0xffffffff


	//   ....[159]....
        /*07b8*/ 	.word	0xffffffff


	//   ....[160]....
        /*07bc*/ 	.word	0xffffffff


	//   ....[161]....
        /*07c0*/ 	.word	0xffffffff


	//   ....[162]....
        /*07c4*/ 	.word	0xffffffff


	//   ....[163]....
        /*07c8*/ 	.word	0xffffffff


	//   ....[164]....
        /*07cc*/ 	.word	0xffffffff


	//   ....[165]....
        /*07d0*/ 	.word	0xffffffff


	//   ....[166]....
        /*07d4*/ 	.word	0xffffffff


	//   ....[167]....
        /*07d8*/ 	.word	0xffffffff


	//   ....[168]....
        /*07dc*/ 	.word	0xffffffff


	//   ....[169]....
        /*07e0*/ 	.word	0xffffffff


	//   ....[170]....
        /*07e4*/ 	.word	0xffffffff


	//   ....[171]....
        /*07e8*/ 	.word	0xffffffff


	//   ....[172]....
        /*07ec*/ 	.word	0xffffffff


	//   ....[173]....
        /*07f0*/ 	.word	0xffffffff


	//   ....[174]....
        /*07f4*/ 	.word	0xffffffff


	//   ....[175]....
        /*07f8*/ 	.word	0xffffffff


	//   ....[176]....
        /*07fc*/ 	.word	0xffffffff


	//   ....[177]....
        /*0800*/ 	.word	0xffffffff


	//   ....[178]....
        /*0804*/ 	.word	0xffffffff


	//   ....[179]....
        /*0808*/ 	.word	0xffffffff


	//   ....[180]....
        /*080c*/ 	.word	0xffffffff


	//   ....[181]....
        /*0810*/ 	.word	0xffffffff


	//   ....[182]....
        /*0814*/ 	.word	0xffffffff


	//   ....[183]....
        /*0818*/ 	.word	0xffffffff


	//   ....[184]....
        /*081c*/ 	.word	0xffffffff


	//   ....[185]....
        /*0820*/ 	.word	0xffffffff


	//   ....[186]....
        /*0824*/ 	.word	0xffffffff


	//   ....[187]....
        /*0828*/ 	.word	0xffffffff


	//   ....[188]....
        /*082c*/ 	.word	0xffffffff


	//   ....[189]....
        /*0830*/ 	.word	0xffffffff


	//   ....[190]....
        /*0834*/ 	.word	0xffffffff


	//   ....[191]....
        /*0838*/ 	.word	0xffffffff


	//   ....[192]....
        /*083c*/ 	.word	0xffffffff


	//   ....[193]....
        /*0840*/ 	.word	0xffffffff


	//   ....[194]....
        /*0844*/ 	.word	0xffffffff


	//   ....[195]....
        /*0848*/ 	.word	0xffffffff


	//   ....[196]....
        /*084c*/ 	.word	0xffffffff


	//   ....[197]....
        /*0850*/ 	.word	0xffffffff


	//   ....[198]....
        /*0854*/ 	.word	0xffffffff


	//   ....[199]....
        /*0858*/ 	.word	0xffffffff


	//   ....[200]....
        /*085c*/ 	.word	0xffffffff


	//   ....[201]....
        /*0860*/ 	.word	0xffffffff


	//   ....[202]....
        /*0864*/ 	.word	0xffffffff


	//   ....[203]....
        /*0868*/ 	.word	0xffffffff


	//   ....[204]....
        /*086c*/ 	.word	0xffffffff


	//   ....[205]....
        /*0870*/ 	.word	0xffffffff


	//   ....[206]....
        /*0874*/ 	.word	0xffffffff


	//   ....[207]....
        /*0878*/ 	.word	0xffffffff


	//   ....[208]....
        /*087c*/ 	.word	0xffffffff


	//   ....[209]....
        /*0880*/ 	.word	0x0500000f


	//   ....[210]....
        /*0884*/ 	.word	0x0500000f


	//   ....[211]....
        /*0888*/ 	.word	0x0500000f


	//   ....[212]....
        /*088c*/ 	.word	0x0500000f


	//   ....[213]....
        /*0890*/ 	.word	0x0500000f


	//   ....[214]....
        /*0894*/ 	.word	0x0500000f


	//   ....[215]....
        /*0898*/ 	.word	0x0500000f


	//   ....[216]....
        /*089c*/ 	.word	0x0500000f


	//   ....[217]....
        /*08a0*/ 	.word	0x0500000f


	//   ....[218]....
        /*08a4*/ 	.word	0x0500000f


	//   ....[219]....
        /*08a8*/ 	.word	0x0500000f


	//   ....[220]....
        /*08ac*/ 	.word	0x0500000f


	//   ....[221]....
        /*08b0*/ 	.word	0x0500000f


	//   ....[222]....
        /*08b4*/ 	.word	0x0500000f


	//   ....[223]....
        /*08b8*/ 	.word	0x0500000f


	//   ....[224]....
        /*08bc*/ 	.word	0x0500000f


	//   ....[225]....
        /*08c0*/ 	.word	0x0500000f


	//   ....[226]....
        /*08c4*/ 	.word	0x0500000f


	//   ....[227]....
        /*08c8*/ 	.word	0x0500000f


	//   ....[228]....
        /*08cc*/ 	.word	0x0500000f


	//   ....[229]....
        /*08d0*/ 	.word	0x0500000f


	//   ....[230]....
        /*08d4*/ 	.word	0x0500000f


	//   ....[231]....
        /*08d8*/ 	.word	0x0500000f


	//   ....[232]....
        /*08dc*/ 	.word	0x0500000f


	//   ....[233]....
        /*08e0*/ 	.word	0x0500000f


	//   ....[234]....
        /*08e4*/ 	.word	0x0500000f


	//   ....[235]....
        /*08e8*/ 	.word	0x0500000f


	//   ....[236]....
        /*08ec*/ 	.word	0x0500000f


	//   ....[237]....
        /*08f0*/ 	.word	0x0500000f


	//   ....[238]....
        /*08f4*/ 	.word	0x0500000f


	//   ....[239]....
        /*08f8*/ 	.word	0x0500000f


	//   ....[240]....
        /*08fc*/ 	.word	0x0500000f


	//   ....[241]....
        /*0900*/ 	.word	0x0500000f


	//   ....[242]....
        /*0904*/ 	.word	0x0500000f


	//   ....[243]....
        /*0908*/ 	.word	0x0500000f


	//   ....[244]....
        /*090c*/ 	.word	0x0500000f


	//   ....[245]....
        /*0910*/ 	.word	0x0500000f


	//   ....[246]....
        /*0914*/ 	.word	0x0500000f


	//   ....[247]....
        /*0918*/ 	.word	0x0500000f


	//   ....[248]....
        /*091c*/ 	.word	0x0500000f


	//   ....[249]....
        /*0920*/ 	.word	0x0500000f


	//   ....[250]....
        /*0924*/ 	.word	0x0500000f


	//   ....[251]....
        /*0928*/ 	.word	0x0500000f


	//   ....[252]....
        /*092c*/ 	.word	0x0500000f


	//   ....[253]....
        /*0930*/ 	.word	0x0500000f


	//   ....[254]....
        /*0934*/ 	.word	0x0500000f


	//   ....[255]....
        /*0938*/ 	.word	0x0500000f


	//   ....[0]....
        /*093c*/ 	.word	0x0500000f


	//   ....[1]....
        /*0940*/ 	.word	0x0500000f


	//   ....[2]....
        /*0944*/ 	.word	0x0500000f


	//   ....[3]....
        /*0948*/ 	.word	0x0500000f


	//   ....[4]....
        /*094c*/ 	.word	0x0500000f


	//   ....[5]....
        /*0950*/ 	.word	0x0500000f


	//   ....[6]....
        /*0954*/ 	.word	0x0500000f


	//   ....[7]....
        /*0958*/ 	.word	0x0500000f


	//   ....[8]....
        /*095c*/ 	.word	0x0500000f


	//   ....[9]....
        /*0960*/ 	.word	0x0500000f


	//   ....[10]....
        /*0964*/ 	.word	0x0500000f


	//   ....[11]....
        /*0968*/ 	.word	0x0500000f


	//   ....[12]....
        /*096c*/ 	.word	0x0500000f


	//   ....[13]....
        /*0970*/ 	.word	0x0500000f


	//   ....[14]....
        /*0974*/ 	.word	0x0500000f


	//   ....[15]....
        /*0978*/ 	.word	0x0500000f


	//   ....[16]....
        /*097c*/ 	.word	0x0500000f


	//   ....[17]....
        /*0980*/ 	.word	0x0500000f


	//   ....[18]....
        /*0984*/ 	.word	0x0500000f


	//   ....[19]....
        /*0988*/ 	.word	0x0500000f


	//   ....[20]....
        /*098c*/ 	.word	0x0500000f


	//   ....[21]....
        /*0990*/ 	.word	0x0500000f


	//   ....[22]....
        /*0994*/ 	.word	0x0500000f


	//   ....[23]....
        /*0998*/ 	.word	0x0500000f


	//   ....[24]....
        /*099c*/ 	.word	0x0500000f


	//   ....[25]....
        /*09a0*/ 	.word	0x0500000f


	//   ....[26]....
        /*09a4*/ 	.word	0x0500000f


	//   ....[27]....
        /*09a8*/ 	.word	0x0500000f


	//   ....[28]....
        /*09ac*/ 	.word	0x0500000f


	//   ....[29]....
        /*09b0*/ 	.word	0x0500000f


	//   ....[30]....
        /*09b4*/ 	.word	0x0500000f


	//   ....[31]....
        /*09b8*/ 	.word	0x0500000f


	//   ....[32]....
        /*09bc*/ 	.word	0x0500000f


	//   ....[33]....
        /*09c0*/ 	.word	0x0500000f


	//   ....[34]....
        /*09c4*/ 	.word	0x0500000f


	//   ....[35]....
        /*09c8*/ 	.word	0x0500000f


	//   ....[36]....
        /*09cc*/ 	.word	0x0500000f


	//   ....[37]....
        /*09d0*/ 	.word	0x0500000f


	//   ....[38]....
        /*09d4*/ 	.word	0x0500000f


	//   ....[39]....
        /*09d8*/ 	.word	0x0500000f


	//   ....[40]....
        /*09dc*/ 	.word	0x0500000f


	//   ....[41]....
        /*09e0*/ 	.word	0x0500000f


	//   ....[42]....
        /*09e4*/ 	.word	0x0500000f


	//   ....[43]....
        /*09e8*/ 	.word	0x0500000f


	//   ....[44]....
        /*09ec*/ 	.word	0x0500000f


	//   ....[45]....
        /*09f0*/ 	.word	0x0500000f


	//   ....[46]....
        /*09f4*/ 	.word	0x0500000f


	//   ....[47]....
        /*09f8*/ 	.word	0x0500000f


	//   ....[48]....
        /*09fc*/ 	.word	0x0500000f


	//   ....[49]....
        /*0a00*/ 	.word	0x0500000f


	//   ....[50]....
        /*0a04*/ 	.word	0x0500000f


	//   ....[51]....
        /*0a08*/ 	.word	0x0500000f


	//   ....[52]....
        /*0a0c*/ 	.word	0x0500000f


	//   ....[53]....
        /*0a10*/ 	.word	0x0500000f


	//   ....[54]....
        /*0a14*/ 	.word	0x0500000f


	//   ....[55]....
        /*0a18*/ 	.word	0x0500000f


	//   ....[56]....
        /*0a1c*/ 	.word	0x0500000f


	//   ....[57]....
        /*0a20*/ 	.word	0x0500000f


	//   ....[58]....
        /*0a24*/ 	.word	0x0500000f


	//   ....[59]....
        /*0a28*/ 	.word	0x0500000f


	//   ....[60]....
        /*0a2c*/ 	.word	0x0500000f


	//   ....[61]....
        /*0a30*/ 	.word	0x0500000f


	//   ....[62]....
        /*0a34*/ 	.word	0x0500000f


	//   ....[63]....
        /*0a38*/ 	.word	0x0500000f


	//   ....[64]....
        /*0a3c*/ 	.word	0x0500000f


	//   ....[65]....
        /*0a40*/ 	.word	0x0500000f


	//   ....[66]....
        /*0a44*/ 	.word	0x0500000f


	//   ....[67]....
        /*0a48*/ 	.word	0x0500000f


	//   ....[68]....
        /*0a4c*/ 	.word	0x0500000f


	//   ....[69]....
        /*0a50*/ 	.word	0x0500000f


	//   ....[70]....
        /*0a54*/ 	.word	0x0500000f


	//   ....[71]....
        /*0a58*/ 	.word	0x0500000f


	//   ....[72]....
        /*0a5c*/ 	.word	0x0500000f


	//   ....[73]....
        /*0a60*/ 	.word	0x0500000f


	//   ....[74]....
        /*0a64*/ 	.word	0x0500000f


	//   ....[75]....
        /*0a68*/ 	.word	0x0500000f


	//   ....[76]....
        /*0a6c*/ 	.word	0x0500000f


	//   ....[77]....
        /*0a70*/ 	.word	0x0500000f


	//   ....[78]....
        /*0a74*/ 	.word	0x0500000f


	//   ....[79]....
        /*0a78*/ 	.word	0x0500000f


	//   ....[80]....
        /*0a7c*/ 	.word	0x0500000f


	//   ....[81]....
        /*0a80*/ 	.word	0x0500000f


	//   ....[82]....
        /*0a84*/ 	.word	0x0500000f


	//   ....[83]....
        /*0a88*/ 	.word	0x0500000f


	//   ....[84]....
        /*0a8c*/ 	.word	0x0500000f


	//   ....[85]....
        /*0a90*/ 	.word	0x0500000f


	//   ....[86]....
        /*0a94*/ 	.word	0x0500000f


	//   ....[87]....
        /*0a98*/ 	.word	0x0500000f


	//   ....[88]....
        /*0a9c*/ 	.word	0x0500000f


	//   ....[89]....
        /*0aa0*/ 	.word	0x0500000f


	//   ....[90]....
        /*0aa4*/ 	.word	0x0500000f


	//   ....[91]....
        /*0aa8*/ 	.word	0x0500000f


	//   ....[92]....
        /*0aac*/ 	.word	0x0500000f


	//   ....[93]....
        /*0ab0*/ 	.word	0x0500000f


	//   ....[94]....
        /*0ab4*/ 	.word	0x0500000f


	//   ....[95]....
        /*0ab8*/ 	.word	0x0500000f


	//   ....[96]....
        /*0abc*/ 	.word	0x0500000f


	//   ....[97]....
        /*0ac0*/ 	.word	0x0500000f


	//----- nvinfo : EIATTR_COOP_GROUP_INSTR_OFFSETS
	.align		4
.L_231:
        /*0ac4*/ 	.byte	0x04, 0x28
        /*0ac6*/ 	.short	(.L_233 - .L_232)


	//   ....[0]....
.L_232:
        /*0ac8*/ 	.word	0x00000070


	//   ....[1]....
        /*0acc*/ 	.word	0x00000140


	//   ....[2]....
        /*0ad0*/ 	.word	0x00000190


	//   ....[3]....
        /*0ad4*/ 	.word	0x000003c0


	//   ....[4]....
        /*0ad8*/ 	.word	0x00000520


	//   ....[5]....
        /*0adc*/ 	.word	0x00000640


	//   ....[6]....
        /*0ae0*/ 	.word	0x000007a0


	//   ....[7]....
        /*0ae4*/ 	.word	0x00002eb0


	//   ....[8]....
        /*0ae8*/ 	.word	0x00002ec0


	//   ....[9]....
        /*0aec*/ 	.word	0x00003630


	//   ....[10]....
        /*0af0*/ 	.word	0x00003640


	//   ....[11]....
        /*0af4*/ 	.word	0x00004390


	//   ....[12]....
        /*0af8*/ 	.word	0x000043a0


	//   ....[13]....
        /*0afc*/ 	.word	0x00004b70


	//   ....[14]....
        /*0b00*/ 	.word	0x00004b80


	//   ....[15]....
        /*0b04*/ 	.word	0x000055e0


	//   ....[16]....
        /*0b08*/ 	.word	0x000055f0


	//   ....[17]....
        /*0b0c*/ 	.word	0x00005710


	//   ....[18]....
        /*0b10*/ 	.word	0x00005720


	//   ....[19]....
        /*0b14*/ 	.word	0x00005ad0


	//   ....[20]....
        /*0b18*/ 	.word	0x00005af0


	//   ....[21]....
        /*0b1c*/ 	.word	0x00005bd0


	//   ....[22]....
        /*0b20*/ 	.word	0x00005bf0


	//   ....[23]....
        /*0b24*/ 	.word	0x000064a0


	//   ....[24]....
        /*0b28*/ 	.word	0x00006c50


	//   ....[25]....
        /*0b2c*/ 	.word	0x00006c60


	//   ....[26]....
        /*0b30*/ 	.word	0x00006c70


	//   ....[27]....
        /*0b34*/ 	.word	0x00006c80


	//   ....[28]....
        /*0b38*/ 	.word	0x00006fd0


	//   ....[29]....
        /*0b3c*/ 	.word	0x00006fe0


	//   ....[30]....
        /*0b40*/ 	.word	0x00006ff0


	//   ....[31]....
        /*0b44*/ 	.word	0x00007000


	//   ....[32]....
        /*0b48*/ 	.word	0x00008420


	//   ....[33]....
        /*0b4c*/ 	.word	0x00008440


	//   ....[34]....
        /*0b50*/ 	.word	0x00008450


	//   ....[35]....
        /*0b54*/ 	.word	0x00008460


	//   ....[36]....
        /*0b58*/ 	.word	0x00008550


	//   ....[37]....
        /*0b5c*/ 	.word	0x00008570


	//   ....[38]....
        /*0b60*/ 	.word	0x00008600


	//   ....[39]....
        /*0b64*/ 	.word	0x00008630


	//   ....[40]....
        /*0b68*/ 	.word	0x00009e20


	//   ....[41]....
        /*0b6c*/ 	.word	0x0000ab90


	//   ....[42]....
        /*0b70*/ 	.word	0x0000b300


	//   ....[43]....
        /*0b74*/ 	.word	0x0000b400


	//   ....[44]....
        /*0b78*/ 	.word	0x0000bbf0


	//   ....[45]....
        /*0b7c*/ 	.word	0x0000bc60


	//   ....[46]....
        /*0b80*/ 	.word	0x0000d590


	//   ....[47]....
        /*0b84*/ 	.word	0x0000d7b0


	//   ....[48]....
        /*0b88*/ 	.word	0x0000e7a0


	//   ....[49]....
        /*0b8c*/ 	.word	0x0000e7c0


	//   ....[50]....
        /*0b90*/ 	.word	0x0000ed60


	//   ....[51]....
        /*0b94*/ 	.word	0x0000edc0


	//   ....[52]....
        /*0b98*/ 	.word	0x00010b00


	//   ....[53]....
        /*0b9c*/ 	.word	0x00010b20


	//   ....[54]....
        /*0ba0*/ 	.word	0x00011080


	//   ....[55]....
        /*0ba4*/ 	.word	0x000110e0


	//   ....[56]....
        /*0ba8*/ 	.word	0x000129b0


	//   ....[57]....
        /*0bac*/ 	.word	0x00012be0


	//   ....[58]....
        /*0bb0*/ 	.word	0x00013ad0


	//   ....[59]....
        /*0bb4*/ 	.word	0x00013bd0


	//   ....[60]....
        /*0bb8*/ 	.word	0x00014190


	//   ....[61]....
        /*0bbc*/ 	.word	0x000141f0


	//   ....[62]....
        /*0bc0*/ 	.word	0x00015190


	//   ....[63]....
        /*0bc4*/ 	.word	0x000151d0


	//   ....[64]....
        /*0bc8*/ 	.word	0x00015280


	//   ....[65]....
        /*0bcc*/ 	.word	0x00015520


	//   ....[66]....
        /*0bd0*/ 	.word	0x000161b0


	//   ....[67]....
        /*0bd4*/ 	.word	0x000161e0


	//   ....[68]....
        /*0bd8*/ 	.word	0x000161f0


	//   ....[69]....
        /*0bdc*/ 	.word	0x00016200


	//   ....[70]....
        /*0be0*/ 	.word	0x000166a0


	//   ....[71]....
        /*0be4*/ 	.word	0x000166c0


	//   ....[72]....
        /*0be8*/ 	.word	0x000166d0


	//   ....[73]....
        /*0bec*/ 	.word	0x000166e0


	//   ....[74]....
        /*0bf0*/ 	.word	0x00016700


	//   ....[75]....
        /*0bf4*/ 	.word	0x00016730


	//   ....[76]....
        /*0bf8*/ 	.word	0x000167f0


	//   ....[77]....
        /*0bfc*/ 	.word	0x00016800


	//   ....[78]....
        /*0c00*/ 	.word	0x000170d0


	//   ....[79]....
        /*0c04*/ 	.word	0x00017100


	//   ....[80]....
        /*0c08*/ 	.word	0x00017120


	//   ....[81]....
        /*0c0c*/ 	.word	0x00017150


	//   ....[82]....
        /*0c10*/ 	.word	0x00017180


	//   ....[83]....
        /*0c14*/ 	.word	0x00017190


	//   ....[84]....
        /*0c18*/ 	.word	0x000171c0


	//   ....[85]....
        /*0c1c*/ 	.word	0x00017230


	//   ....[86]....
        /*0c20*/ 	.word	0x00017350


	//   ....[87]....
        /*0c24*/ 	.word	0x00017520


	//   ....[88]....
        /*0c28*/ 	.word	0x00017550


	//   ....[89]....
        /*0c2c*/ 	.word	0x00017580


	//   ....[90]....
        /*0c30*/ 	.word	0x000175b0


	//   ....[91]....
        /*0c34*/ 	.word	0x000175e0


	//   ....[92]....
        /*0c38*/ 	.word	0x00017610


	//   ....[93]....
        /*0c3c*/ 	.word	0x00017780


	//   ....[94]....
        /*0c40*/ 	.word	0x000177b0


	//   ....[95]....
        /*0c44*/ 	.word	0x000177e0


	//   ....[96]....
        /*0c48*/ 	.word	0x00017810


	//   ....[97]....
        /*0c4c*/ 	.word	0x00017840


	//   ....[98]....
        /*0c50*/ 	.word	0x00017870


	//   ....[99]....
        /*0c54*/ 	.word	0x00017910


	//   ....[100]....
        /*0c58*/ 	.word	0x00017970


	//   ....[101]....
        /*0c5c*/ 	.word	0x00017a10


	//   ....[102]....
        /*0c60*/ 	.word	0x00018ac0


	//   ....[103]....
        /*0c64*/ 	.word	0x0001a7c0


	//   ....[104]....
        /*0c68*/ 	.word	0x0001a7e0


	//   ....[105]....
        /*0c6c*/ 	.word	0x0001a870


	//   ....[106]....
        /*0c70*/ 	.word	0x0001a890


	//   ....[107]....
        /*0c74*/ 	.word	0x0001a910


	//   ....[108]....
        /*0c78*/ 	.word	0x0001a930


	//   ....[109]....
        /*0c7c*/ 	.word	0x0001a9b0


	//   ....[110]....
        /*0c80*/ 	.word	0x0001a9d0


	//   ....[111]....
        /*0c84*/ 	.word	0x0001aa50


	//   ....[112]....
        /*0c88*/ 	.word	0x0001aa70


	//   ....[113]....
        /*0c8c*/ 	.word	0x0001aaf0


	//   ....[114]....
        /*0c90*/ 	.word	0x0001ab10


	//   ....[115]....
        /*0c94*/ 	.word	0x0001ab90


	//   ....[116]....
        /*0c98*/ 	.word	0x0001abb0


	//   ....[117]....
        /*0c9c*/ 	.word	0x0001abc0


	//   ....[118]....
        /*0ca0*/ 	.word	0x0001abd0


	//   ....[119]....
        /*0ca4*/ 	.word	0x0001b530


	//   ....[120]....
        /*0ca8*/ 	.word	0x0001b540


	//   ....[121]....
        /*0cac*/ 	.word	0x0001b560


	//   ....[122]....
        /*0cb0*/ 	.word	0x0001b5c0


	//   ....[123]....
        /*0cb4*/ 	.word	0x0001b5e0


	//   ....[124]....
        /*0cb8*/ 	.word	0x0001b660


	//   ....[125]....
        /*0cbc*/ 	.word	0x0001b680


	//   ....[126]....
        /*0cc0*/ 	.word	0x0001b700


	//   ....[127]....
        /*0cc4*/ 	.word	0x0001b720


	//   ....[128]....
        /*0cc8*/ 	.word	0x0001b7a0


	//   ....[129]....
        /*0ccc*/ 	.word	0x0001b7c0


	//   ....[130]....
        /*0cd0*/ 	.word	0x0001b840


	//   ....[131]....
        /*0cd4*/ 	.word	0x0001b860


	//   ....[132]....
        /*0cd8*/ 	.word	0x0001b8e0


	//   ....[133]....
        /*0cdc*/ 	.word	0x0001b900


	//   ....[134]....
        /*0ce0*/ 	.word	0x0001b910


	//   ....[135]....
        /*0ce4*/ 	.word	0x0001b980


	//   ....[136]....
        /*0ce8*/ 	.word	0x0001b9d0


	//   ....[137]....
        /*0cec*/ 	.word	0x0001ba70


	//   ....[138]....
        /*0cf0*/ 	.word	0x0001baa0


	//   ....[139]....
        /*0cf4*/ 	.word	0x0001bab0


	//   ....[140]....
        /*0cf8*/ 	.word	0x0001bb20


	//   ....[141]....
        /*0cfc*/ 	.word	0x0001bb30


	//   ....[142]....
        /*0d00*/ 	.word	0x0001bb40


	//   ....[143]....
        /*0d04*/ 	.word	0x0001c340


	//   ....[144]....
        /*0d08*/ 	.word	0x0001c360


	//   ....[145]....
        /*0d0c*/ 	.word	0x0001c3d0


	//   ....[146]....
        /*0d10*/ 	.word	0x0001c3e0


	//   ....[147]....
        /*0d14*/ 	.word	0x0001c420


	//   ....[148]....
        /*0d18*/ 	.word	0x0001c430


	//   ....[149]....
        /*0d1c*/ 	.word	0x0001c470


	//   ....[150]....
        /*0d20*/ 	.word	0x0001c480


	//   ....[151]....
        /*0d24*/ 	.word	0x0001c4c0


	//   ....[152]....
        /*0d28*/ 	.word	0x0001c4d0


	//   ....[153]....
        /*0d2c*/ 	.word	0x0001c510


	//   ....[154]....
        /*0d30*/ 	.word	0x0001c520


	//   ....[155]....
        /*0d34*/ 	.word	0x0001c560


	//   ....[156]....
        /*0d38*/ 	.word	0x0001c570


	//   ....[157]....
        /*0d3c*/ 	.word	0x0001c580


	//   ....[158]....
        /*0d40*/ 	.word	0x0001c5c0


	//   ....[159]....
        /*0d44*/ 	.word	0x0001c880


	//   ....[160]....
        /*0d48*/ 	.word	0x0001c8b0


	//   ....[161]....
        /*0d4c*/ 	.word	0x0001c910


	//   ....[162]....
        /*0d50*/ 	.word	0x0001c920


	//   ....[163]....
        /*0d54*/ 	.word	0x0001c970


	//   ....[164]....
        /*0d58*/ 	.word	0x0001c980


	//   ....[165]....
        /*0d5c*/ 	.word	0x0001c9d0


	//   ....[166]....
        /*0d60*/ 	.word	0x0001c9e0


	//   ....[167]....
        /*0d64*/ 	.word	0x0001ca30


	//   ....[168]....
        /*0d68*/ 	.word	0x0001ca40


	//   ....[169]....
        /*0d6c*/ 	.word	0x0001ca90


	//   ....[170]....
        /*0d70*/ 	.word	0x0001caa0


	//   ....[171]....
        /*0d74*/ 	.word	0x0001caf0


	//   ....[172]....
        /*0d78*/ 	.word	0x0001cb00


	//   ....[173]....
        /*0d7c*/ 	.word	0x0001cb10


	//   ....[174]....
        /*0d80*/ 	.word	0x0001cb50


	//   ....[175]....
        /*0d84*/ 	.word	0x0001d150


	//   ....[176]....
        /*0d88*/ 	.word	0x0001d190


	//   ....[177]....
        /*0d8c*/ 	.word	0x0001d1b0


	//   ....[178]....
        /*0d90*/ 	.word	0x0001d1f0


	//   ....[179]....
        /*0d94*/ 	.word	0x0001d210


	//   ....[180]....
        /*0d98*/ 	.word	0x0001d250


	//   ....[181]....
        /*0d9c*/ 	.word	0x0001d270


	//   ....[182]....
        /*0da0*/ 	.word	0x0001d2b0


	//   ....[183]....
        /*0da4*/ 	.word	0x0001d2d0


	//   ....[184]....
        /*0da8*/ 	.word	0x0001d310


	//   ....[185]....
        /*0dac*/ 	.word	0x0001d330


	//   ....[186]....
        /*0db0*/ 	.word	0x0001d370


	//   ....[187]....
        /*0db4*/ 	.word	0x0001d390


	//   ....[188]....
        /*0db8*/ 	.word	0x0001d3d0


	//   ....[189]....
        /*0dbc*/ 	.word	0x0001d3f0


	//   ....[190]....
        /*0dc0*/ 	.word	0x0001d400


	//   ....[191]....
        /*0dc4*/ 	.word	0x0001d760


	//   ....[192]....
        /*0dc8*/ 	.word	0x0001d790


	//   ....[193]....
        /*0dcc*/ 	.word	0x0001d7d0


	//   ....[194]....
        /*0dd0*/ 	.word	0x0001d800


	//   ....[195]....
        /*0dd4*/ 	.word	0x0001d830


	//   ....[196]....
        /*0dd8*/ 	.word	0x0001d860


	//   ....[197]....
        /*0ddc*/ 	.word	0x0001d890


	//   ....[198]....
        /*0de0*/ 	.word	0x0001d8c0


	//   ....[199]....
        /*0de4*/ 	.word	0x0001da40


	//   ....[200]....
        /*0de8*/ 	.word	0x0001da70


	//   ....[201]....
        /*0dec*/ 	.word	0x0001daa0


	//   ....[202]....
        /*0df0*/ 	.word	0x0001dad0


	//   ....[203]....
        /*0df4*/ 	.word	0x0001db00


	//   ....[204]....
        /*0df8*/ 	.word	0x0001db30


	//   ....[205]....
        /*0dfc*/ 	.word	0x0001dbf0


	//   ....[206]....
        /*0e00*/ 	.word	0x0001dc10


	//   ....[207]....
        /*0e04*/ 	.word	0x0001dc80


	//   ....[208]....
        /*0e08*/ 	.word	0x0001e320


	//   ....[209]....
        /*0e0c*/ 	.word	0x0001e640


	//   ....[210]....
        /*0e10*/ 	.word	0x0001e6d0


	//   ....[211]....
        /*0e14*/ 	.word	0x0001e760


	//   ....[212]....
        /*0e18*/ 	.word	0x0001e7f0


	//   ....[213]....
        /*0e1c*/ 	.word	0x0001e8d0


	//   ....[214]....
        /*0e20*/ 	.word	0x0001e960


	//   ....[215]....
        /*0e24*/ 	.word	0x0001ea00


	//   ....[216]....
        /*0e28*/ 	.word	0x0001ea90


	//   ....[217]....
        /*0e2c*/ 	.word	0x0001eb80


	//   ....[218]....
        /*0e30*/ 	.word	0x0001ec10


	//   ....[219]....
        /*0e34*/ 	.word	0x0001ecb0


	//   ....[220]....
        /*0e38*/ 	.word	0x0001ed40


	//   ....[221]....
        /*0e3c*/ 	.word	0x0001ee80


	//   ....[222]....
        /*0e40*/ 	.word	0x0001ef30


	//   ....[223]....
        /*0e44*/ 	.word	0x0001efc0


	//   ....[224]....
        /*0e48*/ 	.word	0x0001f010


	//   ....[225]....
        /*0e4c*/ 	.word	0x0001f060


	//   ....[226]....
        /*0e50*/ 	.word	0x0001f0f0


	//   ....[227]....
        /*0e54*/ 	.word	0x0001f180


	//   ....[228]....
        /*0e58*/ 	.word	0x0001f1d0


	//   ....[229]....
        /*0e5c*/ 	.word	0x0001f220


	//   ....[230]....
        /*0e60*/ 	.word	0x0001f310


	//   ....[231]....
        /*0e64*/ 	.word	0x0001f3c0


	//   ....[232]....
        /*0e68*/ 	.word	0x0001f440


	//   ....[233]....
        /*0e6c*/ 	.word	0x0001f4b0


	//   ....[234]....
        /*0e70*/ 	.word	0x0001f5e0


	//   ....[235]....
        /*0e74*/ 	.word	0x0001f700


	//   ....[236]....
        /*0e78*/ 	.word	0x0001f7e0


	//   ....[237]....
        /*0e7c*/ 	.word	0x0001f830


	//   ....[238]....
        /*0e80*/ 	.word	0x0001fba0


	//   ....[239]....
        /*0e84*/ 	.word	0x0001fc40


	//   ....[240]....
        /*0e88*/ 	.word	0x0001fca0


	//   ....[241]....
        /*0e8c*/ 	.word	0x0001fd10


	//   ....[242]....
        /*0e90*/ 	.word	0x0001fd70


	//   ....[243]....
        /*0e94*/ 	.word	0x0001fde0


	//   ....[244]....
        /*0e98*/ 	.word	0x0001fea0


	//   ....[245]....
        /*0e9c*/ 	.word	0x0001ff00


	//   ....[246]....
        /*0ea0*/ 	.word	0x0001ffc0


	//   ....[247]....
        /*0ea4*/ 	.word	0x000202a0


	//   ....[248]....
        /*0ea8*/ 	.word	0x00020390


	//   ....[249]....
        /*0eac*/ 	.word	0x00020430


	//   ....[250]....
        /*0eb0*/ 	.word	0x00020490


	//   ....[251]....
        /*0eb4*/ 	.word	0x00020580


	//   ....[252]....
        /*0eb8*/ 	.word	0x000205f0


	//   ....[253]....
        /*0ebc*/ 	.word	0x000206e0


	//   ....[254]....
        /*0ec0*/ 	.word	0x00020750


	//   ....[255]....
        /*0ec4*/ 	.word	0x00020840


	//   ....[0]....
        /*0ec8*/ 	.word	0x000208b0


	//   ....[1]....
        /*0ecc*/ 	.word	0x000209a0


	//   ....[2]....
        /*0ed0*/ 	.word	0x00020a10


	//   ....[3]....
        /*0ed4*/ 	.word	0x00020b00


	//   ....[4]....
        /*0ed8*/ 	.word	0x00020b70


	//   ....[5]....
        /*0edc*/ 	.word	0x00020c60


	//   ....[6]....
        /*0ee0*/ 	.word	0x00020cd0


	//   ....[7]....
        /*0ee4*/ 	.word	0x00020d70


	//   ....[8]....
        /*0ee8*/ 	.word	0x00020e90


	//   ....[9]....
        /*0eec*/ 	.word	0x00020ee0


	//   ....[10]....
        /*0ef0*/ 	.word	0x00020f40


	//   ....[11]....
        /*0ef4*/ 	.word	0x00021000


	//   ....[12]....
        /*0ef8*/ 	.word	0x00021060


	//   ....[13]....
        /*0efc*/ 	.word	0x00021160


	//   ....[14]....
        /*0f00*/ 	.word	0x000211c0


	//   ....[15]....
        /*0f04*/ 	.word	0x000212c0


	//   ....[16]....
        /*0f08*/ 	.word	0x00021320


	//   ....[17]....
        /*0f0c*/ 	.word	0x00021420


	//   ....[18]....
        /*0f10*/ 	.word	0x00021480


	//   ....[19]....
        /*0f14*/ 	.word	0x00021580


	//   ....[20]....
        /*0f18*/ 	.word	0x000215e0


	//   ....[21]....
        /*0f1c*/ 	.word	0x000216e0


	//   ....[22]....
        /*0f20*/ 	.word	0x00021740


	//   ....[23]....
        /*0f24*/ 	.word	0x000217f0


	//   ....[24]....
        /*0f28*/ 	.word	0x000218a0


	//   ....[25]....
        /*0f2c*/ 	.word	0x00021990


	//   ....[26]....
        /*0f30*/ 	.word	0x000219f0


	//   ....[27]....
        /*0f34*/ 	.word	0x00021ae0


	//   ....[28]....
        /*0f38*/ 	.word	0x00021b40


	//   ....[29]....
        /*0f3c*/ 	.word	0x00021c10


	//   ....[30]....
        /*0f40*/ 	.word	0x00021c70


	//   ....[31]....
        /*0f44*/ 	.word	0x00021d30


	//   ....[32]....
        /*0f48*/ 	.word	0x00021e70


	//   ....[33]....
        /*0f4c*/ 	.word	0x00021f20


	//   ....[34]....
        /*0f50*/ 	.word	0x00021fa0


	//   ....[35]....
        /*0f54*/ 	.word	0x00022060


	//   ....[36]....
        /*0f58*/ 	.word	0x000220c0


	//   ....[37]....
        /*0f5c*/ 	.word	0x00022170


	//   ....[38]....
        /*0f60*/ 	.word	0x000221d0


	//   ....[39]....
        /*0f64*/ 	.word	0x00022280


	//   ....[40]....
        /*0f68*/ 	.word	0x000222e0


	//   ....[41]....
        /*0f6c*/ 	.word	0x00022390


	//   ....[42]....
        /*0f70*/ 	.word	0x000223f0


	//   ....[43]....
        /*0f74*/ 	.word	0x000224a0


	//   ....[44]....
        /*0f78*/ 	.word	0x00022500


	//   ....[45]....
        /*0f7c*/ 	.word	0x000225b0


	//   ....[46]....
        /*0f80*/ 	.word	0x00022610


	//   ....[47]....
        /*0f84*/ 	.word	0x000226c0


	//   ....[48]....
        /*0f88*/ 	.word	0x000227b0


	//   ....[49]....
        /*0f8c*/ 	.word	0x00022860


	//   ....[50]....
        /*0f90*/ 	.word	0x000228c0


	//   ....[51]....
        /*0f94*/ 	.word	0x00022980


	//   ....[52]....
        /*0f98*/ 	.word	0x000229e0


	//   ....[53]....
        /*0f9c*/ 	.word	0x00022aa0


	//   ....[54]....
        /*0fa0*/ 	.word	0x00022b00


	//   ....[55]....
        /*0fa4*/ 	.word	0x00022bc0


	//   ....[56]....
        /*0fa8*/ 	.word	0x00022c20


	//   ....[57]....
        /*0fac*/ 	.word	0x00022ce0


	//   ....[58]....
        /*0fb0*/ 	.word	0x00022d40


	//   ....[59]....
        /*0fb4*/ 	.word	0x00022e00


	//   ....[60]....
        /*0fb8*/ 	.word	0x00022e60


	//   ....[61]....
        /*0fbc*/ 	.word	0x00022f20


	//   ....[62]....
        /*0fc0*/ 	.word	0x00022f80


	//   ....[63]....
        /*0fc4*/ 	.word	0x00023030


	//   ....[64]....
        /*0fc8*/ 	.word	0x00023120


	//   ....[65]....
        /*0fcc*/ 	.word	0x000231d0


	//   ....[66]....
        /*0fd0*/ 	.word	0x00023240


	//   ....[67]....
        /*0fd4*/ 	.word	0x000232f0


	//   ....[68]....
        /*0fd8*/ 	.word	0x00023350


	//   ....[69]....
        /*0fdc*/ 	.word	0x00023400


	//   ....[70]....
        /*0fe0*/ 	.word	0x00023460


	//   ....[71]....
        /*0fe4*/ 	.word	0x00023510


	//   ....[72]....
        /*0fe8*/ 	.word	0x00023570


	//   ....[73]....
        /*0fec*/ 	.word	0x00023620


	//   ....[74]....
        /*0ff0*/ 	.word	0x00023680


	//   ....[75]....
        /*0ff4*/ 	.word	0x00023730


	//   ....[76]....
        /*0ff8*/ 	.word	0x00023790


	//   ....[77]....
        /*0ffc*/ 	.word	0x00023840


	//   ....[78]....
        /*1000*/ 	.word	0x000238a0


	//   ....[79]....
        /*1004*/ 	.word	0x00023940


	//   ....[80]....
        /*1008*/ 	.word	0x000239d0


	//   ....[81]....
        /*100c*/ 	.word	0x00023a70


	//   ....[82]....
        /*1010*/ 	.word	0x00023b90


	//   ....[83]....
        /*1014*/ 	.word	0x00023c00


	//   ....[84]....
        /*1018*/ 	.word	0x00023c70


	//   ....[85]....
        /*101c*/ 	.word	0x00023ce0


	//   ....[86]....
        /*1020*/ 	.word	0x00023d50


	//   ....[87]....
        /*1024*/ 	.word	0x00023dd0


	//   ....[88]....
        /*1028*/ 	.word	0x00023e60


	//   ....[89]....
        /*102c*/ 	.word	0x00023ef0


	//   ....[90]....
        /*1030*/ 	.word	0x00023f60


	//   ....[91]....
        /*1034*/ 	.word	0x00023fd0


	//   ....[92]....
        /*1038*/ 	.word	0x00024040


	//   ....[93]....
        /*103c*/ 	.word	0x000240c0


	//   ....[94]....
        /*1040*/ 	.word	0x00024130


	//   ....[95]....
        /*1044*/ 	.word	0x000241d0


	//   ....[96]....
        /*1048*/ 	.word	0x00024260


	//   ....[97]....
        /*104c*/ 	.word	0x00024390


	//----- nvinfo : EIATTR_REG_RECONFIG
	.align		4
.L_233:
        /*1050*/ 	.byte	0x01, 0x54
	.zero		2


	//----- nvinfo : EIATTR_SYSCALL_OFFSETS
	.align		4
        /*1054*/ 	.byte	0x04, 0x46
        /*1056*/ 	.short	(.L_235 - .L_234)


	//   ....[0]....
.L_234:
        /*1058*/ 	.word	0x00001bb0


	//   ....[1]....
        /*105c*/ 	.word	0x00001d00


	//   ....[2]....
        /*1060*/ 	.word	0x00006670


	//   ....[3]....
        /*1064*/ 	.word	0x00006990


	//   ....[4]....
        /*1068*/ 	.word	0x00019df0


	//   ....[5]....
        /*106c*/ 	.word	0x00019f40


	//   ....[6]....
        /*1070*/ 	.word	0x0001a030


	//   ....[7]....
        /*1074*/ 	.word	0x0001b000


	//----- nvinfo : EIATTR_MBARRIER_INSTR_OFFSETS
	.align		4
.L_235:
        /*1078*/ 	.byte	0x04, 0x39
        /*107a*/ 	.short	(.L_237 - .L_236)


	//   ....[0]....
.L_236:
        /*107c*/ 	.word	0x00000270
        /*1080*/ 	.word	0x000000ff
        /*1084*/ 	.word	0x00016800
        /*1088*/ 	.short	0x0100
        /*108a*/ 	.byte	0x08
	.zero		1


	//   ....[1]....
        /*108c*/ 	.word	0x00000280
        /*1090*/ 	.word	0x000000ff
        /*1094*/ 	.word	0x00016820
        /*1098*/ 	.short	0x0100
        /*109a*/ 	.byte	0x08
	.zero		1


	//   ....[2]....
        /*109c*/ 	.word	0x00000370
        /*10a0*/ 	.word	0x000000ff
        /*10a4*/ 	.word	0x00016830
        /*10a8*/ 	.short	0x0100
        /*10aa*/ 	.byte	0x08
	.zero		1


	//   ....[3]....
        /*10ac*/ 	.word	0x00000380
        /*10b0*/ 	.word	0x000000ff
        /*10b4*/ 	.word	0x00016840
        /*10b8*/ 	.short	0x0100
        /*10ba*/ 	.byte	0x08
	.zero		1


	//   ....[4]....
        /*10bc*/ 	.word	0x00000390
        /*10c0*/ 	.word	0x000000ff
        /*10c4*/ 	.word	0x00016838
        /*10c8*/ 	.short	0x0100
        /*10ca*/ 	.byte	0x08
	.zero		1


	//   ....[5]....
        /*10cc*/ 	.word	0x000003a0
        /*10d0*/ 	.word	0x000000ff
        /*10d4*/ 	.word	0x00016848
        /*10d8*/ 	.short	0x0100
        /*10da*/ 	.byte	0x08
	.zero		1


	//   ....[6]....
        /*10dc*/ 	.word	0x000004d0
        /*10e0*/ 	.word	0x000000ff
        /*10e4*/ 	.word	0x00016850
        /*10e8*/ 	.short	0x0100
        /*10ea*/ 	.byte	0x08
	.zero		1


	//   ....[7]....
        /*10ec*/ 	.word	0x000004e0
        /*10f0*/ 	.word	0x000000ff
        /*10f4*/ 	.word	0x00016860
        /*10f8*/ 	.short	0x0100
        /*10fa*/ 	.byte	0x08
	.zero		1


	//   ....[8]....
        /*10fc*/ 	.word	0x000004f0
        /*1100*/ 	.word	0x000000ff
        /*1104*/ 	.word	0x00016858
        /*1108*/ 	.short	0x0100
        /*110a*/ 	.byte	0x08
	.zero		1


	//   ....[9]....
        /*110c*/ 	.word	0x00000500
        /*1110*/ 	.word	0x000000ff
        /*1114*/ 	.word	0x00016868
        /*1118*/ 	.short	0x0100
        /*111a*/ 	.byte	0x08
	.zero		1


	//   ....[10]....
        /*111c*/ 	.word	0x000005f0
        /*1120*/ 	.word	0x000000ff
        /*1124*/ 	.word	0x00016870
        /*1128*/ 	.short	0x0100
        /*112a*/ 	.byte	0x06
	.zero		1


	//   ....[11]....
        /*112c*/ 	.word	0x00000600
        /*1130*/ 	.word	0x000000ff
        /*1134*/ 	.word	0x00016880
        /*1138*/ 	.short	0x0100
        /*113a*/ 	.byte	0x06
	.zero		1


	//   ....[12]....
        /*113c*/ 	.word	0x00000610
        /*1140*/ 	.word	0x000000ff
        /*1144*/ 	.word	0x00016878
        /*1148*/ 	.short	0x0100
        /*114a*/ 	.byte	0x06
	.zero		1


	//   ....[13]....
        /*114c*/ 	.word	0x00000620
        /*1150*/ 	.word	0x000000ff
        /*1154*/ 	.word	0x00016888
        /*1158*/ 	.short	0x0100
        /*115a*/ 	.byte	0x06
	.zero		1


	//   ....[14]....
        /*115c*/ 	.word	0x00000750
        /*1160*/ 	.word	0x000000ff
        /*1164*/ 	.word	0x00016890
        /*1168*/ 	.short	0x0100
        /*116a*/ 	.byte	0x08
	.zero		1


	//   ....[15]....
        /*116c*/ 	.word	0x00000760
        /*1170*/ 	.word	0x000000ff
        /*1174*/ 	.word	0x000168a0
        /*1178*/ 	.short	0x0100
        /*117a*/ 	.byte	0x08
	.zero		1


	//   ....[16]....
        /*117c*/ 	.word	0x00000770
        /*1180*/ 	.word	0x000000ff
        /*1184*/ 	.word	0x00016898
        /*1188*/ 	.short	0x0100
        /*118a*/ 	.byte	0x08
	.zero		1


	//   ....[17]....
        /*118c*/ 	.word	0x00000780
        /*1190*/ 	.word	0x000000ff
        /*1194*/ 	.word	0x000168a8
        /*1198*/ 	.short	0x0100
        /*119a*/ 	.byte	0x08
	.zero		1


	//   ....[18]....
        /*119c*/ 	.word	0x000008b0
        /*11a0*/ 	.word	0x000000ff
        /*11a4*/ 	.word	0x000168b0
        /*11a8*/ 	.short	0x0100
        /*11aa*/ 	.byte	0x08
	.zero		1


	//   ....[19]....
        /*11ac*/ 	.word	0x000008c0
        /*11b0*/ 	.word	0x000000ff
        /*11b4*/ 	.word	0x000168c0
        /*11b8*/ 	.short	0x0100
        /*11ba*/ 	.byte	0x08
	.zero		1


	//   ....[20]....
        /*11bc*/ 	.word	0x000008d0
        /*11c0*/ 	.word	0x000000ff
        /*11c4*/ 	.word	0x000168b8
        /*11c8*/ 	.short	0x0100
        /*11ca*/ 	.byte	0x08
	.zero		1


	//   ....[21]....
        /*11cc*/ 	.word	0x000008e0
        /*11d0*/ 	.word	0x000000ff
        /*11d4*/ 	.word	0x000168c8
        /*11d8*/ 	.short	0x0100
        /*11da*/ 	.byte	0x08
	.zero		1


	//   ....[22]....
        /*11dc*/ 	.word	0x00002e60
        /*11e0*/ 	.word	0x00000046
        /*11e4*/ 	.word	0x00016890
        /*11e8*/ 	.short	0x010a
        /*11ea*/ 	.byte	0x3f
	.zero		1


	//   ....[23]....
        /*11ec*/ 	.word	0x00004330
        /*11f0*/ 	.word	0x00000046
        /*11f4*/ 	.word	0x00016890
        /*11f8*/ 	.short	0x010a
        /*11fa*/ 	.byte	0x3f
	.zero		1


	//   ....[24]....
        /*11fc*/ 	.word	0x00005420
        /*1200*/ 	.word	0x00000046
        /*1204*/ 	.word	0x00016890
        /*1208*/ 	.short	0x010a
        /*120a*/ 	.byte	0x3f
	.zero		1


	//   ....[25]....
        /*120c*/ 	.word	0x000058f0
        /*1210*/ 	.word	0x00000008
        /*1214*/ 	.word	0x00000000
        /*1218*/ 	.short	0x0101
        /*121a*/ 	.byte	0x3f
	.zero		1


	//   ....[26]....
        /*121c*/ 	.word	0x00005930
        /*1220*/ 	.word	0x00000046
        /*1224*/ 	.word	0x000168b0
        /*1228*/ 	.short	0x010a
        /*122a*/ 	.byte	0x3f
	.zero		1


	//   ....[27]....
        /*122c*/ 	.word	0x00005d80
        /*1230*/ 	.word	0x00000046
        /*1234*/ 	.word	0x00000000
        /*1238*/ 	.short	0x0101
        /*123a*/ 	.byte	0x3f
	.zero		1


	//   ....[28]....
        /*123c*/ 	.word	0x00006710
        /*1240*/ 	.word	0x00000002
        /*1244*/ 	.word	0x00016800
        /*1248*/ 	.short	0x010a
        /*124a*/ 	.byte	0x3f
	.zero		1


	//   ....[29]....
        /*124c*/ 	.word	0x00006760
        /*1250*/ 	.word	0x00000002
        /*1254*/ 	.word	0x00016800
        /*1258*/ 	.short	0x010a
        /*125a*/ 	.byte	0x3f
	.zero		1


	//   ....[30]....
        /*125c*/ 	.word	0x00007370
        /*1260*/ 	.word	0x00000002
        /*1264*/ 	.word	0x00016800
        /*1268*/ 	.short	0x010a
        /*126a*/ 	.byte	0x3f
	.zero		1


	//   ....[31]....
        /*126c*/ 	.word	0x000089d0
        /*1270*/ 	.word	0x00000002
        /*1274*/ 	.word	0x00016800
        /*1278*/ 	.short	0x010a
        /*127a*/ 	.byte	0x3f
	.zero		1


	//   ....[32]....
        /*127c*/ 	.word	0x00009900
        /*1280*/ 	.word	0x0000000e
        /*1284*/ 	.word	0x00016830
        /*1288*/ 	.short	0x010a
        /*128a*/ 	.byte	0x3f
	.zero		1


	//   ....[33]....
        /*128c*/ 	.word	0x000099b0
        /*1290*/ 	.word	0x0000000e
        /*1294*/ 	.word	0x00016830
        /*1298*/ 	.short	0x010a
        /*129a*/ 	.byte	0x3f
	.zero		1


	//   ....[34]....
        /*129c*/ 	.word	0x00009e70
        /*12a0*/ 	.word	0x00000000
        /*12a4*/ 	.word	0x00000000
        /*12a8*/ 	.short	0x0101
        /*12aa*/ 	.byte	0x3f
	.zero		1


	//   ....[35]....
        /*12ac*/ 	.word	0x0000cc60
        /*12b0*/ 	.word	0x0000000b
        /*12b4*/ 	.word	0x00016830
        /*12b8*/ 	.short	0x010a
        /*12ba*/ 	.byte	0x3f
	.zero		1


	//   ....[36]....
        /*12bc*/ 	.word	0x0000ccb0
        /*12c0*/ 	.word	0x0000000b
        /*12c4*/ 	.word	0x00016830
        /*12c8*/ 	.short	0x010a
        /*12ca*/ 	.byte	0x3f
	.zero		1


	//   ....[37]....
        /*12cc*/ 	.word	0x0000cfe0
        /*12d0*/ 	.word	0x0000000b
        /*12d4*/ 	.word	0x00016850
        /*12d8*/ 	.short	0x010a
        /*12da*/ 	.byte	0x3f
	.zero		1


	//   ....[38]....
        /*12dc*/ 	.word	0x0000d020
        /*12e0*/ 	.word	0x0000000b
        /*12e4*/ 	.word	0x00016850
        /*12e8*/ 	.short	0x010a
        /*12ea*/ 	.byte	0x3f
	.zero		1


	//   ....[39]....
        /*12ec*/ 	.word	0x0000d5a0
        /*12f0*/ 	.word	0x0000000a
        /*12f4*/ 	.word	0x00000000
        /*12f8*/ 	.short	0x0101
        /*12fa*/ 	.byte	0x3f
	.zero		1


	//   ....[40]....
        /*12fc*/ 	.word	0x0000f820
        /*1300*/ 	.word	0x0000000e
        /*1304*/ 	.word	0x00000000
        /*1308*/ 	.short	0x0101
        /*130a*/ 	.byte	0x3f
	.zero		1


	//   ....[41]....
        /*130c*/ 	.word	0x00010030
        /*1310*/ 	.word	0x00000003
        /*1314*/ 	.word	0x00016830
        /*1318*/ 	.short	0x010a
        /*131a*/ 	.byte	0x3f
	.zero		1


	//   ....[42]....
        /*131c*/ 	.word	0x00010080
        /*1320*/ 	.word	0x00000003
        /*1324*/ 	.word	0x00016830
        /*1328*/ 	.short	0x010a
        /*132a*/ 	.byte	0x3f
	.zero		1


	//   ....[43]....
        /*132c*/ 	.word	0x00010400
        /*1330*/ 	.word	0x00000003
        /*1334*/ 	.word	0x00016850
        /*1338*/ 	.short	0x010a
        /*133a*/ 	.byte	0x3f
	.zero		1


	//   ....[44]....
        /*133c*/ 	.word	0x00010440
        /*1340*/ 	.word	0x00000003
        /*1344*/ 	.word	0x00016850
        /*1348*/ 	.short	0x010a
        /*134a*/ 	.byte	0x3f
	.zero		1


	//   ....[45]....
        /*134c*/ 	.word	0x000108f0
        /*1350*/ 	.word	0x00000000
        /*1354*/ 	.word	0x00000000
        /*1358*/ 	.short	0x0101
        /*135a*/ 	.byte	0x3f
	.zero		1


	//   ....[46]....
        /*135c*/ 	.word	0x00011b00
        /*1360*/ 	.word	0x0000000f
        /*1364*/ 	.word	0x00000000
        /*1368*/ 	.short	0x0101
        /*136a*/ 	.byte	0x3f
	.zero		1


	//   ....[47]....
        /*136c*/ 	.word	0x00012040
        /*1370*/ 	.word	0x00000003
        /*1374*/ 	.word	0x00016830
        /*1378*/ 	.short	0x010a
        /*137a*/ 	.byte	0x3f
	.zero		1


	//   ....[48]....
        /*137c*/ 	.word	0x00012090
        /*1380*/ 	.word	0x00000003
        /*1384*/ 	.word	0x00016830
        /*1388*/ 	.short	0x010a
        /*138a*/ 	.byte	0x3f
	.zero		1


	//   ....[49]....
        /*138c*/ 	.word	0x00012410
        /*1390*/ 	.word	0x00000003
        /*1394*/ 	.word	0x00016850
        /*1398*/ 	.short	0x010a
        /*139a*/ 	.byte	0x3f
	.zero		1


	//   ....[50]....
        /*139c*/ 	.word	0x00012450
        /*13a0*/ 	.word	0x00000003
        /*13a4*/ 	.word	0x00016850
        /*13a8*/ 	.short	0x010a
        /*13aa*/ 	.byte	0x3f
	.zero		1


	//   ....[51]....
        /*13ac*/ 	.word	0x000129c0
        /*13b0*/ 	.word	0x00000000
        /*13b4*/ 	.word	0x00000000
        /*13b8*/ 	.short	0x0101
        /*13ba*/ 	.byte	0x3f
	.zero		1


	//   ....[52]....
        /*13bc*/ 	.word	0x00014c50
        /*13c0*/ 	.word	0x0000000b
        /*13c4*/ 	.word	0x00000000
        /*13c8*/ 	.short	0x0101
        /*13ca*/ 	.byte	0x3f
	.zero		1


	//   ....[53]....
        /*13cc*/ 	.word	0x000150a0
        /*13d0*/ 	.word	0x0000000b
        /*13d4*/ 	.word	0x00016850
        /*13d8*/ 	.short	0x010a
        /*13da*/ 	.byte	0x3f
	.zero		1


	//   ....[54]....
        /*13dc*/ 	.word	0x00015110
        /*13e0*/ 	.word	0x0000000b
        /*13e4*/ 	.word	0x00016850
        /*13e8*/ 	.short	0x010a
        /*13ea*/ 	.byte	0x3f
	.zero		1


	//   ....[55]....
        /*13ec*/ 	.word	0x00015720
        /*13f0*/ 	.word	0x00000002
        /*13f4*/ 	.word	0x00000000
        /*13f8*/ 	.short	0x0101
        /*13fa*/ 	.byte	0x3f
	.zero		1


	//   ....[56]....
        /*13fc*/ 	.word	0x000167c0
        /*1400*/ 	.word	0x00000000
        /*1404*/ 	.word	0x00000000
        /*1408*/ 	.short	0x0101
        /*140a*/ 	.byte	0x3f
	.zero		1


	//   ....[57]....
        /*140c*/ 	.word	0x00018ba0
        /*1410*/ 	.word	0x00000017
        /*1414*/ 	.word	0x00016820
        /*1418*/ 	.short	0x010a
        /*141a*/ 	.byte	0x3f
	.zero		1


	//   ....[58]....
        /*141c*/ 	.word	0x00018c60
        /*1420*/ 	.word	0x0000000a
        /*1424*/ 	.word	0x000168a0
        /*1428*/ 	.short	0x010a
        /*142a*/ 	.byte	0x3f
	.zero		1


	//   ....[59]....
        /*142c*/ 	.word	0x00018ea0
        /*1430*/ 	.word	0x0000000a
        /*1434*/ 	.word	0x000168c0
        /*1438*/ 	.short	0x010a
        /*143a*/ 	.byte	0x3f
	.zero		1


	//   ....[60]....
        /*143c*/ 	.word	0x00019230
        /*1440*/ 	.word	0x00000005
        /*1444*/ 	.word	0x000168a0
        /*1448*/ 	.short	0x010a
        /*144a*/ 	.byte	0x3f
	.zero		1


	//   ....[61]....
        /*144c*/ 	.word	0x00019450
        /*1450*/ 	.word	0x00000005
        /*1454*/ 	.word	0x000168c0
        /*1458*/ 	.short	0x010a
        /*145a*/ 	.byte	0x3f
	.zero		1


	//   ....[62]....
        /*145c*/ 	.word	0x0001a510
        /*1460*/ 	.word	0x00000003
        /*1464*/ 	.word	0x00016840
        /*1468*/ 	.short	0x010a
        /*146a*/ 	.byte	0x3f
	.zero		1


	//   ....[63]....
        /*146c*/ 	.word	0x0001acd0
        /*1470*/ 	.word	0x00000003
        /*1474*/ 	.word	0x00016830
        /*1478*/ 	.short	0x0107
        /*147a*/ 	.byte	0x3f
	.zero		1


	//   ....[64]....
        /*147c*/ 	.word	0x0001ada0
        /*1480*/ 	.word	0x00000003
        /*1484*/ 	.word	0x00016830
        /*1488*/ 	.short	0x0101
        /*148a*/ 	.byte	0x3f
	.zero		1


	//   ....[65]....
        /*148c*/ 	.word	0x0001bc20
        /*1490*/ 	.word	0x00000017
        /*1494*/ 	.word	0x00016800
        /*1498*/ 	.short	0x0107
        /*149a*/ 	.byte	0x3f
	.zero		1


	//   ....[66]....
        /*149c*/ 	.word	0x0001bd10
        /*14a0*/ 	.word	0x00000017
        /*14a4*/ 	.word	0x00016800
        /*14a8*/ 	.short	0x0101
        /*14aa*/ 	.byte	0x3f
	.zero		1


	//   ....[67]....
        /*14ac*/ 	.word	0x0001bd30
        /*14b0*/ 	.word	0x00000017
        /*14b4*/ 	.word	0x00016820
        /*14b8*/ 	.short	0x010a
        /*14ba*/ 	.byte	0x3f
	.zero		1


	//   ....[68]....
        /*14bc*/ 	.word	0x0001c100
        /*14c0*/ 	.word	0x00000005
        /*14c4*/ 	.word	0x00016840
        /*14c8*/ 	.short	0x010a
        /*14ca*/ 	.byte	0x3f
	.zero		1


	//   ....[69]....
        /*14cc*/ 	.word	0x0001c640
        /*14d0*/ 	.word	0x00000005
        /*14d4*/ 	.word	0x00016830
        /*14d8*/ 	.short	0x0107
        /*14da*/ 	.byte	0x3f
	.zero		1


	//   ....[70]....
        /*14dc*/ 	.word	0x0001c700
        /*14e0*/ 	.word	0x00000005
        /*14e4*/ 	.word	0x00016830
        /*14e8*/ 	.short	0x0101
        /*14ea*/ 	.byte	0x3f
	.zero		1


	//   ....[71]....
        /*14ec*/ 	.word	0x0001c760
        /*14f0*/ 	.word	0x00000005
        /*14f4*/ 	.word	0x00016860
        /*14f8*/ 	.short	0x010a
        /*14fa*/ 	.byte	0x3f
	.zero		1


	//   ....[72]....
        /*14fc*/ 	.word	0x0001cc40
        /*1500*/ 	.word	0x00000005
        /*1504*/ 	.word	0x00016850
        /*1508*/ 	.short	0x0107
        /*150a*/ 	.byte	0x3f
	.zero		1


	//   ....[73]....
        /*150c*/ 	.word	0x0001cdf0
        /*1510*/ 	.word	0x00000005
        /*1514*/ 	.word	0x00016850
        /*1518*/ 	.short	0x0101
        /*151a*/ 	.byte	0x3f
	.zero		1


	//   ....[74]....
        /*151c*/ 	.word	0x0001d010
        /*1520*/ 	.word	0x00000000
        /*1524*/ 	.word	0x00016860
        /*1528*/ 	.short	0x010a
        /*152a*/ 	.byte	0x3f
	.zero		1


	//   ....[75]....
        /*152c*/ 	.word	0x0001d4b0
        /*1530*/ 	.word	0x00000000
        /*1534*/ 	.word	0x00016850
        /*1538*/ 	.short	0x0107
        /*153a*/ 	.byte	0x3f
	.zero		1


	//   ....[76]....
        /*153c*/ 	.word	0x0001d580
        /*1540*/ 	.word	0x00000000
        /*1544*/ 	.word	0x00016850
        /*1548*/ 	.short	0x0101
        /*154a*/ 	.byte	0x3f
	.zero		1


	//   ....[77]....
        /*154c*/ 	.word	0x0001e2a0
        /*1550*/ 	.word	0x00000005
        /*1554*/ 	.word	0x00016820
        /*1558*/ 	.short	0x010a
        /*155a*/ 	.byte	0x3f
	.zero		1


	//   ....[78]....
        /*155c*/ 	.word	0x0001e410
        /*1560*/ 	.word	0x00000003
        /*1564*/ 	.word	0x00016840
        /*1568*/ 	.short	0x010a
        /*156a*/ 	.byte	0x3f
	.zero		1


	//   ....[79]....
        /*156c*/ 	.word	0x0001e4b0
        /*1570*/ 	.word	0x00000019
        /*1574*/ 	.word	0x00016840
        /*1578*/ 	.short	0x010a
        /*157a*/ 	.byte	0x3f
	.zero		1


	//   ....[80]....
        /*157c*/ 	.word	0x0001e4f0
        /*1580*/ 	.word	0x00000003
        /*1584*/ 	.word	0x00016860
        /*1588*/ 	.short	0x010a
        /*158a*/ 	.byte	0x3f
	.zero		1


	//   ....[81]....
        /*158c*/ 	.word	0x0001e530
        /*1590*/ 	.word	0x00000019
        /*1594*/ 	.word	0x00016860
        /*1598*/ 	.short	0x010a
        /*159a*/ 	.byte	0x3f
	.zero		1


	//   ....[82]....
        /*159c*/ 	.word	0x0001e590
        /*15a0*/ 	.word	0x00000046
        /*15a4*/ 	.word	0x00016890
        /*15a8*/ 	.short	0x010a
        /*15aa*/ 	.byte	0x3f
	.zero		1


	//   ....[83]....
        /*15ac*/ 	.word	0x0001e820
        /*15b0*/ 	.word	0x00000046
        /*15b4*/ 	.word	0x00016890
        /*15b8*/ 	.short	0x010a
        /*15ba*/ 	.byte	0x3f
	.zero		1


	//   ....[84]....
        /*15bc*/ 	.word	0x0001ead0
        /*15c0*/ 	.word	0x00000046
        /*15c4*/ 	.word	0x00016890
        /*15c8*/ 	.short	0x010a
        /*15ca*/ 	.byte	0x3f
	.zero		1


	//   ....[85]....
        /*15cc*/ 	.word	0x0001ed80
        /*15d0*/ 	.word	0x00000046
        /*15d4*/ 	.word	0x000168b0
        /*15d8*/ 	.short	0x010a
        /*15da*/ 	.byte	0x3f
	.zero		1


	//   ....[86]....
        /*15dc*/ 	.word	0x0001f250
        /*15e0*/ 	.word	0x00000002
        /*15e4*/ 	.word	0x00016800
        /*15e8*/ 	.short	0x010a
        /*15ea*/ 	.byte	0x3f
	.zero		1


	//   ....[87]....
        /*15ec*/ 	.word	0x0001f860
        /*15f0*/ 	.word	0x00000002
        /*15f4*/ 	.word	0x00016800
        /*15f8*/ 	.short	0x010a
        /*15fa*/ 	.byte	0x3f
	.zero		1


	//   ....[88]....
        /*15fc*/ 	.word	0x0001f8b0
        /*1600*/ 	.word	0x0000000e
        /*1604*/ 	.word	0x00016830
        /*1608*/ 	.short	0x010a
        /*160a*/ 	.byte	0x3f
	.zero		1


	//   ....[89]....
        /*160c*/ 	.word	0x0001f900
        /*1610*/ 	.word	0x0000000b
        /*1614*/ 	.word	0x00016830
        /*1618*/ 	.short	0x010a
        /*161a*/ 	.byte	0x3f
	.zero		1


	//   ....[90]....
        /*161c*/ 	.word	0x0001f950
        /*1620*/ 	.word	0x0000000b
        /*1624*/ 	.word	0x00016850
        /*1628*/ 	.short	0x010a
        /*162a*/ 	.byte	0x3f
	.zero		1


	//   ....[91]....
        /*162c*/ 	.word	0x0001f9a0
        /*1630*/ 	.word	0x00000003
        /*1634*/ 	.word	0x00016830
        /*1638*/ 	.short	0x010a
        /*163a*/ 	.byte	0x3f
	.zero		1


	//   ....[92]....
        /*163c*/ 	.word	0x0001f9f0
        /*1640*/ 	.word	0x00000003
        /*1644*/ 	.word	0x00016850
        /*1648*/ 	.short	0x010a
        /*164a*/ 	.byte	0x3f
	.zero		1


	//   ....[93]....
        /*164c*/ 	.word	0x0001fa40
        /*1650*/ 	.word	0x00000003
        /*1654*/ 	.word	0x00016830
        /*1658*/ 	.short	0x010a
        /*165a*/ 	.byte	0x3f
	.zero		1


	//   ....[94]....
        /*165c*/ 	.word	0x0001fa90
        /*1660*/ 	.word	0x00000003
        /*1664*/ 	.word	0x00016850
        /*1668*/ 	.short	0x010a
        /*166a*/ 	.byte	0x3f
	.zero		1


	//   ....[95]....
        /*166c*/ 	.word	0x0001fae0
        /*1670*/ 	.word	0x0000000b
        /*1674*/ 	.word	0x00016850
        /*1678*/ 	.short	0x010a
        /*167a*/ 	.byte	0x3f
	.zero		1


	//   ....[96]....
        /*167c*/ 	.word	0x00020080
        /*1680*/ 	.word	0x00000017
        /*1684*/ 	.word	0x00016820
        /*1688*/ 	.short	0x010a
        /*168a*/ 	.byte	0x3f
	.zero		1


	//   ....[97]....
        /*168c*/ 	.word	0x000200d0
        /*1690*/ 	.word	0x0000000a
        /*1694*/ 	.word	0x000168a0
        /*1698*/ 	.short	0x010a
        /*169a*/ 	.byte	0x3f
	.zero		1


	//   ....[98]....
        /*169c*/ 	.word	0x00020120
        /*16a0*/ 	.word	0x0000000a
        /*16a4*/ 	.word	0x000168c0
        /*16a8*/ 	.short	0x010a
        /*16aa*/ 	.byte	0x3f
	.zero		1


	//   ....[99]....
        /*16ac*/ 	.word	0x00020170
        /*16b0*/ 	.word	0x00000005
        /*16b4*/ 	.word	0x000168a0
        /*16b8*/ 	.short	0x010a
        /*16ba*/ 	.byte	0x3f
	.zero		1


	//   ....[100]....
        /*16bc*/ 	.word	0x000201c0
        /*16c0*/ 	.word	0x00000005
        /*16c4*/ 	.word	0x000168c0
        /*16c8*/ 	.short	0x010a
        /*16ca*/ 	.byte	0x3f
	.zero		1


	//   ....[101]....
        /*16cc*/ 	.word	0x000202e0
        /*16d0*/ 	.word	0x00000003
        /*16d4*/ 	.word	0x00016840
        /*16d8*/ 	.short	0x010a
        /*16da*/ 	.byte	0x3f
	.zero		1


	//   ....[102]....
        /*16dc*/ 	.word	0x00021d70
        /*16e0*/ 	.word	0x00000017
        /*16e4*/ 	.word	0x00016820
        /*16e8*/ 	.short	0x010a
        /*16ea*/ 	.byte	0x3f
	.zero		1


	//   ....[103]....
        /*16ec*/ 	.word	0x00021dc0
        /*16f0*/ 	.word	0x00000005
        /*16f4*/ 	.word	0x00016840
        /*16f8*/ 	.short	0x010a
        /*16fa*/ 	.byte	0x3f
	.zero		1


	//   ....[104]....
        /*16fc*/ 	.word	0x00022700
        /*1700*/ 	.word	0x00000005
        /*1704*/ 	.word	0x00016860
        /*1708*/ 	.short	0x010a
        /*170a*/ 	.byte	0x3f
	.zero		1


	//   ....[105]....
        /*170c*/ 	.word	0x00023070
        /*1710*/ 	.word	0x00000000
        /*1714*/ 	.word	0x00016860
        /*1718*/ 	.short	0x010a
        /*171a*/ 	.byte	0x3f
	.zero		1


	//   ....[106]....
        /*171c*/ 	.word	0x000242b0
        /*1720*/ 	.word	0x00000005
        /*1724*/ 	.word	0x00016820
        /*1728*/ 	.short	0x010a
        /*172a*/ 	.byte	0x3f
	.zero		1


	//   ....[107]....
        /*172c*/ 	.word	0x00024450
        /*1730*/ 	.word	0x00000003
        /*1734*/ 	.word	0x00016840
        /*1738*/ 	.short	0x010a
        /*173a*/ 	.byte	0x3f
	.zero		1


	//   ....[108]....
        /*173c*/ 	.word	0x000244a0
        /*1740*/ 	.word	0x00000019
        /*1744*/ 	.word	0x00016840
        /*1748*/ 	.short	0x010a
        /*174a*/ 	.byte	0x3f
	.zero		1


	//   ....[109]....
        /*174c*/ 	.word	0x000244f0
        /*1750*/ 	.word	0x00000003
        /*1754*/ 	.word	0x00016860
        /*1758*/ 	.short	0x010a
        /*175a*/ 	.byte	0x3f
	.zero		1


	//----- nvinfo : EIATTR_NUM_MBARRIERS
	.align		4
.L_237:
        /*175c*/ 	.byte	0x03, 0x38
        /*175e*/ 	.short	0x0016


	//----- nvinfo : EIATTR_EXIT_INSTR_OFFSETS
	.align		4
        /*1760*/ 	.byte	0x04, 0x1c
        /*1762*/ 	.short	(.L_239 - .L_238)


	//   ....[0]....
.L_238:
        /*1764*/ 	.word	0x0001e580


	//----- nvinfo : EIATTR_MAX_THREADS
	.align		4
.L_239:
        /*1768*/ 	.byte	0x04, 0x05
        /*176a*/ 	.short	(.L_241 - .L_240)
.L_240:
        /*176c*/ 	.word	0x00000200
        /*1770*/ 	.word	0x00000001
        /*1774*/ 	.word	0x00000001


	//----- nvinfo : EIATTR_CRS_STACK_SIZE
	.align		4
.L_241:
        /*1778*/ 	.byte	0x04, 0x1e
        /*177a*/ 	.short	(.L_243 - .L_242)
.L_242:
        /*177c*/ 	.word	0x00000000


	//----- nvinfo : EIATTR_CBANK_PARAM_SIZE
	.align		4
.L_243:
        /*1780*/ 	.byte	0x03, 0x19
        /*1782*/ 	.short	0x0af0


	//----- nvinfo : EIATTR_PARAM_CBANK
	.align		4
        /*1784*/ 	.byte	0x04, 0x0a
        /*1786*/ 	.short	(.L_245 - .L_244)
	.align		4
.L_244:
        /*1788*/ 	.word	index@(.nv.constant0._ZN7cutlass13device_kernelIN5flash11enable_sm90INS1_16FlashAttnFwdSm90INS1_25CollectiveMainloopFwdSm90ILi2EN4cute5tupleIJNS5_1CILi1EEES8_S8_EEENS6_IJNS7_ILi192EEENS7_ILi128EEENS7_ILi64EEEEEELi64ENS_10bfloat16_tEfNS_4arch4Sm90ELb0ELb1ELb0ELb1ELb1ELb1ELb0ELb1ELb1ELb1ELb0ELb0EEENS1_21CollectiveEpilogueFwdINS6_IJSA_SC_SB_EEES9_SE_SG_Li384ELb1ELb1ELb0ELb0EEENS1_36VarlenDynamicPersistentTileSchedulerILi192ELi128ELi384ELi128ELb0ELb1ELb1ELb1ELb0ELb1EEEEEEEEEvNT_6ParamsE)
        /*178c*/ 	.short	0x0210
        /*178e*/ 	.short	0x0af0


	//----- nvinfo : EIATTR_SW_WAR
	.align		4
.L_245:
        /*1790*/ 	.byte	0x04, 0x36
        /*1792*/ 	.short	(.L_247 - .L_246)
.L_246:
        /*1794*/ 	.word	0x00000008
.L_247:


//--------------------- .nv.info._ZN7cutlass13device_kernelIN5flash11enable_sm90INS1_16FlashAttnFwdSm90INS1_25CollectiveMainloopFwdSm90ILi2EN4cute5tupleIJNS5_1CILi1EEES8_S8_EEENS6_IJNS7_ILi192EEENS7_ILi128EEENS7_ILi64EEEEEELi64ENS_10bfloat16_tEfNS_4arch4Sm90ELb1ELb0ELb0ELb0ELb1ELb0ELb0ELb1ELb1ELb1ELb0ELb0EEENS1_21CollectiveEpilogueFwdINS6_IJSA_SC_SB_EEES9_SE_SG_Li384ELb0ELb1ELb0ELb0EEENS1_30DynamicPersistentTileSchedulerILi384ELi128ELb0ELb1ELb1EEEEEEEEEvNT_6ParamsE --------------------------
	.section	.nv.info._ZN7cutlass13device_kernelIN5flash11enable_sm90INS1_16FlashAttnFwdSm90INS1_25CollectiveMainloopFwdSm90ILi2EN4cute5tupleIJNS5_1CILi1EEES8_S8_EEENS6_IJNS7_ILi192EEENS7_ILi128EEENS7_ILi64EEEEEELi64ENS_10bfloat16_tEfNS_4arch4Sm90ELb1ELb0ELb0ELb0ELb1ELb0ELb0ELb1ELb1ELb1ELb0ELb0EEENS1_21CollectiveEpilogueFwdINS6_IJSA_SC_SB_EEES9_SE_SG_Li384ELb0ELb1ELb0ELb0EEENS1_30DynamicPersistentTileSchedulerILi384ELi128ELb0ELb1ELb1EEEEEEEEEvNT_6ParamsE,"",@"SHT_CUDA_INFO"
	.sectionflags	@""
	.align	4


	//----- nvinfo : EIATTR_CUDA_API_VERSION
	.align		4
        /*0000*/ 	.byte	0x04, 0x37
        /*0002*/ 	.short	(.L_249 - .L_248)
.L_248:
        /*0004*/ 	.word	0x00000082


	//----- nvinfo : EIATTR_KPARAM_INFO
	.align		4
.L_249:
        /*0008*/ 	.byte	0x04, 0x17
        /*000a*/ 	.short	(.L_251 - .L_250)
.L_250:
        /*000c*/ 	.word	0x00000000
        /*0010*/ 	.short	0x0000
        /*0012*/ 	.short	0x0070
        /*0014*/ 	.byte	0x00, 0xf0, 0x01, 0x2a


	//----- nvinfo : EIATTR_SPARSE_MMA_MASK
	.align		4
.L_251:
        /*0018*/ 	.byte	0x03, 0x50
        /*001a*/ 	.short	0x0000


	//----- nvinfo : EIATTR_MAXREG_COUNT
	.align		4
        /*001c*/ 	.byte	0x03, 0x1b
        /*001e*/ 	.short	0x0080


	//----- nvinfo : EIATTR_NUM_BARRIERS
	.align		4
        /*0020*/ 	.byte	0x02, 0x4c
        /*0022*/ 	.byte	0x10
	.zero		1


	//----- nvinfo : EIATTR_EXTERNS
	.align		4
        /*0024*/ 	.byte	0x04, 0x0f
        /*0026*/ 	.short	(.L_253 - .L_252)


	//   ....[0]....
	.align		4
.L_252:
        /*0028*/ 	.word	index@(__assertfail)


	//----- nvinfo : EIATTR_ANNOTATIONS
	.align		4
.L_253:
        /*002c*/ 	.byte	0x04, 0x55
        /*002e*/ 	.short	(.L_255 - .L_254)


	//   ....[0]....
.L_254:
        /* <DEDUP_REMOVED lines=11> */


	//----- nvinfo : EIATTR_MERCURY_ISA_VERSION
	.align		4
.L_255:
        /*00c8*/ 	.byte	0x03, 0x5f
        /*00ca*/ 	.short	0x0101


	//----- nvinfo : EIATTR_INT_WARP_WIDE_INSTR_OFFSETS
	.align		4
        /*00cc*/ 	.byte	0x04, 0x31
        /*00ce*/ 	.short	(.L_257 - .L_256)


	//   ....[0]....
.L_256:
        /*00d0*/ 	.word	0x000000c0


	//   ....[1]....
        /*00d4*/ 	.word	0x000000d0


	//   ....[2]....
        /*00d8*/ 	.word	0x00000170


	//   ....[3]....
        /*00dc*/ 	.word	0x0000a000


	//   ....[4]....
        /*00e0*/ 	.word	0x0000a090


	//   ....[5]....
        /*00e4*/ 	.word	0x0000d140


	//   ....[6]....
        /*00e8*/ 	.word	0x0000d1d0


	//----- nvinfo : EIATTR_COOP_GROUP_MASK_REGIDS
	.align		4
.L_257:
        /*00ec*/ 	.byte	0x04, 0x29
        /*00ee*/ 	.short	(.L_259 - .L_258)


	//   ....[0]....
.L_258:
        /*00f0*/ 	.word	0xffffffff


	//   ....[1]....
        /*00f4*/ 	.word	0xffffffff


	//   ....[2]....
        /*00f8*/ 	.word	0xffffffff


	//   ....[3]....
        /*00fc*/ 	.word	0xffffffff


	//   ....[4]....
        /*0100*/ 	.word	0xffffffff


	//   ....[5]....
        /*0104*/ 	.word	0xffffffff


	//   ....[6]....
        /*0108*/ 	.word	0xffffffff


	//   ....[7]....
        /*010c*/ 	.word	0xffffffff


	//   ....[8]....
        /*0110*/ 	.word	0xffffffff


	//   ....[9]....
        /*0114*/ 	.word	0xffffffff


	//   ....[10]....
        /*0118*/ 	.word	0xffffffff


	//   ....[11]....
        /*011c*/ 	.word	0xffffffff


	//   ....[12]....
        /*0120*/ 	.word	0xffffffff


	//   ....[13]....
        /*0124*/ 	.word	0xffffffff


	//   ....[14]....
        /*0128*/ 	.word	0xffffffff


	//   ....[15]....
        /*012c*/ 	.word	0xffffffff


	//   ....[16]....
        /*0130*/ 	.word	0xffffffff


	//   ....[17]....
        /*0134*/ 	.word	0xffffffff


	//   ....[18]....
        /*0138*/ 	.word	0xffffffff


	//   ....[19]....
        /*013c*/ 	.word	0xffffffff


	//   ....[20]....
        /*0140*/ 	.word	0xffffffff


	//   ....[21]....
        /*0144*/ 	.word	0xffffffff


	//   ....[22]....
        /*0148*/ 	.word	0xffffffff


	//   ....[23]....
        /*014c*/ 	.word	0xffffffff


	//   ....[24]....
        /*0150*/ 	.word	0xffffffff


	//   ....[25]....
        /*0154*/ 	.word	0xffffffff


	//   ....[26]....
        /*0158*/ 	.word	0xffffffff


	//   ....[27]....
        /*015c*/ 	.word	0xffffffff


	//   ....[28]....
        /*0160*/ 	.word	0xffffffff


	//   ....[29]....
        /*0164*/ 	.word	0xffffffff


	//   ....[30]....
        /*0168*/ 	.word	0xffffffff


	//   ....[31]....
        /*016c*/ 	.word	0xffffffff


	//   ....[32]....
        /*0170*/ 	.word	0xffffffff


	//   ....[33]....
        /*0174*/ 	.word	0xffffffff


	//   ....[34]....
        /*0178*/ 	.word	0xffffffff


	//   ....[35]....
        /*017c*/ 	.word	0xffffffff


	//   ....[36]....
        /*0180*/ 	.word	0xffffffff


	//   ....[37]....
        /*0184*/ 	.word	0xffffffff


	//   ....[38]....
        /*0188*/ 	.word	0xffffffff


	//   ....[39]....
        /*018c*/ 	.word	0xffffffff


	//   ....[40]....
        /*0190*/ 	.word	0xffffffff


	//   ....[41]....
        /*0194*/ 	.word	0xffffffff


	//   ....[42]....
        /*0198*/ 	.word	0xffffffff


	//   ....[43]....
        /*019c*/ 	.word	0xffffffff


	//   ....[44]....
        /*01a0*/ 	.word	0xffffffff


	//   ....[45]....
        /*01a4*/ 	.word	0xffffffff


	//   ....[46]....
        /*01a8*/ 	.word	0xffffffff


	//   ....[47]....
        /*01ac*/ 	.word	0xffffffff


	//   ....[48]....
        /*01b0*/ 	.word	0xffffffff


	//   ....[49]....
        /*01b4*/ 	.word	0xffffffff


	//   ....[50]....
        /*01b8*/ 	.word	0xffffffff


	//   ....[51]....
        /*01bc*/ 	.word	0xffffffff


	//   ....[52]....
        /*01c0*/ 	.word	0xffffffff


	//   ....[53]....
        /*01c4*/ 	.word	0xffffffff


	//   ....[54]....
        /*01c8*/ 	.word	0xffffffff


	//   ....[55]....
        /*01cc*/ 	.word	0xffffffff


	//   ....[56]....
        /*01d0*/ 	.word	0xffffffff


	//   ....[57]....
        /*01d4*/ 	.word	0xffffffff


	//   ....[58]....
        /*01d8*/ 	.word	0xffffffff


	//   ....[59]....
        /*01dc*/ 	.word	0xffffffff


	//   ....[60]....
        /*01e0*/ 	.word	0xffffffff


	//   ....[61]....
        /*01e4*/ 	.word	0xffffffff


	//   ....[62]....
        /*01e8*/ 	.word	0xffffffff


	//   ....[63]....
        /*01ec*/ 	.word	0xffffffff


	//   ....[64]....
        /*01f0*/ 	.word	0xffffffff


	//   ....[65]....
        /*01f4*/ 	.word	0xffffffff


	//   ....[66]....
        /*01f8*/ 	.word	0xffffffff


	//   ....[67]....
        /*01fc*/ 	.word	0xffffffff


	//   ....[68]....
        /*0200*/ 	.word	0xffffffff


	//   ....[69]....
        /*0204*/ 	.word	0xffffffff


	//   ....[70]....
        /*0208*/ 	.word	0xffffffff


	//   ....[71]....
        /*020c*/ 	.word	0xffffffff


	//   ....[72]....
        /*0210*/ 	.word	0xffffffff


	//   ....[73]....
        /*0214*/ 	.word	0xffffffff


	//   ....[74]....
        /*0218*/ 	.word	0xffffffff


	//   ....[75]....
        /*021c*/ 	.word	0xffffffff


	//   ....[76]....
        /*0220*/ 	.word	0xffffffff


	//   ....[77]....
        /*0224*/ 	.word	0xffffffff


	//   ....[78]....
        /*0228*/ 	.word	0xffffffff


	//   ....[79]....
        /*022c*/ 	.word	0xffffffff


	//   ....[80]....
        /*0230*/ 	.word	0xffffffff


	//   ....[81]....
        /*0234*/ 	.word	0xffffffff


	//   ....[82]....
        /*0238*/ 	.word	0xffffffff


	//   ....[83]....
        /*023c*/ 	.word	0xffffffff


	//   ....[84]....
        /*0240*/ 	.word	0xffffffff


	//   ....[85]....
        /*0244*/ 	.word	0xffffffff


	//   ....[86]....
        /*0248*/ 	.word	0xffffffff


	//   ....[87]....
        /*024c*/ 	.word	0xffffffff


	//   ....[88]....
        /*0250*/ 	.word	0xffffffff


	//   ....[89]....
        /*0254*/ 	.word	0xffffffff


	//   ....[90]....
        /*0258*/ 	.word	0xffffffff


	//   ....[91]....
        /*025c*/ 	.word	0xffffffff


	//   ....[92]....
        /*0260*/ 	.word	0xffffffff


	//   ....[93]....
        /*0264*/ 	.word	0xffffffff


	//   ....[94]....
        /*0268*/ 	.word	0xffffffff


	//   ....[95]....
        /*026c*/ 	.word	0xffffffff


	//   ....[96]....
        /*0270*/ 	.word	0xffffffff


	//   ....[97]....
        /*0274*/ 	.word	0xffffffff


	//   ....[98]....
        /*0278*/ 	.word	0xffffffff


	//   ....[99]....
        /*027c*/ 	.word	0xffffffff


	//   ....[100]....
        /*0280*/ 	.word	0xffffffff


	//   ....[101]....
        /*0284*/ 	.word	0xffffffff


	//   ....[102]....
        /*0288*/ 	.word	0xffffffff


	//   ....[103]....
        /*028c*/ 	.word	0xffffffff


	//   ....[104]....
        /*0290*/ 	.word	0xffffffff


	//   ....[105]....
        /*0294*/ 	.word	0xffffffff


	//   ....[106]....
        /*0298*/ 	.word	0xffffffff


	//   ....[107]....
        /*029c*/ 	.word	0xffffffff


	//   ....[108]....
        /*02a0*/ 	.word	0xffffffff


	//   ....[109]....
        /*02a4*/ 	.word	0xffffffff


	//   ....[110]....
        /*02a8*/ 	.word	0xffffffff


	//   ....[111]....
        /*02ac*/ 	.word	0xffffffff


	//   ....[112]....
        /*02b0*/ 	.word	0xffffffff


	//   ....[113]....
        /*02b4*/ 	.word	0xffffffff


	//   ....[114]....
        /*02b8*/ 	.word	0xffffffff


	//   ....[115]....
        /*02bc*/ 	.word	0xffffffff


	//   ....[116]....
        /*02c0*/ 	.word	0xffffffff


	//   ....[117]....
        /*02c4*/ 	.word	0xffffffff


	//   ....[118]....
        /*02c8*/ 	.word	0xffffffff


	//   ....[119]....
        /*02cc*/ 	.word	0xffffffff


	//   ....[120]....
        /*02d0*/ 	.word	0xffffffff


	//   ....[121]....
        /*02d4*/ 	.word	0xffffffff


	//   ....[122]....
        /*02d8*/ 	.word	0xffffffff


	//   ....[123]....
        /*02dc*/ 	.word	0xffffffff


	//   ....[124]....
        /*02e0*/ 	.word	0xffffffff


	//   ....[125]....
        /*02e4*/ 	.word	0xffffffff


	//   ....[126]....
        /*02e8*/ 	.word	0xffffffff


	//   ....[127]....
        /*02ec*/ 	.word	0xffffffff


	//   ....[128]....
        /*02f0*/ 	.word	0xffffffff


	//   ....[129]....
        /*02f4*/ 	.word	0xffffffff


	//   ....[130]....
        /*02f8*/ 	.word	0xffffffff


	//   ....[131]....
        /*02fc*/ 	.word	0xffffffff


	//   ....[132]....
        /*0300*/ 	.word	0xffffffff


	//   ....[133]....
        /*0304*/ 	.word	0xffffffff


	//   ....[134]....
        /*0308*/ 	.word	0xffffffff


	//   ....[135]....
        /*030c*/ 	.word	0xffffffff


	//   ....[136]....
        /*0310*/ 	.word	0xffffffff


	//   ....[137]....
        /*0314*/ 	.word	0xffffffff


	//   ....[138]....
        /*0318*/ 	.word	0x0500000f


	//   ....[139]....
        /*031c*/ 	.word	0x0500000f


	//   ....[140]....
        /*0320*/ 	.word	0x0500000f


	//   ....[141]....
        /*0324*/ 	.word	0x0500000f


	//   ....[142]....
        /*0328*/ 	.word	0x0500000f


	//   ....[143]....
        /*032c*/ 	.word	0x0500000f


	//   ....[144]....
        /*0330*/ 	.word	0x0500000f


	//   ....[145]....
        /*0334*/ 	.word	0x0500000f


	//   ....[146]....
        /*0338*/ 	.word	0x0500000f


	//   ....[147]....
        /*033c*/ 	.word	0x0500000f


	//   ....[148]....
        /*0340*/ 	.word	0x0500000f


	//   ....[149]....
        /*0344*/ 	.word	0x0500000f


	//   ....[150]....
        /*0348*/ 	.word	0x0500000f


	//   ....[151]....
        /*034c*/ 	.word	0x0500000f


	//   ....[152]....
        /*0350*/ 	.word	0x0500000f


	//   ....[153]....
        /*0354*/ 	.word	0x0500000f


	//   ....[154]....
        /*0358*/ 	.word	0x0500000f


	//   ....[155]....
        /*035c*/ 	.word	0x0500000f


	//   ....[156]....
        /*0360*/ 	.word	0x0500000f


	//   ....[157]....
        /*0364*/ 	.word	0x0500000f


	//   ....[158]....
        /*0368*/ 	.word	0x0500000f


	//   ....[159]....
        /*036c*/ 	.word	0x0500000f


	//   ....[160]....
        /*0370*/ 	.word	0x0500000f


	//   ....[161]....
        /*0374*/ 	.word	0x0500000f


	//   ....[162]....
        /*0378*/ 	.word	0x0500000f


	//   ....[163]....
        /*037c*/ 	.word	0x0500000f


	//   ....[164]....
        /*0380*/ 	.word	0x0500000f


	//   ....[165]....
        /*0384*/ 	.word	0x0500000f


	//   ....[166]....
        /*0388*/ 	.word	0x0500000f


	//   ....[167]....
        /*038c*/ 	.word	0x0500000f


	//   ....[168]....
        /*0390*/ 	.word	0x0500000f


	//   ....[169]....
        /*0394*/ 	.word	0x0500000f


	//   ....[170]....
        /*0398*/ 	.word	0x0500000f


	//   ....[171]....
        /*039c*/ 	.word	0x0500000f


	//   ....[172]....
        /*03a0*/ 	.word	0x0500000f


	//   ....[173]....
        /*03a4*/ 	.word	0x0500000f


	//   ....[174]....
        /*03a8*/ 	.word	0x0500000f


	//   ....[175]....
        /*03ac*/ 	.word	0x0500000f


	//   ....[176]....
        /*03b0*/ 	.word	0x0500000f


	//   ....[177]....
        /*03b4*/ 	.word	0x0500000f


	//   ....[178]....
        /*03b8*/ 	.word	0x0500000f


	//   ....[179]....
        /*03bc*/ 	.word	0x0500000f


	//   ....[180]....
        /*03c0*/ 	.word	0x0500000f


	//   ....[181]....
        /*03c4*/ 	.word	0x0500000f


	//   ....[182]....
        /*03c8*/ 	.word	0x0500000f


	//   ....[183]....
        /*03cc*/ 	.word	0x0500000f


	//   ....[184]....
        /*03d0*/ 	.word	0x0500000f


	//   ....[185]....
        /*03d4*/ 	.word	0x0500000f


	//   ....[186]....
        /*03d8*/ 	.word	0x0500000f


	//   ....[187]....
        /*03dc*/ 	.word	0x0500000f


	//   ....[188]....
        /*03e0*/ 	.word	0x0500000f


	//   ....[189]....
        /*03e4*/ 	.word	0x0500000f


	//   ....[190]....
        /*03e8*/ 	.word	0x0500000f


	//   ....[191]....
        /*03ec*/ 	.word	0x0500000f


	//   ....[192]....
        /*03f0*/ 	.word	0x0500000f


	//   ....[193]....
        /*03f4*/ 	.word	0x0500000f


	//   ....[194]....
        /*03f8*/ 	.word	0x0500000f


	//   ....[195]....
        /*03fc*/ 	.word	0x0500000f


	//   ....[196]....
        /*0400*/ 	.word	0x0500000f


	//   ....[197]....
        /*0404*/ 	.word	0x0500000f


	//   ....[198]....
        /*0408*/ 	.word	0x0500000f


	//   ....[199]....
        /*040c*/ 	.word	0x0500000f


	//   ....[200]....
        /*0410*/ 	.word	0x0500000f


	//   ....[201]....
        /*0414*/ 	.word	0x0500000f


	//   ....[202]....
        /*0418*/ 	.word	0x0500000f


	//   ....[203]....
        /*041c*/ 	.word	0x0500000f


	//   ....[204]....
        /*0420*/ 	.word	0x0500000f


	//   ....[205]....
        /*0424*/ 	.word	0x0500000f


	//   ....[206]....
        /*0428*/ 	.word	0x0500000f


	//   ....[207]....
        /*042c*/ 	.word	0x0500000f


	//   ....[208]....
        /*0430*/ 	.word	0x0500000f


	//   ....[209]....
        /*0434*/ 	.word	0x0500000f


	//   ....[210]....
        /*0438*/ 	.word	0x0500000f


	//   ....[211]....
        /*043c*/ 	.word	0x0500000f


	//   ....[212]....
        /*0440*/ 	.word	0x0500000f


	//   ....[213]....
        /*0444*/ 	.word	0x0500000f


	//   ....[214]....
        /*0448*/ 	.word	0x0500000f


	//   ....[215]....
        /*044c*/ 	.word	0x0500000f


	//   ....[216]....
        /*0450*/ 	.word	0x0500000f


	//   ....[217]....
        /*0454*/ 	.word	0x0500000f


	//   ....[218]....
        /*0458*/ 	.word	0x0500000f


	//   ....[219]....
        /*045c*/ 	.word	0x0500000f


	//   ....[220]....
        /*0460*/ 	.word	0x0500000f


	//   ....[221]....
        /*0464*/ 	.word	0x0500000f


	//   ....[222]....
        /*0468*/ 	.word	0x0500000f


	//   ....[223]....
        /*046c*/ 	.word	0x0500000f


	//   ....[224]....
        /*0470*/ 	.word	0x0500000f


	//   ....[225]....
        /*0474*/ 	.word	0x0500000f


	//   ....[226]....
        /*0478*/ 	.word	0x0500000f


	//   ....[227]....
        /*047c*/ 	.word	0x0500000f


	//   ....[228]....
        /*0480*/ 	.word	0x0500000f


	//----- nvinfo : EIATTR_COOP_GROUP_INSTR_OFFSETS
	.align		4
.L_259:
        /*0484*/ 	.byte	0x04, 0x28
        /*0486*/ 	.short	(.L_261 - .L_260)


	//   ....[0]....
.L_260:
        /*0488*/ 	.word	0x00000080


	//   ....[1]....
        /*048c*/ 	.word	0x00000090


	//   ....[2]....
        /*0490*/ 	.word	0x000002d0


	//   ....[3]....
        /*0494*/ 	.word	0x00000430


	//   ....[4]....
        /*0498*/ 	.word	0x00000550


	//   ....[5]....
        /*049c*/ 	.word	0x000006b0


	//   ....[6]....
        /*04a0*/ 	.word	0x00001290


	//   ....[7]....
        /*04a4*/ 	.word	0x00001960


	//   ....[8]....
        /*04a8*/ 	.word	0x00001990


	//   ....[9]....
        /*04ac*/ 	.word	0x00002070


	//   ....[10]....
        /*04b0*/ 	.word	0x000020d0


	//   ....[11]....
        /*04b4*/ 	.word	0x00002b70


	//   ....[12]....
        /*04b8*/ 	.word	0x00002bd0


	//   ....[13]....
        /*04bc*/ 	.word	0x00003e60


	//   ....[14]....
        /*04c0*/ 	.word	0x00003e80


	//   ....[15]....
        /*04c4*/ 	.word	0x00004540


	//   ....[16]....
        /*04c8*/ 	.word	0x00004590


	//   ....[17]....
        /*04cc*/ 	.word	0x00004e90


	//   ....[18]....
        /*04d0*/ 	.word	0x00004ef0


	//   ....[19]....
        /*04d4*/ 	.word	0x000068d0


	//   ....[20]....
        /*04d8*/ 	.word	0x000068e0


	//   ....[21]....
        /*04dc*/ 	.word	0x00006910


	//   ....[22]....
        /*04e0*/ 	.word	0x00006930


	//   ....[23]....
        /*04e4*/ 	.word	0x00007bb0


	//   ....[24]....
        /*04e8*/ 	.word	0x00007be0


	//   ....[25]....
        /*04ec*/ 	.word	0x00007c90


	//   ....[26]....
        /*04f0*/ 	.word	0x00007ca0


	//   ....[27]....
        /*04f4*/ 	.word	0x000088a0


	//   ....[28]....
        /*04f8*/ 	.word	0x000088d0


	//   ....[29]....
        /*04fc*/ 	.word	0x00008900


	//   ....[30]....
        /*0500*/ 	.word	0x00008930


	//   ....[31]....
        /*0504*/ 	.word	0x00008db0


	//   ....[32]....
        /*0508*/ 	.word	0x00008df0


	//   ....[33]....
        /*050c*/ 	.word	0x00008e10


	//   ....[34]....
        /*0510*/ 	.word	0x00008e40


	//   ....[35]....
        /*0514*/ 	.word	0x00008e60


	//   ....[36]....
        /*0518*/ 	.word	0x00008e70


	//   ....[37]....
        /*051c*/ 	.word	0x00008e90


	//   ....[38]....
        /*0520*/ 	.word	0x00008eb0


	//   ....[39]....
        /*0524*/ 	.word	0x00009510


	//   ....[40]....
        /*0528*/ 	.word	0x00009550


	//   ....[41]....
        /*052c*/ 	.word	0x00009580


	//   ....[42]....
        /*0530*/ 	.word	0x000095b0


	//   ....[43]....
        /*0534*/ 	.word	0x000095d0


	//   ....[44]....
        /*0538*/ 	.word	0x000095e0


	//   ....[45]....
        /*053c*/ 	.word	0x000095f0


	//   ....[46]....
        /*0540*/ 	.word	0x00009610


	//   ....[47]....
        /*0544*/ 	.word	0x000097b0


	//   ....[48]....
        /*0548*/ 	.word	0x0000ac00


	//   ....[49]....
        /*054c*/ 	.word	0x0000ac20


	//   ....[50]....
        /*0550*/ 	.word	0x0000ac30


	//   ....[51]....
        /*0554*/ 	.word	0x0000acb0


	//   ....[52]....
        /*0558*/ 	.word	0x0000acd0


	//   ....[53]....
        /*055c*/ 	.word	0x0000ad50


	//   ....[54]....
        /*0560*/ 	.word	0x0000ad70


	//   ....[55]....
        /*0564*/ 	.word	0x0000adf0


	//   ....[56]....
        /*0568*/ 	.word	0x0000ae10


	//   ....[57]....
        /*056c*/ 	.word	0x0000ae90


	//   ....[58]....
        /*0570*/ 	.word	0x0000aeb0


	//   ....[59]....
        /*0574*/ 	.word	0x0000af30


	//   ....[60]....
        /*0578*/ 	.word	0x0000af50


	//   ....[61]....
        /*057c*/ 	.word	0x0000afd0


	//   ....[62]....
        /*0580*/ 	.word	0x0000aff0


	//   ....[63]....
        /*0584*/ 	.word	0x0000b000


	//   ....[64]....
        /*0588*/ 	.word	0x0000b850


	//   ....[65]....
        /*058c*/ 	.word	0x0000b870


	//   ....[66]....
        /*0590*/ 	.word	0x0000b890


	//   ....[67]....
        /*0594*/ 	.word	0x0000b930


	//   ....[68]....
        /*0598*/ 	.word	0x0000b950


	//   ....[69]....
        /*059c*/ 	.word	0x0000b9d0


	//   ....[70]....
        /*05a0*/ 	.word	0x0000b9f0


	//   ....[71]....
        /*05a4*/ 	.word	0x0000ba70


	//   ....[72]....
        /*05a8*/ 	.word	0x0000ba90


	//   ....[73]....
        /*05ac*/ 	.word	0x0000bb10


	//   ....[74]....
        /*05b0*/ 	.word	0x0000bb30


	//   ....[75]....
        /*05b4*/ 	.word	0x0000bbb0


	//   ....[76]....
        /*05b8*/ 	.word	0x0000bbd0


	//   ....[77]....
        /*05bc*/ 	.word	0x0000bc50


	//   ....[78]....
        /*05c0*/ 	.word	0x0000bc70


	//   ....[79]....
        /*05c4*/ 	.word	0x0000bc80


	//   ....[80]....
        /*05c8*/ 	.word	0x0000bc90


	//   ....[81]....
        /*05cc*/ 	.word	0x0000bd30


	//   ....[82]....
        /*05d0*/ 	.word	0x0000bd80


	//   ....[83]....
        /*05d4*/ 	.word	0x0000bda0


	//   ....[84]....
        /*05d8*/ 	.word	0x0000bdc0


	//   ....[85]....
        /*05dc*/ 	.word	0x0000be10


	//   ....[86]....
        /*05e0*/ 	.word	0x0000be30


	//   ....[87]....
        /*05e4*/ 	.word	0x0000be40


	//   ....[88]....
        /*05e8*/ 	.word	0x0000c5e0


	//   ....[89]....
        /*05ec*/ 	.word	0x0000c600


	//   ....[90]....
        /*05f0*/ 	.word	0x0000c670


	//   ....[91]....
        /*05f4*/ 	.word	0x0000c680


	//   ....[92]....
        /*05f8*/ 	.word	0x0000c6c0


	//   ....[93]....
        /*05fc*/ 	.word	0x0000c6d0


	//   ....[94]....
        /*0600*/ 	.word	0x0000c710


	//   ....[95]....
        /*0604*/ 	.word	0x0000c720


	//   ....[96]....
        /*0608*/ 	.word	0x0000c760


	//   ....[97]....
        /*060c*/ 	.word	0x0000c770


	//   ....[98]....
        /*0610*/ 	.word	0x0000c7b0


	//   ....[99]....
        /*0614*/ 	.word	0x0000c7c0


	//   ....[100]....
        /*0618*/ 	.word	0x0000c800


	//   ....[101]....
        /*061c*/ 	.word	0x0000c810


	//   ....[102]....
        /*0620*/ 	.word	0x0000c820


	//   ....[103]....
        /*0624*/ 	.word	0x0000c860


	//   ....[104]....
        /*0628*/ 	.word	0x0000cb20


	//   ....[105]....
        /*062c*/ 	.word	0x0000cb40


	//   ....[106]....
        /*0630*/ 	.word	0x0000cba0


	//   ....[107]....
        /*0634*/ 	.word	0x0000cbb0


	//   ....[108]....
        /*0638*/ 	.word	0x0000cc00


	//   ....[109]....
        /*063c*/ 	.word	0x0000cc10


	//   ....[110]....
        /*0640*/ 	.word	0x0000cc60


	//   ....[111]....
        /*0644*/ 	.word	0x0000cc70


	//   ....[112]....
        /*0648*/ 	.word	0x0000ccc0


	//   ....[113]....
        /*064c*/ 	.word	0x0000ccd0


	//   ....[114]....
        /*0650*/ 	.word	0x0000cd20


	//   ....[115]....
        /*0654*/ 	.word	0x0000cd30


	//   ....[116]....
        /*0658*/ 	.word	0x0000cd80


	//   ....[117]....
        /*065c*/ 	.word	0x0000cd90


	//   ....[118]....
        /*0660*/ 	.word	0x0000cda0


	//   ....[119]....
        /*0664*/ 	.word	0x0000cdf0


	//   ....[120]....
        /*0668*/ 	.word	0x0000d3c0


	//   ....[121]....
        /*066c*/ 	.word	0x0000d3d0


	//   ....[122]....
        /*0670*/ 	.word	0x0000d3e0


	//   ....[123]....
        /*0674*/ 	.word	0x0000d3f0


	//   ....[124]....
        /*0678*/ 	.word	0x0000d400


	//   ....[125]....
        /*067c*/ 	.word	0x0000d450


	//   ....[126]....
        /*0680*/ 	.word	0x0000d4a0


	//   ....[127]....
        /*0684*/ 	.word	0x0000d4d0


	//   ....[128]....
        /*0688*/ 	.word	0x0000d500


	//   ....[129]....
        /*068c*/ 	.word	0x0000d530


	//   ....[130]....
        /*0690*/ 	.word	0x0000d560


	//   ....[131]....
        /*0694*/ 	.word	0x0000d590


	//   ....[132]....
        /*0698*/ 	.word	0x0000d5c0


	//   ....[133]....
        /*069c*/ 	.word	0x0000d5f0


	//   ....[134]....
        /*06a0*/ 	.word	0x0000d620


	//   ....[135]....
        /*06a4*/ 	.word	0x0000d650


	//   ....[136]....
        /*06a8*/ 	.word	0x0000d950


	//   ....[137]....
        /*06ac*/ 	.word	0x0000db40


	//   ....[138]....
        /*06b0*/ 	.word	0x0000e0d0


	//   ....[139]....
        /*06b4*/ 	.word	0x0000e1b0


	//   ....[140]....
        /*06b8*/ 	.word	0x0000e250


	//   ....[141]....
        /*06bc*/ 	.word	0x0000e2b0


	//   ....[142]....
        /*06c0*/ 	.word	0x0000e3a0


	//   ....[143]....
        /*06c4*/ 	.word	0x0000e410


	//   ....[144]....
        /*06c8*/ 	.word	0x0000e500


	//   ....[145]....
        /*06cc*/ 	.word	0x0000e570


	//   ....[146]....
        /*06d0*/ 	.word	0x0000e660


	//   ....[147]....
        /*06d4*/ 	.word	0x0000e6d0


	//   ....[148]....
        /*06d8*/ 	.word	0x0000e7c0


	//   ....[149]....
        /*06dc*/ 	.word	0x0000e830


	//   ....[150]....
        /*06e0*/ 	.word	0x0000e920


	//   ....[151]....
        /*06e4*/ 	.word	0x0000e990


	//   ....[152]....
        /*06e8*/ 	.word	0x0000ea80


	//   ....[153]....
        /*06ec*/ 	.word	0x0000eaf0


	//   ....[154]....
        /*06f0*/ 	.word	0x0000ebd0


	//   ....[155]....
        /*06f4*/ 	.word	0x0000ec60


	//   ....[156]....
        /*06f8*/ 	.word	0x0000ecd0


	//   ....[157]....
        /*06fc*/ 	.word	0x0000ed30


	//   ....[158]....
        /*0700*/ 	.word	0x0000ee30


	//   ....[159]....
        /*0704*/ 	.word	0x0000ee90


	//   ....[160]....
        /*0708*/ 	.word	0x0000ef90


	//   ....[161]....
        /*070c*/ 	.word	0x0000eff0


	//   ....[162]....
        /*0710*/ 	.word	0x0000f0f0


	//   ....[163]....
        /*0714*/ 	.word	0x0000f150


	//   ....[164]....
        /*0718*/ 	.word	0x0000f250


	//   ....[165]....
        /*071c*/ 	.word	0x0000f2b0


	//   ....[166]....
        /*0720*/ 	.word	0x0000f3b0


	//   ....[167]....
        /*0724*/ 	.word	0x0000f410


	//   ....[168]....
        /*0728*/ 	.word	0x0000f510


	//   ....[169]....
        /*072c*/ 	.word	0x0000f570


	//   ....[170]....
        /*0730*/ 	.word	0x0000f610


	//   ....[171]....
        /*0734*/ 	.word	0x0000f6d0


	//   ....[172]....
        /*0738*/ 	.word	0x0000f7a0


	//   ....[173]....
        /*073c*/ 	.word	0x0000f800


	//   ....[174]....
        /*0740*/ 	.word	0x0000f8c0


	//   ....[175]....
        /*0744*/ 	.word	0x0000f920


	//   ....[176]....
        /*0748*/ 	.word	0x0000f9d0


	//   ....[177]....
        /*074c*/ 	.word	0x0000fa50


	//   ....[178]....
        /*0750*/ 	.word	0x0000fb00


	//   ....[179]....
        /*0754*/ 	.word	0x0000fc30


	//   ....[180]....
        /*0758*/ 	.word	0x0000fce0


	//   ....[181]....
        /*075c*/ 	.word	0x0000fd60


	//   ....[182]....
        /*0760*/ 	.word	0x0000fe20


	//   ....[183]....
        /*0764*/ 	.word	0x0000fe80


	//   ....[184]....
        /*0768*/ 	.word	0x0000ff30


	//   ....[185]....
        /*076c*/ 	.word	0x0000ff90


	//   ....[186]....
        /*0770*/ 	.word	0x00010040


	//   ....[187]....
        /*0774*/ 	.word	0x000100a0


	//   ....[188]....
        /*0778*/ 	.word	0x00010150


	//   ....[189]....
        /*077c*/ 	.word	0x000101b0


	//   ....[190]....
        /*0780*/ 	.word	0x00010260


	//   ....[191]....
        /*0784*/ 	.word	0x000102c0


	//   ....[192]....
        /*0788*/ 	.word	0x00010370


	//   ....[193]....
        /*078c*/ 	.word	0x000103d0


	//   ....[194]....
        /*0790*/ 	.word	0x00010480


	//   ....[195]....
        /*0794*/ 	.word	0x00010570


	//   ....[196]....
        /*0798*/ 	.word	0x00010610


	//   ....[197]....
        /*079c*/ 	.word	0x00010670


	//   ....[198]....
        /*07a0*/ 	.word	0x00010730


	//   ....[199]....
        /*07a4*/ 	.word	0x00010790


	//   ....[200]....
        /*07a8*/ 	.word	0x00010850


	//   ....[201]....
        /*07ac*/ 	.word	0x000108b0


	//   ....[202]....
        /*07b0*/ 	.word	0x00010970


	//   ....[203]....
        /*07b4*/ 	.word	0x000109d0


	//   ....[204]....
        /*07b8*/ 	.word	0x00010a90


	//   ....[205]....
        /*07bc*/ 	.word	0x00010af0


	//   ....[206]....
        /*07c0*/ 	.word	0x00010bb0


	//   ....[207]....
        /*07c4*/ 	.word	0x00010c10


	//   ....[208]....
        /*07c8*/ 	.word	0x00010cd0


	//   ....[209]....
        /*07cc*/ 	.word	0x00010d30


	//   ....[210]....
        /*07d0*/ 	.word	0x00010df0


	//   ....[211]....
        /*07d4*/ 	.word	0x00010ee0


	//   ....[212]....
        /*07d8*/ 	.word	0x00010f90


	//   ....[213]....
        /*07dc*/ 	.word	0x00011020


	//   ....[214]....
        /*07e0*/ 	.word	0x000110d0


	//   ....[215]....
        /*07e4*/ 	.word	0x00011130


	//   ....[216]....
        /*07e8*/ 	.word	0x000111e0


	//   ....[217]....
        /*07ec*/ 	.word	0x00011240


	//   ....[218]....
        /*07f0*/ 	.word	0x00011300


	//   ....[219]....
        /*07f4*/ 	.word	0x00011360


	//   ....[220]....
        /*07f8*/ 	.word	0x00011410


	//   ....[221]....
        /*07fc*/ 	.word	0x00011470


	//   ....[222]....
        /*0800*/ 	.word	0x00011530


	//   ....[223]....
        /*0804*/ 	.word	0x00011590


	//   ....[224]....
        /*0808*/ 	.word	0x00011640


	//   ....[225]....
        /*080c*/ 	.word	0x000116a0


	//   ....[226]....
        /*0810*/ 	.word	0x00011760


	//   ....[227]....
        /*0814*/ 	.word	0x000117f0


	//   ....[228]....
        /*0818*/ 	.word	0x00011910


	//----- nvinfo : EIATTR_REG_RECONFIG
	.align		4
.L_261:
        /*081c*/ 	.byte	0x01, 0x54
	.zero		2


	//----- nvinfo : EIATTR_SYSCALL_OFFSETS
	.align		4
        /*0820*/ 	.byte	0x04, 0x46
        /*0822*/ 	.short	(.L_263 - .L_262)


	//   ....[0]....
.L_262:
        /*0824*/ 	.word	0x00001470


	//   ....[1]....
        /*0828*/ 	.word	0x0000a200


	//   ....[2]....
        /*082c*/ 	.word	0x0000a350


	//   ....[3]....
        /*0830*/ 	.word	0x0000a440


	//   ....[4]....
        /*0834*/ 	.word	0x0000b320


	//----- nvinfo : EIATTR_MBARRIER_INSTR_OFFSETS
	.align		4
.L_263:
        /*0838*/ 	.byte	0x04, 0x39
        /*083a*/ 	.short	(.L_265 - .L_264)


	//   ....[0]....
.L_264:
        /*083c*/ 	.word	0x00000180
        /*0840*/ 	.word	0x000000ff
        /*0844*/ 	.word	0x00016800
        /*0848*/ 	.short	0x0100
        /*084a*/ 	.byte	0x08
	.zero		1


	//   ....[1]....
        /*084c*/ 	.word	0x00000190
        /*0850*/ 	.word	0x000000ff
        /*0854*/ 	.word	0x00016820
        /*0858*/ 	.short	0x0100
        /*085a*/ 	.byte	0x08
	.zero		1


	//   ....[2]....
        /*085c*/ 	.word	0x00000280
        /*0860*/ 	.word	0x000000ff
        /*0864*/ 	.word	0x00016830
        /*0868*/ 	.short	0x0100
        /*086a*/ 	.byte	0x08
	.zero		1


	//   ....[3]....
        /*086c*/ 	.word	0x00000290
        /*0870*/ 	.word	0x000000ff
        /*0874*/ 	.word	0x00016840
        /*0878*/ 	.short	0x0100
        /*087a*/ 	.byte	0x08
	.zero		1


	//   ....[4]....
        /*087c*/ 	.word	0x000002a0
        /*0880*/ 	.word	0x000000ff
        /*0884*/ 	.word	0x00016838
        /*0888*/ 	.short	0x0100
        /*088a*/ 	.byte	0x08
	.zero		1


	//   ....[5]....
        /*088c*/ 	.word	0x000002b0
        /*0890*/ 	.word	0x000000ff
        /*0894*/ 	.word	0x00016848
        /*0898*/ 	.short	0x0100
        /*089a*/ 	.byte	0x08
	.zero		1


	//   ....[6]....
        /*089c*/ 	.word	0x000003e0
        /*08a0*/ 	.word	0x000000ff
        /*08a4*/ 	.word	0x00016850
        /*08a8*/ 	.short	0x0100
        /*08aa*/ 	.byte	0x08
	.zero		1


	//   ....[7]....
        /*08ac*/ 	.word	0x000003f0
        /*08b0*/ 	.word	0x000000ff
        /*08b4*/ 	.word	0x00016860
        /*08b8*/ 	.short	0x0100
        /*08ba*/ 	.byte	0x08
	.zero		1


	//   ....[8]....
        /*08bc*/ 	.word	0x00000400
        /*08c0*/ 	.word	0x000000ff
        /*08c4*/ 	.word	0x00016858
        /*08c8*/ 	.short	0x0100
        /*08ca*/ 	.byte	0x08
	.zero		1


	//   ....[9]....
        /*08cc*/ 	.word	0x00000410
        /*08d0*/ 	.word	0x000000ff
        /*08d4*/ 	.word	0x00016868
        /*08d8*/ 	.short	0x0100
        /*08da*/ 	.byte	0x08
	.zero		1


	//   ....[10]....
        /*08dc*/ 	.word	0x00000500
        /*08e0*/ 	.word	0x000000ff
        /*08e4*/ 	.word	0x00016870
        /*08e8*/ 	.short	0x0100
        /*08ea*/ 	.byte	0x06
	.zero		1


	//   ....[11]....
        /*08ec*/ 	.word	0x00000510
        /*08f0*/ 	.word	0x000000ff
        /*08f4*/ 	.word	0x00016880
        /*08f8*/ 	.short	0x0100
        /*08fa*/ 	.byte	0x06
	.zero		1


	//   ....[12]....
        /*08fc*/ 	.word	0x00000520
        /*0900*/ 	.word	0x000000ff
        /*0904*/ 	.word	0x00016878
        /*0908*/ 	.short	0x0100
        /*090a*/ 	.byte	0x06
	.zero		1


	//   ....[13]....
        /*090c*/ 	.word	0x00000530
        /*0910*/ 	.word	0x000000ff
        /*0914*/ 	.word	0x00016888
        /*0918*/ 	.short	0x0100
        /*091a*/ 	.byte	0x06
	.zero		1


	//   ....[14]....
        /*091c*/ 	.word	0x00000660
        /*0920*/ 	.word	0x000000ff
        /*0924*/ 	.word	0x00016890
        /*0928*/ 	.short	0x0100
        /*092a*/ 	.byte	0x08
	.zero		1


	//   ....[15]....
        /*092c*/ 	.word	0x00000670
        /*0930*/ 	.word	0x000000ff
        /*0934*/ 	.word	0x000168a0
        /*0938*/ 	.short	0x0100
        /*093a*/ 	.byte	0x08
	.zero		1


	//   ....[16]....
        /*093c*/ 	.word	0x00000680
        /*0940*/ 	.word	0x000000ff
        /*0944*/ 	.word	0x00016898
        /*0948*/ 	.short	0x0100
        /*094a*/ 	.byte	0x08
	.zero		1


	//   ....[17]....
        /*094c*/ 	.word	0x00000690
        /*0950*/ 	.word	0x000000ff
        /*0954*/ 	.word	0x000168a8
        /*0958*/ 	.short	0x0100
        /*095a*/ 	.byte	0x08
	.zero		1


	//   ....[18]....
        /*095c*/ 	.word	0x000007d0
        /*0960*/ 	.word	0x000000ff
        /*0964*/ 	.word	0x000168b0
        /*0968*/ 	.short	0x0100
        /*096a*/ 	.byte	0x08
	.zero		1


	//   ....[19]....
        /*096c*/ 	.word	0x000007e0
        /*0970*/ 	.word	0x000000ff
        /*0974*/ 	.word	0x000168c0
        /*0978*/ 	.short	0x0100
        /*097a*/ 	.byte	0x08
	.zero		1


	//   ....[20]....
        /*097c*/ 	.word	0x000007f0
        /*0980*/ 	.word	0x000000ff
        /*0984*/ 	.word	0x000168b8
        /*0988*/ 	.short	0x0100
        /*098a*/ 	.byte	0x08
	.zero		1


	//   ....[21]....
        /*098c*/ 	.word	0x00000800
        /*0990*/ 	.word	0x000000ff
        /*0994*/ 	.word	0x000168c8
        /*0998*/ 	.short	0x0100
        /*099a*/ 	.byte	0x08
	.zero		1


	//   ....[22]....
        /*099c*/ 	.word	0x000014f0
        /*09a0*/ 	.word	0x000000ff
        /*09a4*/ 	.word	0x00016800
        /*09a8*/ 	.short	0x010a
        /*09aa*/ 	.byte	0x2d
	.zero		1


	//   ....[23]....
        /*09ac*/ 	.word	0x00001570
        /*09b0*/ 	.word	0x00000004
        /*09b4*/ 	.word	0x00016830
        /*09b8*/ 	.short	0x010a
        /*09ba*/ 	.byte	0x3f
	.zero		1


	//   ....[24]....
        /*09bc*/ 	.word	0x000015b0
        /*09c0*/ 	.word	0x00000004
        /*09c4*/ 	.word	0x00016830
        /*09c8*/ 	.short	0x010a
        /*09ca*/ 	.byte	0x3f
	.zero		1


	//   ....[25]....
        /*09cc*/ 	.word	0x00002140
        /*09d0*/ 	.word	0x000000ff
        /*09d4*/ 	.word	0x00000000
        /*09d8*/ 	.short	0x0101
        /*09da*/ 	.byte	0x06
	.zero		1


	//   ....[26]....
        /*09dc*/ 	.word	0x000037d0
        /*09e0*/ 	.word	0x000000ff
        /*09e4*/ 	.word	0x00016830
        /*09e8*/ 	.short	0x010a
        /*09ea*/ 	.byte	0x06
	.zero		1


	//   ....[27]....
        /*09ec*/ 	.word	0x00003810
        /*09f0*/ 	.word	0x000000ff
        /*09f4*/ 	.word	0x00016830
        /*09f8*/ 	.short	0x010a
        /*09fa*/ 	.byte	0x06
	.zero		1


	//   ....[28]....
        /*09fc*/ 	.word	0x00003a20
        /*0a00*/ 	.word	0x000000ff
        /*0a04*/ 	.word	0x00016850
        /*0a08*/ 	.short	0x010a
        /*0a0a*/ 	.byte	0x06
	.zero		1


	//   ....[29]....
        /*0a0c*/ 	.word	0x00003a60
        /*0a10*/ 	.word	0x000000ff
        /*0a14*/ 	.word	0x00016850
        /*0a18*/ 	.short	0x010a
        /*0a1a*/ 	.byte	0x06
	.zero		1


	//   ....[30]....
        /*0a1c*/ 	.word	0x00003ee0
        /*0a20*/ 	.word	0x000000ff
        /*0a24*/ 	.word	0x00000000
        /*0a28*/ 	.short	0x0101
        /*0a2a*/ 	.byte	0x06
	.zero		1


	//   ....[31]....
        /*0a2c*/ 	.word	0x000059d0
        /*0a30*/ 	.word	0x000000ff
        /*0a34*/ 	.word	0x00000000
        /*0a38*/ 	.short	0x0101
        /*0a3a*/ 	.byte	0x06
	.zero		1


	//   ....[32]....
        /*0a3c*/ 	.word	0x00005eb0
        /*0a40*/ 	.word	0x000000ff
        /*0a44*/ 	.word	0x00016830
        /*0a48*/ 	.short	0x010a
        /*0a4a*/ 	.byte	0x06
	.zero		1


	//   ....[33]....
        /*0a4c*/ 	.word	0x00005ef0
        /*0a50*/ 	.word	0x000000ff
        /*0a54*/ 	.word	0x00016830
        /*0a58*/ 	.short	0x010a
        /*0a5a*/ 	.byte	0x06
	.zero		1


	//   ....[34]....
        /*0a5c*/ 	.word	0x00006100
        /*0a60*/ 	.word	0x000000ff
        /*0a64*/ 	.word	0x00016850
        /*0a68*/ 	.short	0x010a
        /*0a6a*/ 	.byte	0x06
	.zero		1


	//   ....[35]....
        /*0a6c*/ 	.word	0x00006140
        /*0a70*/ 	.word	0x000000ff
        /*0a74*/ 	.word	0x00016850
        /*0a78*/ 	.short	0x010a
        /*0a7a*/ 	.byte	0x06
	.zero		1


	//   ....[36]....
        /*0a7c*/ 	.word	0x00006560
        /*0a80*/ 	.word	0x000000ff
        /*0a84*/ 	.word	0x00000000
        /*0a88*/ 	.short	0x0101
        /*0a8a*/ 	.byte	0x06
	.zero		1


	//   ....[37]....
        /*0a8c*/ 	.word	0x00007710
        /*0a90*/ 	.word	0x000000ff
        /*0a94*/ 	.word	0x00000000
        /*0a98*/ 	.short	0x0101
        /*0a9a*/ 	.byte	0x06
	.zero		1


	//   ....[38]....
        /*0a9c*/ 	.word	0x00007b20
        /*0aa0*/ 	.word	0x000000ff
        /*0aa4*/ 	.word	0x00016850
        /*0aa8*/ 	.short	0x010a
        /*0aaa*/ 	.byte	0x05
	.zero		1


	//   ....[39]....
        /*0aac*/ 	.word	0x00007b60
        /*0ab0*/ 	.word	0x000000ff
        /*0ab4*/ 	.word	0x00016850
        /*0ab8*/ 	.short	0x010a
        /*0aba*/ 	.byte	0x05
	.zero		1


	//   ....[40]....
        /*0abc*/ 	.word	0x000080c0
        /*0ac0*/ 	.word	0x000000ff
        /*0ac4*/ 	.word	0x00000000
        /*0ac8*/ 	.short	0x0101
        /*0aca*/ 	.byte	0x04
	.zero		1


	//   ....[41]....
        /*0acc*/ 	.word	0x00008cd0
        /*0ad0*/ 	.word	0x00000000
        /*0ad4*/ 	.word	0x00000000
        /*0ad8*/ 	.short	0x0101
        /*0ada*/ 	.byte	0x3f
	.zero		1


	//   ....[42]....
        /*0adc*/ 	.word	0x0000a9a0
        /*0ae0*/ 	.word	0x00000000
        /*0ae4*/ 	.word	0x00016840
        /*0ae8*/ 	.short	0x010a
        /*0aea*/ 	.byte	0x3f
	.zero		1


	//   ....[43]....
        /*0aec*/ 	.word	0x0000b100
        /*0af0*/ 	.word	0x00000000
        /*0af4*/ 	.word	0x00016830
        /*0af8*/ 	.short	0x0107
        /*0afa*/ 	.byte	0x3f
	.zero		1


	//   ....[44]....
        /*0afc*/ 	.word	0x0000b1c0
        /*0b00*/ 	.word	0x00000000
        /*0b04*/ 	.word	0x00016830
        /*0b08*/ 	.short	0x0101
        /*0b0a*/ 	.byte	0x3f
	.zero		1


	//   ....[45]....
        /*0b0c*/ 	.word	0x0000bf30
        /*0b10*/ 	.word	0x00000010
        /*0b14*/ 	.word	0x00016800
        /*0b18*/ 	.short	0x0107
        /*0b1a*/ 	.byte	0x3f
	.zero		1


	//   ....[46]....
        /*0b1c*/ 	.word	0x0000c020
        /*0b20*/ 	.word	0x00000010
        /*0b24*/ 	.word	0x00016800
        /*0b28*/ 	.short	0x0101
        /*0b2a*/ 	.byte	0x3f
	.zero		1


	//   ....[47]....
        /*0b2c*/ 	.word	0x0000c040
        /*0b30*/ 	.word	0x00000010
        /*0b34*/ 	.word	0x00016820
        /*0b38*/ 	.short	0x010a
        /*0b3a*/ 	.byte	0x3f
	.zero		1


	//   ....[48]....
        /*0b3c*/ 	.word	0x0000c3c0
        /*0b40*/ 	.word	0x00000005
        /*0b44*/ 	.word	0x00016840
        /*0b48*/ 	.short	0x010a
        /*0b4a*/ 	.byte	0x3f
	.zero		1


	//   ....[49]....
        /*0b4c*/ 	.word	0x0000c8e0
        /*0b50*/ 	.word	0x00000005
        /*0b54*/ 	.word	0x00016830
        /*0b58*/ 	.short	0x0107
        /*0b5a*/ 	.byte	0x3f
	.zero		1


	//   ....[50]....
        /*0b5c*/ 	.word	0x0000c9a0
        /*0b60*/ 	.word	0x00000005
        /*0b64*/ 	.word	0x00016830
        /*0b68*/ 	.short	0x0101
        /*0b6a*/ 	.byte	0x3f
	.zero		1


	//   ....[51]....
        /*0b6c*/ 	.word	0x0000ca00
        /*0b70*/ 	.word	0x00000005
        /*0b74*/ 	.word	0x00016860
        /*0b78*/ 	.short	0x010a
        /*0b7a*/ 	.byte	0x3f
	.zero		1


	//   ....[52]....
        /*0b7c*/ 	.word	0x0000cf10
        /*0b80*/ 	.word	0x00000005
        /*0b84*/ 	.word	0x00016850
        /*0b88*/ 	.short	0x0107
        /*0b8a*/ 	.byte	0x3f
	.zero		1


	//   ....[53]....
        /*0b8c*/ 	.word	0x0000d070
        /*0b90*/ 	.word	0x00000005
        /*0b94*/ 	.word	0x00016850
        /*0b98*/ 	.short	0x0101
        /*0b9a*/ 	.byte	0x3f
	.zero		1


	//   ....[54]....
        /*0b9c*/ 	.word	0x0000d280
        /*0ba0*/ 	.word	0x00000004
        /*0ba4*/ 	.word	0x00016860
        /*0ba8*/ 	.short	0x010a
        /*0baa*/ 	.byte	0x3f
	.zero		1


	//   ....[55]....
        /*0bac*/ 	.word	0x0000d730
        /*0bb0*/ 	.word	0x00000004
        /*0bb4*/ 	.word	0x00016850
        /*0bb8*/ 	.short	0x0107
        /*0bba*/ 	.byte	0x3f
	.zero		1


	//   ....[56]....
        /*0bbc*/ 	.word	0x0000d7f0
        /*0bc0*/ 	.word	0x00000004
        /*0bc4*/ 	.word	0x00016850
        /*0bc8*/ 	.short	0x0101
        /*0bca*/ 	.byte	0x3f
	.zero		1


	//   ....[57]....
        /*0bcc*/ 	.word	0x0000dac0
        /*0bd0*/ 	.word	0x00000005
        /*0bd4*/ 	.word	0x00016820
        /*0bd8*/ 	.short	0x010a
        /*0bda*/ 	.byte	0x3f
	.zero		1


	//   ....[58]....
        /*0bdc*/ 	.word	0x0000dc40
        /*0be0*/ 	.word	0x00000003
        /*0be4*/ 	.word	0x00016840
        /*0be8*/ 	.short	0x010a
        /*0bea*/ 	.byte	0x3f
	.zero		1


	//   ....[59]....
        /*0bec*/ 	.word	0x0000dce0
        /*0bf0*/ 	.word	0x00000005
        /*0bf4*/ 	.word	0x00016840
        /*0bf8*/ 	.short	0x010a
        /*0bfa*/ 	.byte	0x3f
	.zero		1


	//   ....[60]....
        /*0bfc*/ 	.word	0x0000dd20
        /*0c00*/ 	.word	0x00000003
        /*0c04*/ 	.word	0x00016860
        /*0c08*/ 	.short	0x010a
        /*0c0a*/ 	.byte	0x3f
	.zero		1


	//   ....[61]....
        /*0c0c*/ 	.word	0x0000dd60
        /*0c10*/ 	.word	0x00000005
        /*0c14*/ 	.word	0x00016860
        /*0c18*/ 	.short	0x010a
        /*0c1a*/ 	.byte	0x3f
	.zero		1


	//   ....[62]....
        /*0c1c*/ 	.word	0x0000ddd0
        /*0c20*/ 	.word	0x00000003
        /*0c24*/ 	.word	0x00016800
        /*0c28*/ 	.short	0x010a
        /*0c2a*/ 	.byte	0x3f
	.zero		1


	//   ....[63]....
        /*0c2c*/ 	.word	0x0000de20
        /*0c30*/ 	.word	0x00000004
        /*0c34*/ 	.word	0x00016830
        /*0c38*/ 	.short	0x010a
        /*0c3a*/ 	.byte	0x3f
	.zero		1


	//   ....[64]....
        /*0c3c*/ 	.word	0x0000de80
        /*0c40*/ 	.word	0x00000003
        /*0c44*/ 	.word	0x00016830
        /*0c48*/ 	.short	0x010a
        /*0c4a*/ 	.byte	0x3f
	.zero		1


	//   ....[65]....
        /*0c4c*/ 	.word	0x0000dee0
        /*0c50*/ 	.word	0x00000003
        /*0c54*/ 	.word	0x00016850
        /*0c58*/ 	.short	0x010a
        /*0c5a*/ 	.byte	0x3f
	.zero		1


	//   ....[66]....
        /*0c5c*/ 	.word	0x0000df40
        /*0c60*/ 	.word	0x00000003
        /*0c64*/ 	.word	0x00016830
        /*0c68*/ 	.short	0x010a
        /*0c6a*/ 	.byte	0x3f
	.zero		1


	//   ....[67]....
        /*0c6c*/ 	.word	0x0000dfa0
        /*0c70*/ 	.word	0x00000003
        /*0c74*/ 	.word	0x00016850
        /*0c78*/ 	.short	0x010a
        /*0c7a*/ 	.byte	0x3f
	.zero		1


	//   ....[68]....
        /*0c7c*/ 	.word	0x0000e000
        /*0c80*/ 	.word	0x00000007
        /*0c84*/ 	.word	0x00016850
        /*0c88*/ 	.short	0x010a
        /*0c8a*/ 	.byte	0x3f
	.zero		1


	//   ....[69]....
        /*0c8c*/ 	.word	0x0000e100
        /*0c90*/ 	.word	0x00000000
        /*0c94*/ 	.word	0x00016840
        /*0c98*/ 	.short	0x010a
        /*0c9a*/ 	.byte	0x3f
	.zero		1


	//   ....[70]....
        /*0c9c*/ 	.word	0x0000fb30
        /*0ca0*/ 	.word	0x00000010
        /*0ca4*/ 	.word	0x00016820
        /*0ca8*/ 	.short	0x010a
        /*0caa*/ 	.byte	0x3f
	.zero		1


	//   ....[71]....
        /*0cac*/ 	.word	0x0000fb80
        /*0cb0*/ 	.word	0x00000005
        /*0cb4*/ 	.word	0x00016840
        /*0cb8*/ 	.short	0x010a
        /*0cba*/ 	.byte	0x3f
	.zero		1


	//   ....[72]....
        /*0cbc*/ 	.word	0x000104c0
        /*0cc0*/ 	.word	0x00000005
        /*0cc4*/ 	.word	0x00016860
        /*0cc8*/ 	.short	0x010a
        /*0cca*/ 	.byte	0x3f
	.zero		1


	//   ....[73]....
        /*0ccc*/ 	.word	0x00010e30
        /*0cd0*/ 	.word	0x00000004
        /*0cd4*/ 	.word	0x00016860
        /*0cd8*/ 	.short	0x010a
        /*0cda*/ 	.byte	0x3f
	.zero		1


	//   ....[74]....
        /*0cdc*/ 	.word	0x00011830
        /*0ce0*/ 	.word	0x00000005
        /*0ce4*/ 	.word	0x00016820
        /*0ce8*/ 	.short	0x010a
        /*0cea*/ 	.byte	0x3f
	.zero		1


	//   ....[75]....
        /*0cec*/ 	.word	0x000119d0
        /*0cf0*/ 	.word	0x00000003
        /*0cf4*/ 	.word	0x00016840
        /*0cf8*/ 	.short	0x010a
        /*0cfa*/ 	.byte	0x3f
	.zero		1


	//   ....[76]....
        /*0cfc*/ 	.word	0x00011a20
        /*0d00*/ 	.word	0x00000005
        /*0d04*/ 	.word	0x00016840
        /*0d08*/ 	.short	0x010a
        /*0d0a*/ 	.byte	0x3f
	.zero		1


	//   ....[77]....
        /*0d0c*/ 	.word	0x00011a70
        /*0d10*/ 	.word	0x00000003
        /*0d14*/ 	.word	0x00016860
        /*0d18*/ 	.short	0x010a
        /*0d1a*/ 	.byte	0x3f
	.zero		1


	//----- nvinfo : EIATTR_NUM_MBARRIERS
	.align		4
.L_265:
        /*0d1c*/ 	.byte	0x03, 0x38
        /*0d1e*/ 	.short	0x0016


	//----- nvinfo : EIATTR_EXIT_INSTR_OFFSETS
	.align		4
        /*0d20*/ 	.byte	0x04, 0x1c
        /*0d22*/ 	.short	(.L_267 - .L_266)


	//   ....[0]....
.L_266:
        /*0d24*/ 	.word	0x00000970


	//   ....[1]....
        /*0d28*/ 	.word	0x00009720


	//   ....[2]....
        /*0d2c*/ 	.word	0x0000ddb0


	//----- nvinfo : EIATTR_MAX_THREADS
	.align		4
.L_267:
        /*0d30*/ 	.byte	0x04, 0x05
        /*0d32*/ 	.short	(.L_269 - .L_268)
.L_268:
        /*0d34*/ 	.word	0x00000200
        /*0d38*/ 	.word	0x00000001
        /*0d3c*/ 	.word	0x00000001


	//----- nvinfo : EIATTR_CRS_STACK_SIZE
	.align		4
.L_269:
        /*0d40*/ 	.byte	0x04, 0x1e
        /*0d42*/ 	.short	(.L_271 - .L_270)
.L_270:
        /*0d44*/ 	.word	0x00000000


	//----- nvinfo : EIATTR_CBANK_PARAM_SIZE
	.align		4
.L_271:
        /*0d48*/ 	.byte	0x03, 0x19
        /*0d4a*/ 	.short	0x0af0


	//----- nvinfo : EIATTR_PARAM_CBANK
	.align		4
        /*0d4c*/ 	.byte	0x04, 0x0a
        /*0d4e*/ 	.short	(.L_273 - .L_272)
	.align		4
.L_272:
        /*0d50*/ 	.word	index@(.nv.constant0._ZN7cutlass13device_kernelIN5flash11enable_sm90INS1_16FlashAttnFwdSm90INS1_25CollectiveMainloopFwdSm90ILi2EN4cute5tupleIJNS5_1CILi1EEES8_S8_EEENS6_IJNS7_ILi192EEENS7_ILi128EEENS7_ILi64EEEEEELi64ENS_10bfloat16_tEfNS_4arch4Sm90ELb1ELb0ELb0ELb0ELb1ELb0ELb0ELb1ELb1ELb1ELb0ELb0EEENS1_21CollectiveEpilogueFwdINS6_IJSA_SC_SB_EEES9_SE_SG_Li384ELb0ELb1ELb0ELb0EEENS1_30DynamicPersistentTileSchedulerILi384ELi128ELb0ELb1ELb1EEEEEEEEEvNT_6ParamsE)
        /*0d54*/ 	.short	0x0210
        /*0d56*/ 	.short	0x0af0


	//----- nvinfo : EIATTR_SW_WAR
	.align		4
.L_273:
        /*0d58*/ 	.byte	0x04, 0x36
        /*0d5a*/ 	.short	(.L_275 - .L_274)
.L_274:
        /*0d5c*/ 	.word	0x00000008
.L_275:


//--------------------- .nv.info._ZN7cutlass13device_kernelIN5flash11enable_sm90INS1_16FlashAttnFwdSm90INS1_25CollectiveMainloopFwdSm90ILi2EN4cute5tupleIJNS5_1CILi1EEES8_S8_EEENS6_IJNS7_ILi192EEENS7_ILi128EEENS7_ILi64EEEEEELi64ENS_10bfloat16_tEfNS_4arch4Sm90ELb1ELb0ELb0ELb1ELb1ELb0ELb0ELb1ELb1ELb1ELb0ELb0EEENS1_21CollectiveEpilogueFwdINS6_IJSA_SC_SB_EEES9_SE_SG_Li384ELb1ELb1ELb0ELb0EEENS1_36VarlenDynamicPersistentTileSchedulerILi192ELi128ELi384ELi128ELb0ELb1ELb1ELb1ELb1ELb1EEEEEEEEEvNT_6ParamsE --------------------------
	.section	.nv.info._ZN7cutlass13device_kernelIN5flash11enable_sm90INS1_16FlashAttnFwdSm90INS1_25CollectiveMainloopFwdSm90ILi2EN4cute5tupleIJNS5_1CILi1EEES8_S8_EEENS6_IJNS7_ILi192EEENS7_ILi128EEENS7_ILi64EEEEEELi64ENS_10bfloat16_tEfNS_4arch4Sm90ELb1ELb0ELb0ELb1ELb1ELb0ELb0ELb1ELb1ELb1ELb0ELb0EEENS1_21CollectiveEpilogueFwdINS6_IJSA_SC_SB_EEES9_SE_SG_Li384ELb1ELb1ELb0ELb0EEENS1_36VarlenDynamicPersistentTileSchedulerILi192ELi128ELi384ELi128ELb0ELb1ELb1ELb1ELb1ELb1EEEEEEEEEvNT_6ParamsE,"",@"SHT_CUDA_INFO"
	.sectionflags	@""
	.align	4


	//----- nvinfo : EIATTR_CUDA_API_VERSION
	.align		4
        /*0000*/ 	.byte	0x04, 0x37
        /*0002*/ 	.short	(.L_277 - .L_276)
.L_276:
        /*0004*/ 	.word	0x00000082


	//----- nvinfo : EIATTR_KPARAM_INFO
	.align		4
.L_277:
        /*0008*/ 	.byte	0x04, 0x17
        /*000a*/ 	.short	(.L_279 - .L_278)
.L_278:
        /*000c*/ 	.word	0x00000000
        /*0010*/ 	.short	0x0000
        /*0012*/ 	.short	0x0070
        /*0014*/ 	.byte	0x00, 0xf0, 0x01, 0x2a


	//----- nvinfo : EIATTR_SPARSE_MMA_MASK
	.align		4
.L_279:
        /*0018*/ 	.byte	0x03, 0x50
        /*001a*/ 	.short	0x0000


	//----- nvinfo : EIATTR_MAXREG_COUNT
	.align		4
        /*001c*/ 	.byte	0x03, 0x1b
        /*001e*/ 	.short	0x0080


	//----- nvinfo : EIATTR_NUM_BARRIERS
	.align		4
        /*0020*/ 	.byte	0x02, 0x4c
        /*0022*/ 	.byte	0x10
	.zero		1


	//----- nvinfo : EIATTR_EXTERNS
	.align		4
        /*0024*/ 	.byte	0x04, 0x0f
        /*0026*/ 	.short	(.L_281 - .L_280)


	//   ....[0]....
	.align		4
.L_280:
        /*0028*/ 	.word	index@(__assertfail)


	//----- nvinfo : EIATTR_ANNOTATIONS
	.align		4
.L_281:
        /*002c*/ 	.byte	0x04, 0x55
        /*002e*/ 	.short	(.L_283 - .L_282)


	//   ....[0]....
.L_282:
        /* <DEDUP_REMOVED lines=30> */


	//----- nvinfo : EIATTR_MERCURY_ISA_VERSION
	.align		4
.L_283:
        /*01f8*/ 	.byte	0x03, 0x5f
        /*01fa*/ 	.short	0x0101


	//----- nvinfo : EIATTR_UNUSED_LOAD_BYTE_OFFSET
	.align		4
        /*01fc*/ 	.byte	0x04, 0x44
        /*01fe*/ 	.short	(.L_285 - .L_284)


	//   ....[0]....
.L_284:
        /*0200*/ 	.word	0x00000970
        /*0204*/ 	.word	0x0000fff0


	//   ....[1]....
        /*0208*/ 	.word	0x00008410
        /*020c*/ 	.word	0x0000fff0


	//----- nvinfo : EIATTR_INT_WARP_WIDE_INSTR_OFFSETS
	.align		4
.L_285:
        /*0210*/ 	.byte	0x04, 0x31
        /*0212*/ 	.short	(.L_287 - .L_286)


	//   ....[0]....
.L_286:
        /*0214*/ 	.word	0x000000c0


	//   ....[1]....
        /*0218*/ 	.word	0x000000d0


	//   ....[2]....
        /*021c*/ 	.word	0x00000170


	//   ....[3]....
        /*0220*/ 	.word	0x0000b070


	//   ....[4]....
        /*0224*/ 	.word	0x0000b100


	//   ....[5]....
        /*0228*/ 	.word	0x0000e2f0


	//   ....[6]....
        /*022c*/ 	.word	0x0000e380


	//----- nvinfo : EIATTR_COOP_GROUP_MASK_REGIDS
	.align		4
.L_287:
        /*0230*/ 	.byte	0x04, 0x29
        /*0232*/ 	.short	(.L_289 - .L_288)


	//   ....[0]....
.L_288:
        /*0234*/ 	.word	0xffffffff


	//   ....[1]....
        /*0238*/ 	.word	0xffffffff


	//   ....[2]....
        /*023c*/ 	.word	0xffffffff


	//   ....[3]....
        /*0240*/ 	.word	0xffffffff


	//   ....[4]....
        /*0244*/ 	.word	0xffffffff


	//   ....[5]....
        /*0248*/ 	.word	0xffffffff


	//   ....[6]....
        /*024c*/ 	.word	0xffffffff


	//   ....[7]....
        /*0250*/ 	.word	0xffffffff


	//   ....[8]....
        /*0254*/ 	.word	0xffffffff


	//   ....[9]....
        /*0258*/ 	.word	0xffffffff


	//   ....[10]....
        /*025c*/ 	.word	0xffffffff


	//   ....[11]....
        /*0260*/ 	.word	0xffffffff


	//   ....[12]....
        /*0264*/ 	.word	0xffffffff


	//   ....[13]....
        /*0268*/ 	.word	0xffffffff


	//   ....[14]....
        /*026c*/ 	.word	0xffffffff


	//   ....[15]....
        /*0270*/ 	.word	0xffffffff


	//   ....[16]....
        /*0274*/ 	.word	0xffffffff


	//   ....[17]....
        /*0278*/ 	.word	0xffffffff


	//   ....[18]....
        /*027c*/ 	.word	0xffffffff


	//   ....[19]....
        /*0280*/ 	.word	0xffffffff


	//   ....[20]....
        /*0284*/ 	.word	0xffffffff


	//   ....[21]....
        /*0288*/ 	.word	0xffffffff


	//   ....[22]....
        /*028c*/ 	.word	0xffffffff


	//   ....[23]....
        /*0290*/ 	.word	0xffffffff


	//   ....[24]....
        /*0294*/ 	.word	0xffffffff


	//   ....[25]....
        /*0298*/ 	.word	0xffffffff


	//   ....[26]....
        /*029c*/ 	.word	0xffffffff


	//   ....[27]....
        /*02a0*/ 	.word	0xffffffff


	//   ....[28]....
        /*02a4*/ 	.word	0xffffffff


	//   ....[29]....
        /*02a8*/ 	.word	0xffffffff


	//   ....[30]....
        /*02ac*/ 	.word	0xffffffff


	//   ....[31]....
        /*02b0*/ 	.word	0xffffffff


	//   ....[32]....
        /*02b4*/ 	.word	0xffffffff


	//   ....[33]....
        /*02b8*/ 	.word	0xffffffff


	//   ....[34]....
        /*02bc*/ 	.word	0xffffffff


	//   ....[35]....
        /*02c0*/ 	.word	0xffffffff


	//   ....[36]....
        /*02c4*/ 	.word	0xffffffff


	//   ....[37]....
        /*02c8*/ 	.word	0xffffffff


	//   ....[38]....
        /*02cc*/ 	.word	0xffffffff


	//   ....[39]....
        /*02d0*/ 	.word	0xffffffff


	//   ....[40]....
        /*02d4*/ 	.word	0xffffffff


	//   ....[41]....
        /*02d8*/ 	.word	0xffffffff


	//   ....[42]....
        /*02dc*/ 	.word	0xffffffff


	//   ....[43]....
        /*02e0*/ 	.word	0xffffffff


	//   ....[44]....
        /*02e4*/ 	.word	0xffffffff


	//   ....[45]....
        /*02e8*/ 	.word	0xffffffff


	//   ....[46]....
        /*02ec*/ 	.word	0xffffffff


	//   ....[47]....
        /*02f0*/ 	.word	0xffffffff


	//   ....[48]....
        /*02f4*/ 	.word	0xffffffff


	//   ....[49]....
        /*02f8*/ 	.word	0xffffffff


	//   ....[50]....
        /*02fc*/ 	.word	0xffffffff


	//   ....[51]....
        /*0300*/ 	.word	0xffffffff


	//   ....[52]....
        /*0304*/ 	.word	0xffffffff


	//   ....[53]....
        /*0308*/ 	.word	0xffffffff


	//   ....[54]....
        /*030c*/ 	.word	0xffffffff


	//   ....[55]....
        /*0310*/ 	.word	0xffffffff


	//   ....[56]....
        /*0314*/ 	.word	0xffffffff


	//   ....[57]....
        /*0318*/ 	.word	0xffffffff


	//   ....[58]....
        /*031c*/ 	.word	0xffffffff


	//   ....[59]....
        /*0320*/ 	.word	0xffffffff


	//   ....[60]....
        /*0324*/ 	.word	0xffffffff


	//   ....[61]....
        /*0328*/ 	.word	0xffffffff


	//   ....[62]....
        /*032c*/ 	.word	0xffffffff


	//   ....[63]....
        /*0330*/ 	.word	0xffffffff


	//   ....[64]....
        /*0334*/ 	.word	0xffffffff


	//   ....[65]....
        /*0338*/ 	.word	0xffffffff


	//   ....[66]....
        /*033c*/ 	.word	0xffffffff


	//   ....[67]....
        /*0340*/ 	.word	0xffffffff


	//   ....[68]....
        /*0344*/ 	.word	0xffffffff


	//   ....[69]....
        /*0348*/ 	.word	0xffffffff


	//   ....[70]....
        /*034c*/ 	.word	0xffffffff


	//   ....[71]....
        /*0350*/ 	.word	0xffffffff


	//   ....[72]....
        /*0354*/ 	.word	0xffffffff


	//   ....[73]....
        /*0358*/ 	.word	0xffffffff


	//   ....[74]....
        /*035c*/ 	.word	0xffffffff


	//   ....[75]....
        /*0360*/ 	.word	0xffffffff


	//   ....[76]....
        /*0364*/ 	.word	0xffffffff


	//   ....[77]....
        /*0368*/ 	.word	0xffffffff


	//   ....[78]....
        /*036c*/ 	.word	0xffffffff


	//   ....[79]....
        /*0370*/ 	.word	0xffffffff


	//   ....[80]....
        /*0374*/ 	.word	0xffffffff


	//   ....[81]....
        /*0378*/ 	.word	0xffffffff


	//   ....[82]....
        /*037c*/ 	.word	0xffffffff


	//   ....[83]....
        /*0380*/ 	.word	0xffffffff


	//   ....[84]....
        /*0384*/ 	.word	0xffffffff


	//   ....[85]....
        /*0388*/ 	.word	0xffffffff


	//   ....[86]....
        /*038c*/ 	.word	0xffffffff


	//   ....[87]....
        /*0390*/ 	.word	0xffffffff


	//   ....[88]....
        /*0394*/ 	.word	0xffffffff


	//   ....[89]....
        /*0398*/ 	.word	0xffffffff


	//   ....[90]....
        /*039c*/ 	.word	0xffffffff


	//   ....[91]....
        /*03a0*/ 	.word	0xffffffff


	//   ....[92]....
        /*03a4*/ 	.word	0xffffffff


	//   ....[93]....
        /*03a8*/ 	.word	0xffffffff


	//   ....[94]....
        /*03ac*/ 	.word	0xffffffff


	//   ....[95]....
        /*03b0*/ 	.word	0xffffffff


	//   ....[96]....
        /*03b4*/ 	.word	0xffffffff


	//   ....[97]....
        /*03b8*/ 	.word	0xffffffff


	//   ....[98]....
        /*03bc*/ 	.word	0xffffffff


	//   ....[99]....
        /*03c0*/ 	.word	0xffffffff


	//   ....[100]....
        /*03c4*/ 	.word	0xffffffff


	//   ....[101]....
        /*03c8*/ 	.word	0xffffffff


	//   ....[102]....
        /*03cc*/ 	.word	0xffffffff


	//   ....[103]....
        /*03d0*/ 	.word	0xffffffff


	//   ....[104]....
        /*03d4*/ 	.word	0xffffffff


	//   ....[105]....
        /*03d8*/ 	.word	0xffffffff


	//   ....[106]....
        /*03dc*/ 	.word	0xffffffff


	//   ....[107]....
        /*03e0*/ 	.word	0xffffffff


	//   ....[108]....
        /*03e4*/ 	.word	0xffffffff


	//   ....[109]....
        /*03e8*/ 	.word	0xffffffff


	//   ....[110]....
        /*03ec*/ 	.word	0xffffffff


	//   ....[111]....
        /*03f0*/ 	.word	0xffffffff


	//   ....[112]....
        /*03f4*/ 	.word	0xffffffff


	//   ....[113]....
        /*03f8*/ 	.word	0xffffffff


	//   ....[114]....
        /*03fc*/ 	.word	0xffffffff


	//   ....[115]....
        /*0400*/ 	.word	0xffffffff


	//   ....[116]....
        /*0404*/ 	.word	0xffffffff


	//   ....[117]....
        /*0408*/ 	.word	0xffffffff


	//   ....[118]....
        /*040c*/ 	.word	0xffffffff


	//   ....[119]....
        /*0410*/ 	.word	0xffffffff


	//   ....[120]....
        /*0414*/ 	.word	0xffffffff


	//   ....[121]....
        /*0418*/ 	.word	0xffffffff


	//   ....[122]....
        /*041c*/ 	.word	0xffffffff


	//   ....[123]....
        /*0420*/ 	.word	0xffffffff


	//   ....[124]....
        /*0424*/ 	.word	0xffffffff


	//   ....[125]....
        /*0428*/ 	.word	0xffffffff


	//   ....[126]....
        /*042c*/ 	.word	0xffffffff


	//   ....[127]....
        /*0430*/ 	.word	0xffffffff


	//   ....[128]....
        /*0434*/ 	.word	0xffffffff


	//   ....[129]....
        /*0438*/ 	.word	0xffffffff


	//   ....[130]....
        /*043c*/ 	.word	0xffffffff


	//   ....[131]....
        /*0440*/ 	.word	0xffffffff


	//   ....[132]....
        /*0444*/ 	.word	0xffffffff


	//   ....[133]....
        /*0448*/ 	.word	0xffffffff


	//   ....[134]....
        /*044c*/ 	.word	0xffffffff


	//   ....[135]....
        /*0450*/ 	.word	0xffffffff


	//   ....[136]....
        /*0454*/ 	.word	0xffffffff


	//   ....[137]....
        /*0458*/ 	.word	0xffffffff


	//   ....[138]....
        /*045c*/ 	.word	0xffffffff


	//   ....[139]....
        /*0460*/ 	.word	0xffffffff


	//   ....[140]....
        /*0464*/ 	.word	0xffffffff


	//   ....[141]....
        /*0468*/ 	.word	0xffffffff


	//   ....[142]....
        /*046c*/ 	.word	0xffffffff


	//   ....[143]....
        /*0470*/ 	.word	0xffffffff


	//   ....[144]....
        /*0474*/ 	.word	0xffffffff


	//   ....[145]....
        /*0478*/ 	.word	0xffffffff


	//   ....[146]....
        /*047c*/ 	.word	0xffffffff


	//   ....[147]....
        /*0480*/ 	.word	0xffffffff


	//   ....[148]....
        /*0484*/ 	.word	0xffffffff


	//   ....[149]....
        /*0488*/ 	.word	0xffffffff


	//   ....[150]....
        /*048c*/ 	.word	0xffffffff


	//   ....[151]....
        /*0490*/ 	.word	0xffffffff


	//   ....[152]....
        /*0494*/ 	.word	0xffffffff


	//   ....[153]....
        /*0498*/ 	.word	0xffffffff


	//   ....[154]....
        /*049c*/ 	.word	0xffffffff


	//   ....[155]....
        /*04a0*/ 	.word	0xffffffff


	//   ....[156]....
        /*04a4*/ 	.word	0xffffffff


	//   ....[157]....
        /*04a8*/ 	.word	0xffffffff


	//   ....[158]....
        /*04ac*/ 	.word	0xffffffff


	//   ....[159]....
        /*04b0*/ 	.word	0xffffffff


	//   ....[160]....
        /*04b4*/ 	.word	0xffffffff


	//   ....[161]....
        /*04b8*/ 	.word	0xffffffff


	//   ....[162]....
        /*04bc*/ 	.word	0xffffffff


	//   ....[163]....
        /*04c0*/ 	.word	0xffffffff


	//   ....[164]....
        /*04c4*/ 	.word	0xffffffff


	//   ....[165]....
        /*04c8*/ 	.word	0xffffffff


	//   ....[166]....
        /*04cc*/ 	.word	0xffffffff


	//   ....[167]....
        /*04d0*/ 	.word	0xffffffff


	//   ....[168]....
        /*04d4*/ 	.word	0xffffffff


	//   ....[169]....
        /*04d8*/ 	.word	0x0500000f


	//   ....[170]....
        /*04dc*/ 	.word	0x0500000f


	//   ....[171]....
        /*04e0*/ 	.word	0x0500000f


	//   ....[172]....
        /*04e4*/ 	.word	0x0500000f


	//   ....[173]....
        /*04e8*/ 	.word	0x0500000f


	//   ....[174]....
        /*04ec*/ 	.word	0x0500000f


	//   ....[175]....
        /*04f0*/ 	.word	0x0500000f


	//   ....[176]....
        /*04f4*/ 	.word	0x0500000f


	//   ....[177]....
        /*04f8*/ 	.word	0x0500000f


	//   ....[178]....
        /*04fc*/ 	.word	0x0500000f


	//   ....[179]....
        /*0500*/ 	.word	0x0500000f


	//   ....[180]....
        /*0504*/ 	.word	0x0500000f


	//   ....[181]....
        /*0508*/ 	.word	0x0500000f


	//   ....[182]....
        /*050c*/ 	.word	0x0500000f


	//   ....[183]....
        /*0510*/ 	.word	0x0500000f


	//   ....[184]....
        /*0514*/ 	.word	0x0500000f


	//   ....[185]....
        /*0518*/ 	.word	0x0500000f


	//   ....[186]....
        /*051c*/ 	.word	0x0500000f


	//   ....[187]....
        /*0520*/ 	.word	0x0500000f


	//   ....[188]....
        /*0524*/ 	.word	0x0500000f


	//   ....[189]....
        /*0528*/ 	.word	0x0500000f


	//   ....[190]....
        /*052c*/ 	.word	0x0500000f


	//   ....[191]....
        /*0530*/ 	.word	0x0500000f


	//   ....[192]....
        /*0534*/ 	.word	0x0500000f


	//   ....[193]....
        /*0538*/ 	.word	0x0500000f


	//   ....[194]....
        /*053c*/ 	.word	0x0500000f


	//   ....[195]....
        /*0540*/ 	.word	0x0500000f


	//   ....[196]....
        /*0544*/ 	.word	0x0500000f


	//   ....[197]....
        /*0548*/ 	.word	0x0500000f


	//   ....[198]....
        /*054c*/ 	.word	0x0500000f


	//   ....[199]....
        /*0550*/ 	.word	0x0500000f


	//   ....[200]....
        /*0554*/ 	.word	0x0500000f


	//   ....[201]....
        /*0558*/ 	.word	0x0500000f


	//   ....[202]....
        /*055c*/ 	.word	0x0500000f


	//   ....[203]....
        /*0560*/ 	.word	0x0500000f


	//   ....[204]....
        /*0564*/ 	.word	0x0500000f


	//   ....[205]....
        /*0568*/ 	.word	0x0500000f


	//   ....[206]....
        /*056c*/ 	.word	0x0500000f


	//   ....[207]....
        /*0570*/ 	.word	0x0500000f


	//   ....[208]....
        /*0574*/ 	.word	0x0500000f


	//   ....[209]....
        /*0578*/ 	.word	0x0500000f


	//   ....[210]....
        /*057c*/ 	.word	0x0500000f


	//   ....[211]....
        /*0580*/ 	.word	0x0500000f


	//   ....[212]....
        /*0584*/ 	.word	0x0500000f


	//   ....[213]....
        /*0588*/ 	.word	0x0500000f


	//   ....[214]....
        /*058c*/ 	.word	0x0500000f


	//   ....[215]....
        /*0590*/ 	.word	0x0500000f


	//   ....[216]....
        /*0594*/ 	.word	0x0500000f


	//   ....[217]....
        /*0598*/ 	.word	0x0500000f


	//   ....[218]....
        /*059c*/ 	.word	0x0500000f


	//   ....[219]....
        /*05a0*/ 	.word	0x0500000f


	//   ....[220]....
        /*05a4*/ 	.word	0x0500000f


	//   ....[221]....
        /*05a8*/ 	.word	0x0500000f


	//   ....[222]....
        /*05ac*/ 	.word	0x0500000f


	//   ....[223]....
        /*05b0*/ 	.word	0x0500000f


	//   ....[224]....
        /*05b4*/ 	.word	0x0500000f


	//   ....[225]....
        /*05b8*/ 	.word	0x0500000f


	//   ....[226]....
        /*05bc*/ 	.word	0x0500000f


	//   ....[227]....
        /*05c0*/ 	.word	0x0500000f


	//   ....[228]....
        /*05c4*/ 	.word	0x0500000f


	//   ....[229]....
        /*05c8*/ 	.word	0x0500000f


	//   ....[230]....
        /*05cc*/ 	.word	0x0500000f


	//   ....[231]....
        /*05d0*/ 	.word	0x0500000f


	//   ....[232]....
        /*05d4*/ 	.word	0x0500000f


	//   ....[233]....
        /*05d8*/ 	.word	0x0500000f


	//   ....[234]....
        /*05dc*/ 	.word	0x0500000f


	//   ....[235]....
        /*05e0*/ 	.word	0x0500000f


	//   ....[236]....
        /*05e4*/ 	.word	0x0500000f


	//   ....[237]....
        /*05e8*/ 	.word	0x0500000f


	//   ....[238]....
        /*05ec*/ 	.word	0x0500000f


	//   ....[239]....
        /*05f0*/ 	.word	0x0500000f


	//   ....[240]....
        /*05f4*/ 	.word	0x0500000f


	//   ....[241]....
        /*05f8*/ 	.word	0x0500000f


	//   ....[242]....
        /*05fc*/ 	.word	0x0500000f


	//   ....[243]....
        /*0600*/ 	.word	0x0500000f


	//   ....[244]....
        /*0604*/ 	.word	0x0500000f


	//   ....[245]....
        /*0608*/ 	.word	0x0500000f


	//   ....[246]....
        /*060c*/ 	.word	0x0500000f


	//   ....[247]....
        /*0610*/ 	.word	0x0500000f


	//   ....[248]....
        /*0614*/ 	.word	0x0500000f


	//   ....[249]....
        /*0618*/ 	.word	0x0500000f


	//   ....[250]....
        /*061c*/ 	.word	0x0500000f


	//   ....[251]....
        /*0620*/ 	.word	0x0500000f


	//   ....[252]....
        /*0624*/ 	.word	0x0500000f


	//   ....[253]....
        /*0628*/ 	.word	0x0500000f


	//   ....[254]....
        /*062c*/ 	.word	0x0500000f


	//   ....[255]....
        /*0630*/ 	.word	0x0500000f


	//   ....[0]....
        /*0634*/ 	.word	0x0500000f


	//   ....[1]....
        /*0638*/ 	.word	0x0500000f


	//   ....[2]....
        /*063c*/ 	.word	0x0500000f


	//   ....[3]....
        /*0640*/ 	.word	0x0500000f


	//   ....[4]....
        /*0644*/ 	.word	0x0500000f


	//   ....[5]....
        /*0648*/ 	.word	0x0500000f


	//   ....[6]....
        /*064c*/ 	.word	0x0500000f


	//   ....[7]....
        /*0650*/ 	.word	0x0500000f


	//   ....[8]....
        /*0654*/ 	.word	0x0500000f


	//   ....[9]....
        /*0658*/ 	.word	0x0500000f


	//   ....[10]....
        /*065c*/ 	.word	0x0500000f


	//   ....[11]....
        /*0660*/ 	.word	0x0500000f


	//   ....[12]....
        /*0664*/ 	.word	0x0500000f


	//   ....[13]....
        /*0668*/ 	.word	0x0500000f


	//   ....[14]....
        /*066c*/ 	.word	0x0500000f


	//   ....[15]....
        /*0670*/ 	.word	0x0500000f


	//   ....[16]....
        /*0674*/ 	.word	0x0500000f


	//   ....[17]....
        /*0678*/ 	.word	0x0500000f


	//   ....[18]....
        /*067c*/ 	.word	0x0500000f


	//   ....[19]....
        /*0680*/ 	.word	0x0500000f


	//----- nvinfo : EIATTR_COOP_GROUP_INSTR_OFFSETS
	.align		4
.L_289:
        /*0684*/ 	.byte	0x04, 0x28
        /*0686*/ 	.short	(.L_291 - .L_290)


	//   ....[0]....
.L_290:
        /*0688*/ 	.word	0x00000080


	//   ....[1]....
        /*068c*/ 	.word	0x00000090


	//   ....[2]....
        /*0690*/ 	.word	0x000002d0


	//   ....[3]....
        /*0694*/ 	.word	0x00000430


	//   ....[4]....
        /*0698*/ 	.word	0x00000550


	//   ....[5]....
        /*069c*/ 	.word	0x000006b0


	//   ....[6]....
        /*06a0*/ 	.word	0x00001460


	//   ....[7]....
        /*06a4*/ 	.word	0x00001b00


	//   ....[8]....
        /*06a8*/ 	.word	0x00001b30


	//   ....[9]....
        /*06ac*/ 	.word	0x000021e0


	//   ....[10]....
        /*06b0*/ 	.word	0x00002250


	//   ....[11]....
        /*06b4*/ 	.word	0x00002d10


	//   ....[12]....
        /*06b8*/ 	.word	0x00002d60


	//   ....[13]....
        /*06bc*/ 	.word	0x00003fc0


	//   ....[14]....
        /*06c0*/ 	.word	0x00003fe0


	//   ....[15]....
        /*06c4*/ 	.word	0x000046c0


	//   ....[16]....
        /*06c8*/ 	.word	0x00004700


	//   ....[17]....
        /*06cc*/ 	.word	0x00005000


	//   ....[18]....
        /*06d0*/ 	.word	0x00005060


	//   ....[19]....
        /*06d4*/ 	.word	0x00006a00


	//   ....[20]....
        /*06d8*/ 	.word	0x00006a10


	//   ....[21]....
        /*06dc*/ 	.word	0x00006a40


	//   ....[22]....
        /*06e0*/ 	.word	0x00006a60


	//   ....[23]....
        /*06e4*/ 	.word	0x00007ce0


	//   ....[24]....
        /*06e8*/ 	.word	0x00007d10


	//   ....[25]....
        /*06ec*/ 	.word	0x00007dc0


	//   ....[26]....
        /*06f0*/ 	.word	0x00007dd0


	//   ....[27]....
        /*06f4*/ 	.word	0x00008b90


	//   ....[28]....
        /*06f8*/ 	.word	0x00008bd0


	//   ....[29]....
        /*06fc*/ 	.word	0x00008c10


	//   ....[30]....
        /*0700*/ 	.word	0x00008c40


	//   ....[31]....
        /*0704*/ 	.word	0x00009120


	//   ....[32]....
        /*0708*/ 	.word	0x00009160


	//   ....[33]....
        /*070c*/ 	.word	0x00009190


	//   ....[34]....
        /*0710*/ 	.word	0x000091c0


	//   ....[35]....
        /*0714*/ 	.word	0x000091e0


	//   ....[36]....
        /*0718*/ 	.word	0x000091f0


	//   ....[37]....
        /*071c*/ 	.word	0x00009210


	//   ....[38]....
        /*0720*/ 	.word	0x00009230


	//   ....[39]....
        /*0724*/ 	.word	0x00009ac0


	//   ....[40]....
        /*0728*/ 	.word	0x00009af0


	//   ....[41]....
        /*072c*/ 	.word	0x00009b30


	//   ....[42]....
        /*0730*/ 	.word	0x00009b60


	//   ....[43]....
        /*0734*/ 	.word	0x00009b70


	//   ....[44]....
        /*0738*/ 	.word	0x00009b80


	//   ....[45]....
        /*073c*/ 	.word	0x00009b90


	//   ....[46]....
        /*0740*/ 	.word	0x00009bb0


	//   ....[47]....
        /*0744*/ 	.word	0x00009d00


	//   ....[48]....
        /*0748*/ 	.word	0x00009ef0


	//   ....[49]....
        /*074c*/ 	.word	0x00009f20


	//   ....[50]....
        /*0750*/ 	.word	0x00009f50


	//   ....[51]....
        /*0754*/ 	.word	0x00009f80


	//   ....[52]....
        /*0758*/ 	.word	0x00009fb0


	//   ....[53]....
        /*075c*/ 	.word	0x00009fe0


	//   ....[54]....
        /*0760*/ 	.word	0x0000a130


	//   ....[55]....
        /*0764*/ 	.word	0x0000a160


	//   ....[56]....
        /*0768*/ 	.word	0x0000a190


	//   ....[57]....
        /*076c*/ 	.word	0x0000a1c0


	//   ....[58]....
        /*0770*/ 	.word	0x0000a1f0


	//   ....[59]....
        /*0774*/ 	.word	0x0000a220


	//   ....[60]....
        /*0778*/ 	.word	0x0000a2b0


	//   ....[61]....
        /*077c*/ 	.word	0x0000a310


	//   ....[62]....
        /*0780*/ 	.word	0x0000a3a0


	//   ....[63]....
        /*0784*/ 	.word	0x0000bc80


	//   ....[64]....
        /*0788*/ 	.word	0x0000bca0


	//   ....[65]....
        /*078c*/ 	.word	0x0000bd30


	//   ....[66]....
        /*0790*/ 	.word	0x0000bd50


	//   ....[67]....
        /*0794*/ 	.word	0x0000bdd0


	//   ....[68]....
        /*0798*/ 	.word	0x0000bdf0


	//   ....[69]....
        /*079c*/ 	.word	0x0000be70


	//   ....[70]....
        /*07a0*/ 	.word	0x0000be90


	//   ....[71]....
        /*07a4*/ 	.word	0x0000bf10


	//   ....[72]....
        /*07a8*/ 	.word	0x0000bf30


	//   ....[73]....
        /*07ac*/ 	.word	0x0000bfb0


	//   ....[74]....
        /*07b0*/ 	.word	0x0000bfd0


	//   ....[75]....
        /*07b4*/ 	.word	0x0000c050


	//   ....[76]....
        /*07b8*/ 	.word	0x0000c070


	//   ....[77]....
        /*07bc*/ 	.word	0x0000c080


	//   ....[78]....
        /*07c0*/ 	.word	0x0000c090


	//   ....[79]....
        /*07c4*/ 	.word	0x0000c990


	//   ....[80]....
        /*07c8*/ 	.word	0x0000c9c0


	//   ....[81]....
        /*07cc*/ 	.word	0x0000ca60


	//   ....[82]....
        /*07d0*/ 	.word	0x0000ca80


	//   ....[83]....
        /*07d4*/ 	.word	0x0000cb00


	//   ....[84]....
        /*07d8*/ 	.word	0x0000cb20


	//   ....[85]....
        /*07dc*/ 	.word	0x0000cba0


	//   ....[86]....
        /*07e0*/ 	.word	0x0000cbc0


	//   ....[87]....
        /*07e4*/ 	.word	0x0000cc40


	//   ....[88]....
        /*07e8*/ 	.word	0x0000cc60


	//   ....[89]....
        /*07ec*/ 	.word	0x0000cce0


	//   ....[90]....
        /*07f0*/ 	.word	0x0000cd00


	//   ....[91]....
        /*07f4*/ 	.word	0x0000cd80


	//   ....[92]....
        /*07f8*/ 	.word	0x0000cda0


	//   ....[93]....
        /*07fc*/ 	.word	0x0000cdb0


	//   ....[94]....
        /*0800*/ 	.word	0x0000ce20


	//   ....[95]....
        /*0804*/ 	.word	0x0000ce70


	//   ....[96]....
        /*0808*/ 	.word	0x0000cea0


	//   ....[97]....
        /*080c*/ 	.word	0x0000cf30


	//   ....[98]....
        /*0810*/ 	.word	0x0000cf40


	//   ....[99]....
        /*0814*/ 	.word	0x0000cfb0


	//   ....[100]....
        /*0818*/ 	.word	0x0000cfc0


	//   ....[101]....
        /*081c*/ 	.word	0x0000d000


	//   ....[102]....
        /*0820*/ 	.word	0x0000d020


	//   ....[103]....
        /*0824*/ 	.word	0x0000d7a0


	//   ....[104]....
        /*0828*/ 	.word	0x0000d7d0


	//   ....[105]....
        /*082c*/ 	.word	0x0000d820


	//   ....[106]....
        /*0830*/ 	.word	0x0000d830


	//   ....[107]....
        /*0834*/ 	.word	0x0000d870


	//   ....[108]....
        /*0838*/ 	.word	0x0000d880


	//   ....[109]....
        /*083c*/ 	.word	0x0000d8c0


	//   ....[110]....
        /*0840*/ 	.word	0x0000d8d0


	//   ....[111]....
        /*0844*/ 	.word	0x0000d910


	//   ....[112]....
        /*0848*/ 	.word	0x0000d920


	//   ....[113]....
        /*084c*/ 	.word	0x0000d960


	//   ....[114]....
        /*0850*/ 	.word	0x0000d970


	//   ....[115]....
        /*0854*/ 	.word	0x0000d9b0


	//   ....[116]....
        /*0858*/ 	.word	0x0000d9c0


	//   ....[117]....
        /*085c*/ 	.word	0x0000d9d0


	//   ....[118]....
        /*0860*/ 	.word	0x0000da10


	//   ....[119]....
        /*0864*/ 	.word	0x0000dcc0


	//   ....[120]....
        /*0868*/ 	.word	0x0000dcf0


	//   ....[121]....
        /*086c*/ 	.word	0x0000dd50


	//   ....[122]....
        /*0870*/ 	.word	0x0000dd60


	//   ....[123]....
        /*0874*/ 	.word	0x0000ddb0


	//   ....[124]....
        /*0878*/ 	.word	0x0000ddc0


	//   ....[125]....
        /*087c*/ 	.word	0x0000de10


	//   ....[126]....
        /*0880*/ 	.word	0x0000de20


	//   ....[127]....
        /*0884*/ 	.word	0x0000de70


	//   ....[128]....
        /*0888*/ 	.word	0x0000de80


	//   ....[129]....
        /*088c*/ 	.word	0x0000ded0


	//   ....[130]....
        /*0890*/ 	.word	0x0000dee0


	//   ....[131]....
        /*0894*/ 	.word	0x0000df30


	//   ....[132]....
        /*0898*/ 	.word	0x0000df40


	//   ....[133]....
        /*089c*/ 	.word	0x0000df50


	//   ....[134]....
        /*08a0*/ 	.word	0x0000df90


	//   ....[135]....
        /*08a4*/ 	.word	0x0000e550


	//   ....[136]....
        /*08a8*/ 	.word	0x0000e590


	//   ....[137]....
        /*08ac*/ 	.word	0x0000e5a0


	//   ....[138]....
        /*08b0*/ 	.word	0x0000e5b0


	//   ....[139]....
        /*08b4*/ 	.word	0x0000e5c0


	//   ....[140]....
        /*08b8*/ 	.word	0x0000e5d0


	//   ....[141]....
        /*08bc*/ 	.word	0x0000e5f0


	//   ....[142]....
        /*08c0*/ 	.word	0x0000e640


	//   ....[143]....
        /*08c4*/ 	.word	0x0000e660


	//   ....[144]....
        /*08c8*/ 	.word	0x0000e6a0


	//   ....[145]....
        /*08cc*/ 	.word	0x0000e6c0


	//   ....[146]....
        /*08d0*/ 	.word	0x0000e700


	//   ....[147]....
        /*08d4*/ 	.word	0x0000e720


	//   ....[148]....
        /*08d8*/ 	.word	0x0000e770


	//   ....[149]....
        /*08dc*/ 	.word	0x0000e7a0


	//   ....[150]....
        /*08e0*/ 	.word	0x0000e800


	//   ....[151]....
        /*08e4*/ 	.word	0x0000eb80


	//   ....[152]....
        /*08e8*/ 	.word	0x0000ebd0


	//   ....[153]....
        /*08ec*/ 	.word	0x0000ec00


	//   ....[154]....
        /*08f0*/ 	.word	0x0000ec30


	//   ....[155]....
        /*08f4*/ 	.word	0x0000ec40


	//   ....[156]....
        /*08f8*/ 	.word	0x0000ec70


	//   ....[157]....
        /*08fc*/ 	.word	0x0000eca0


	//   ....[158]....
        /*0900*/ 	.word	0x0000ecd0


	//   ....[159]....
        /*0904*/ 	.word	0x0000ee50


	//   ....[160]....
        /*0908*/ 	.word	0x0000ee80


	//   ....[161]....
        /*090c*/ 	.word	0x0000eeb0


	//   ....[162]....
        /*0910*/ 	.word	0x0000eee0


	//   ....[163]....
        /*0914*/ 	.word	0x0000ef10


	//   ....[164]....
        /*0918*/ 	.word	0x0000ef40


	//   ....[165]....
        /*091c*/ 	.word	0x0000f000


	//   ....[166]....
        /*0920*/ 	.word	0x0000f020


	//   ....[167]....
        /*0924*/ 	.word	0x0000f090


	//   ....[168]....
        /*0928*/ 	.word	0x0000f730


	//   ....[169]....
        /*092c*/ 	.word	0x0000fcd0


	//   ....[170]....
        /*0930*/ 	.word	0x0000fdc0


	//   ....[171]....
        /*0934*/ 	.word	0x0000fe60


	//   ....[172]....
        /*0938*/ 	.word	0x0000fec0


	//   ....[173]....
        /*093c*/ 	.word	0x0000ffb0


	//   ....[174]....
        /*0940*/ 	.word	0x00010020


	//   ....[175]....
        /*0944*/ 	.word	0x00010110


	//   ....[176]....
        /*0948*/ 	.word	0x00010180


	//   ....[177]....
        /*094c*/ 	.word	0x00010270


	//   ....[178]....
        /*0950*/ 	.word	0x000102e0


	//   ....[179]....
        /*0954*/ 	.word	0x000103d0


	//   ....[180]....
        /*0958*/ 	.word	0x00010440


	//   ....[181]....
        /*095c*/ 	.word	0x00010530


	//   ....[182]....
        /*0960*/ 	.word	0x000105a0


	//   ....[183]....
        /*0964*/ 	.word	0x00010690


	//   ....[184]....
        /*0968*/ 	.word	0x00010700


	//   ....[185]....
        /*096c*/ 	.word	0x000107a0


	//   ....[186]....
        /*0970*/ 	.word	0x00010890


	//   ....[187]....
        /*0974*/ 	.word	0x00010900


	//   ....[188]....
        /*0978*/ 	.word	0x00010960


	//   ....[189]....
        /*097c*/ 	.word	0x00010a50


	//   ....[190]....
        /*0980*/ 	.word	0x00010ab0


	//   ....[191]....
        /*0984*/ 	.word	0x00010bb0


	//   ....[192]....
        /*0988*/ 	.word	0x00010c10


	//   ....[193]....
        /*098c*/ 	.word	0x00010d10


	//   ....[194]....
        /*0990*/ 	.word	0x00010d70


	//   ....[195]....
        /*0994*/ 	.word	0x00010e70


	//   ....[196]....
        /*0998*/ 	.word	0x00010ed0


	//   ....[197]....
        /*099c*/ 	.word	0x00010fd0


	//   ....[198]....
        /*09a0*/ 	.word	0x00011030


	//   ....[199]....
        /*09a4*/ 	.word	0x00011130


	//   ....[200]....
        /*09a8*/ 	.word	0x00011190


	//   ....[201]....
        /*09ac*/ 	.word	0x00011240


	//   ....[202]....
        /*09b0*/ 	.word	0x00011300


	//   ....[203]....
        /*09b4*/ 	.word	0x000113c0


	//   ....[204]....
        /*09b8*/ 	.word	0x00011420


	//   ....[205]....
        /*09bc*/ 	.word	0x00011520


	//   ....[206]....
        /*09c0*/ 	.word	0x00011580


	//   ....[207]....
        /*09c4*/ 	.word	0x00011650


	//   ....[208]....
        /*09c8*/ 	.word	0x000116b0


	//   ....[209]....
        /*09cc*/ 	.word	0x00011770


	//   ....[210]....
        /*09d0*/ 	.word	0x000118b0


	//   ....[211]....
        /*09d4*/ 	.word	0x00011950


	//   ....[212]....
        /*09d8*/ 	.word	0x000119c0


	//   ....[213]....
        /*09dc*/ 	.word	0x00011a70


	//   ....[214]....
        /*09e0*/ 	.word	0x00011ad0


	//   ....[215]....
        /*09e4*/ 	.word	0x00011b80


	//   ....[216]....
        /*09e8*/ 	.word	0x00011be0


	//   ....[217]....
        /*09ec*/ 	.word	0x00011c90


	//   ....[218]....
        /*09f0*/ 	.word	0x00011cf0


	//   ....[219]....
        /*09f4*/ 	.word	0x00011da0


	//   ....[220]....
        /*09f8*/ 	.word	0x00011e00


	//   ....[221]....
        /*09fc*/ 	.word	0x00011eb0


	//   ....[222]....
        /*0a00*/ 	.word	0x00011f10


	//   ....[223]....
        /*0a04*/ 	.word	0x00011fc0


	//   ....[224]....
        /*0a08*/ 	.word	0x00012020


	//   ....[225]....
        /*0a0c*/ 	.word	0x000120d0


	//   ....[226]....
        /*0a10*/ 	.word	0x000121c0


	//   ....[227]....
        /*0a14*/ 	.word	0x00012270


	//   ....[228]....
        /*0a18*/ 	.word	0x000122d0


	//   ....[229]....
        /*0a1c*/ 	.word	0x00012390


	//   ....[230]....
        /*0a20*/ 	.word	0x000123f0


	//   ....[231]....
        /*0a24*/ 	.word	0x000124b0


	//   ....[232]....
        /*0a28*/ 	.word	0x00012510


	//   ....[233]....
        /*0a2c*/ 	.word	0x000125d0


	//   ....[234]....
        /*0a30*/ 	.word	0x00012630


	//   ....[235]....
        /*0a34*/ 	.word	0x000126f0


	//   ....[236]....
        /*0a38*/ 	.word	0x00012750


	//   ....[237]....
        /*0a3c*/ 	.word	0x00012810


	//   ....[238]....
        /*0a40*/ 	.word	0x00012870


	//   ....[239]....
        /*0a44*/ 	.word	0x00012930


	//   ....[240]....
        /*0a48*/ 	.word	0x00012990


	//   ....[241]....
        /*0a4c*/ 	.word	0x00012a40


	//   ....[242]....
        /*0a50*/ 	.word	0x00012b30


	//   ....[243]....
        /*0a54*/ 	.word	0x00012be0


	//   ....[244]....
        /*0a58*/ 	.word	0x00012c50


	//   ....[245]....
        /*0a5c*/ 	.word	0x00012d00


	//   ....[246]....
        /*0a60*/ 	.word	0x00012d60


	//   ....[247]....
        /*0a64*/ 	.word	0x00012e20


	//   ....[248]....
        /*0a68*/ 	.word	0x00012e80


	//   ....[249]....
        /*0a6c*/ 	.word	0x00012f40


	//   ....[250]....
        /*0a70*/ 	.word	0x00012fa0


	//   ....[251]....
        /*0a74*/ 	.word	0x00013060


	//   ....[252]....
        /*0a78*/ 	.word	0x000130c0


	//   ....[253]....
        /*0a7c*/ 	.word	0x00013180


	//   ....[254]....
        /*0a80*/ 	.word	0x000131e0


	//   ....[255]....
        /*0a84*/ 	.word	0x000132a0


	//   ....[0]....
        /*0a88*/ 	.word	0x00013300


	//   ....[1]....
        /*0a8c*/ 	.word	0x000133a0


	//   ....[2]....
        /*0a90*/ 	.word	0x00013430


	//   ....[3]....
        /*0a94*/ 	.word	0x000134d0


	//   ....[4]....
        /*0a98*/ 	.word	0x000135f0


	//   ....[5]....
        /*0a9c*/ 	.word	0x00013660


	//   ....[6]....
        /*0aa0*/ 	.word	0x000136d0


	//   ....[7]....
        /*0aa4*/ 	.word	0x00013740


	//   ....[8]....
        /*0aa8*/ 	.word	0x000137b0


	//   ....[9]....
        /*0aac*/ 	.word	0x00013830


	//   ....[10]....
        /*0ab0*/ 	.word	0x000138c0


	//   ....[11]....
        /*0ab4*/ 	.word	0x00013950


	//   ....[12]....
        /*0ab8*/ 	.word	0x000139c0


	//   ....[13]....
        /*0abc*/ 	.word	0x00013a30


	//   ....[14]....
        /*0ac0*/ 	.word	0x00013aa0


	//   ....[15]....
        /*0ac4*/ 	.word	0x00013b20


	//   ....[16]....
        /*0ac8*/ 	.word	0x00013b90


	//   ....[17]....
        /*0acc*/ 	.word	0x00013c30


	//   ....[18]....
        /*0ad0*/ 	.word	0x00013cc0


	//   ....[19]....
        /*0ad4*/ 	.word	0x00013de0


	//----- nvinfo : EIATTR_REG_RECONFIG
	.align		4
.L_291:
        /*0ad8*/ 	.byte	0x01, 0x54
	.zero		2


	//----- nvinfo : EIATTR_SYSCALL_OFFSETS
	.align		4
        /*0adc*/ 	.byte	0x04, 0x46
        /*0ade*/ 	.short	(.L_293 - .L_292)


	//   ....[0]....
.L_292:
        /*0ae0*/ 	.word	0x00001640


	//   ....[1]....
        /*0ae4*/ 	.word	0x0000b260


	//   ....[2]....
        /*0ae8*/ 	.word	0x0000b3b0


	//   ....[3]....
        /*0aec*/ 	.word	0x0000b4a0


	//   ....[4]....
        /*0af0*/ 	.word	0x0000c4a0


	//----- nvinfo : EIATTR_MBARRIER_INSTR_OFFSETS
	.align		4
.L_293:
        /*0af4*/ 	.byte	0x04, 0x39
        /*0af6*/ 	.short	(.L_295 - .L_294)


	//   ....[0]....
.L_294:
        /*0af8*/ 	.word	0x00000180
        /*0afc*/ 	.word	0x000000ff
        /*0b00*/ 	.word	0x00016800
        /*0b04*/ 	.short	0x0100
        /*0b06*/ 	.byte	0x08
	.zero		1


	//   ....[1]....
        /*0b08*/ 	.word	0x00000190
        /*0b0c*/ 	.word	0x000000ff
        /*0b10*/ 	.word	0x00016820
        /*0b14*/ 	.short	0x0100
        /*0b16*/ 	.byte	0x08
	.zero		1


	//   ....[2]....
        /*0b18*/ 	.word	0x00000280
        /*0b1c*/ 	.word	0x000000ff
        /*0b20*/ 	.word	0x00016830
        /*0b24*/ 	.short	0x0100
        /*0b26*/ 	.byte	0x08
	.zero		1


	//   ....[3]....
        /*0b28*/ 	.word	0x00000290
        /*0b2c*/ 	.word	0x000000ff
        /*0b30*/ 	.word	0x00016840
        /*0b34*/ 	.short	0x0100
        /*0b36*/ 	.byte	0x08
	.zero		1


	//   ....[4]....
        /*0b38*/ 	.word	0x000002a0
        /*0b3c*/ 	.word	0x000000ff
        /*0b40*/ 	.word	0x00016838
        /*0b44*/ 	.short	0x0100
        /*0b46*/ 	.byte	0x08
	.zero		1


	//   ....[5]....
        /*0b48*/ 	.word	0x000002b0
        /*0b4c*/ 	.word	0x000000ff
        /*0b50*/ 	.word	0x00016848
        /*0b54*/ 	.short	0x0100
        /*0b56*/ 	.byte	0x08
	.zero		1


	//   ....[6]....
        /*0b58*/ 	.word	0x000003e0
        /*0b5c*/ 	.word	0x000000ff
        /*0b60*/ 	.word	0x00016850
        /*0b64*/ 	.short	0x0100
        /*0b66*/ 	.byte	0x08
	.zero		1


	//   ....[7]....
        /*0b68*/ 	.word	0x000003f0
        /*0b6c*/ 	.word	0x000000ff
        /*0b70*/ 	.word	0x00016860
        /*0b74*/ 	.short	0x0100
        /*0b76*/ 	.byte	0x08
	.zero		1


	//   ....[8]....
        /*0b78*/ 	.word	0x00000400
        /*0b7c*/ 	.word	0x000000ff
        /*0b80*/ 	.word	0x00016858
        /*0b84*/ 	.short	0x0100
        /*0b86*/ 	.byte	0x08
	.zero		1


	//   ....[9]....
        /*0b88*/ 	.word	0x00000410
        /*0b8c*/ 	.word	0x000000ff
        /*0b90*/ 	.word	0x00016868
        /*0b94*/ 	.short	0x0100
        /*0b96*/ 	.byte	0x08
	.zero		1


	//   ....[10]....
        /*0b98*/ 	.word	0x00000500
        /*0b9c*/ 	.word	0x000000ff
        /*0ba0*/ 	.word	0x00016870
        /*0ba4*/ 	.short	0x0100
        /*0ba6*/ 	.byte	0x06
	.zero		1


	//   ....[11]....
        /*0ba8*/ 	.word	0x00000510
        /*0bac*/ 	.word	0x000000ff
        /*0bb0*/ 	.word	0x00016880
        /*0bb4*/ 	.short	0x0100
        /*0bb6*/ 	.byte	0x06
	.zero		1


	//   ....[12]....
        /*0bb8*/ 	.word	0x00000520
        /*0bbc*/ 	.word	0x000000ff
        /*0bc0*/ 	.word	0x00016878
        /*0bc4*/ 	.short	0x0100
        /*0bc6*/ 	.byte	0x06
	.zero		1


	//   ....[13]....
        /*0bc8*/ 	.word	0x00000530
        /*0bcc*/ 	.word	0x000000ff
        /*0bd0*/ 	.word	0x00016888
        /*0bd4*/ 	.short	0x0100
        /*0bd6*/ 	.byte	0x06
	.zero		1


	//   ....[14]....
        /*0bd8*/ 	.word	0x00000660
        /*0bdc*/ 	.word	0x000000ff
        /*0be0*/ 	.word	0x00016890
        /*0be4*/ 	.short	0x0100
        /*0be6*/ 	.byte	0x08
	.zero		1


	//   ....[15]....
        /*0be8*/ 	.word	0x00000670
        /*0bec*/ 	.word	0x000000ff
        /*0bf0*/ 	.word	0x000168a0
        /*0bf4*/ 	.short	0x0100
        /*0bf6*/ 	.byte	0x08
	.zero		1


	//   ....[16]....
        /*0bf8*/ 	.word	0x00000680
        /*0bfc*/ 	.word	0x000000ff
        /*0c00*/ 	.word	0x00016898
        /*0c04*/ 	.short	0x0100
        /*0c06*/ 	.byte	0x08
	.zero		1


	//   ....[17]....
        /*0c08*/ 	.word	0x00000690
        /*0c0c*/ 	.word	0x000000ff
        /*0c10*/ 	.word	0x000168a8
        /*0c14*/ 	.short	0x0100
        /*0c16*/ 	.byte	0x08
	.zero		1


	//   ....[18]....
        /*0c18*/ 	.word	0x000007d0
        /*0c1c*/ 	.word	0x000000ff
        /*0c20*/ 	.word	0x000168b0
        /*0c24*/ 	.short	0x0100
        /*0c26*/ 	.byte	0x08
	.zero		1


	//   ....[19]....
        /*0c28*/ 	.word	0x000007e0
        /*0c2c*/ 	.word	0x000000ff
        /*0c30*/ 	.word	0x000168c0
        /*0c34*/ 	.short	0x0100
        /*0c36*/ 	.byte	0x08
	.zero		1


	//   ....[20]....
        /*0c38*/ 	.word	0x000007f0
        /*0c3c*/ 	.word	0x000000ff
        /*0c40*/ 	.word	0x000168b8
        /*0c44*/ 	.short	0x0100
        /*0c46*/ 	.byte	0x08
	.zero		1


	//   ....[21]....
        /*0c48*/ 	.word	0x00000800
        /*0c4c*/ 	.word	0x000000ff
        /*0c50*/ 	.word	0x000168c8
        /*0c54*/ 	.short	0x0100
        /*0c56*/ 	.byte	0x08
	.zero		1


	//   ....[22]....
        /*0c58*/ 	.word	0x000016c0
        /*0c5c*/ 	.word	0x000000ff
        /*0c60*/ 	.word	0x00016800
        /*0c64*/ 	.short	0x010a
        /*0c66*/ 	.byte	0x2d
	.zero		1


	//   ....[23]....
        /*0c68*/ 	.word	0x00001740
        /*0c6c*/ 	.word	0x00000004
        /*0c70*/ 	.word	0x00016830
        /*0c74*/ 	.short	0x010a
        /*0c76*/ 	.byte	0x3f
	.zero		1


	//   ....[24]....
        /*0c78*/ 	.word	0x00001780
        /*0c7c*/ 	.word	0x00000004
        /*0c80*/ 	.word	0x00016830
        /*0c84*/ 	.short	0x010a
        /*0c86*/ 	.byte	0x3f
	.zero		1


	//   ....[25]....
        /*0c88*/ 	.word	0x000022c0
        /*0c8c*/ 	.word	0x000000ff
        /*0c90*/ 	.word	0x00000000
        /*0c94*/ 	.short	0x0101
        /*0c96*/ 	.byte	0x06
	.zero		1


	//   ....[26]....
        /*0c98*/ 	.word	0x00003940
        /*0c9c*/ 	.word	0x000000ff
        /*0ca0*/ 	.word	0x00016830
        /*0ca4*/ 	.short	0x010a
        /*0ca6*/ 	.byte	0x06
	.zero		1


	//   ....[27]....
        /*0ca8*/ 	.word	0x00003980
        /*0cac*/ 	.word	0x000000ff
        /*0cb0*/ 	.word	0x00016830
        /*0cb4*/ 	.short	0x010a
        /*0cb6*/ 	.byte	0x06
	.zero		1


	//   ....[28]....
        /*0cb8*/ 	.word	0x00003b90
        /*0cbc*/ 	.word	0x000000ff
        /*0cc0*/ 	.word	0x00016850
        /*0cc4*/ 	.short	0x010a
        /*0cc6*/ 	.byte	0x06
	.zero		1


	//   ....[29]....
        /*0cc8*/ 	.word	0x00003bd0
        /*0ccc*/ 	.word	0x000000ff
        /*0cd0*/ 	.word	0x00016850
        /*0cd4*/ 	.short	0x010a
        /*0cd6*/ 	.byte	0x06
	.zero		1


	//   ....[30]....
        /*0cd8*/ 	.word	0x00004060
        /*0cdc*/ 	.word	0x000000ff
        /*0ce0*/ 	.word	0x00000000
        /*0ce4*/ 	.short	0x0101
        /*0ce6*/ 	.byte	0x06
	.zero		1


	//   ....[31]....
        /*0ce8*/ 	.word	0x00005b40
        /*0cec*/ 	.word	0x000000ff
        /*0cf0*/ 	.word	0x00000000
        /*0cf4*/ 	.short	0x0101
        /*0cf6*/ 	.byte	0x06
	.zero		1


	//   ....[32]....
        /*0cf8*/ 	.word	0x00006010
        /*0cfc*/ 	.word	0x000000ff
        /*0d00*/ 	.word	0x00016830
        /*0d04*/ 	.short	0x010a
        /*0d06*/ 	.byte	0x06
	.zero		1


	//   ....[33]....
        /*0d08*/ 	.word	0x00006050
        /*0d0c*/ 	.word	0x000000ff
        /*0d10*/ 	.word	0x00016830
        /*0d14*/ 	.short	0x010a
        /*0d16*/ 	.byte	0x06
	.zero		1


	//   ....[34]....
        /*0d18*/ 	.word	0x00006230
        /*0d1c*/ 	.word	0x000000ff
        /*0d20*/ 	.word	0x00016850
        /*0d24*/ 	.short	0x010a
        /*0d26*/ 	.byte	0x06
	.zero		1


	//   ....[35]....
        /*0d28*/ 	.word	0x00006270
        /*0d2c*/ 	.word	0x000000ff
        /*0d30*/ 	.word	0x00016850
        /*0d34*/ 	.short	0x010a
        /*0d36*/ 	.byte	0x06
	.zero		1


	//   ....[36]....
        /*0d38*/ 	.word	0x00006690
        /*0d3c*/ 	.word	0x000000ff
        /*0d40*/ 	.word	0x00000000
        /*0d44*/ 	.short	0x0101
        /*0d46*/ 	.byte	0x06
	.zero		1


	//   ....[37]....
        /*0d48*/ 	.word	0x00007840
        /*0d4c*/ 	.word	0x000000ff
        /*0d50*/ 	.word	0x00000000
        /*0d54*/ 	.short	0x0101
        /*0d56*/ 	.byte	0x06
	.zero		1


	//   ....[38]....
        /*0d58*/ 	.word	0x00007c50
        /*0d5c*/ 	.word	0x000000ff
        /*0d60*/ 	.word	0x00016850
        /*0d64*/ 	.short	0x010a
        /*0d66*/ 	.byte	0x05
	.zero		1


	//   ....[39]....
        /*0d68*/ 	.word	0x00007c90
        /*0d6c*/ 	.word	0x000000ff
        /*0d70*/ 	.word	0x00016850
        /*0d74*/ 	.short	0x010a
        /*0d76*/ 	.byte	0x05
	.zero		1


	//   ....[40]....
        /*0d78*/ 	.word	0x000081f0
        /*0d7c*/ 	.word	0x000000ff
        /*0d80*/ 	.word	0x00000000
        /*0d84*/ 	.short	0x0101
        /*0d86*/ 	.byte	0x04
	.zero		1


	//   ....[41]....
        /*0d88*/ 	.word	0x00009090
        /*0d8c*/ 	.word	0x00000000
        /*0d90*/ 	.word	0x00000000
        /*0d94*/ 	.short	0x0101
        /*0d96*/ 	.byte	0x3f
	.zero		1


	//   ....[42]....
        /*0d98*/ 	.word	0x0000b9d0
        /*0d9c*/ 	.word	0x00000003
        /*0da0*/ 	.word	0x00016840
        /*0da4*/ 	.short	0x010a
        /*0da6*/ 	.byte	0x3f
	.zero		1


	//   ....[43]....
        /*0da8*/ 	.word	0x0000c190
        /*0dac*/ 	.word	0x00000003
        /*0db0*/ 	.word	0x00016830
        /*0db4*/ 	.short	0x0107
        /*0db6*/ 	.byte	0x3f
	.zero		1


	//   ....[44]....
        /*0db8*/ 	.word	0x0000c260
        /*0dbc*/ 	.word	0x00000003
        /*0dc0*/ 	.word	0x00016830
        /*0dc4*/ 	.short	0x0101
        /*0dc6*/ 	.byte	0x3f
	.zero		1


	//   ....[45]....
        /*0dc8*/ 	.word	0x0000d0c0
        /*0dcc*/ 	.word	0x00000016
        /*0dd0*/ 	.word	0x00016800
        /*0dd4*/ 	.short	0x0107
        /*0dd6*/ 	.byte	0x3f
	.zero		1


	//   ....[46]....
        /*0dd8*/ 	.word	0x0000d1c0
        /*0ddc*/ 	.word	0x00000016
        /*0de0*/ 	.word	0x00016800
        /*0de4*/ 	.short	0x0101
        /*0de6*/ 	.byte	0x3f
	.zero		1


	//   ....[47]....
        /*0de8*/ 	.word	0x0000d1e0
        /*0dec*/ 	.word	0x00000016
        /*0df0*/ 	.word	0x00016820
        /*0df4*/ 	.short	0x010a
        /*0df6*/ 	.byte	0x3f
	.zero		1


	//   ....[48]....
        /*0df8*/ 	.word	0x0000d580
        /*0dfc*/ 	.word	0x00000005
        /*0e00*/ 	.word	0x00016840
        /*0e04*/ 	.short	0x010a
        /*0e06*/ 	.byte	0x3f
	.zero		1


	//   ....[49]....
        /*0e08*/ 	.word	0x0000da90
        /*0e0c*/ 	.word	0x00000005
        /*0e10*/ 	.word	0x00016830
        /*0e14*/ 	.short	0x0107
        /*0e16*/ 	.byte	0x3f
	.zero		1


	//   ....[50]....
        /*0e18*/ 	.word	0x0000db50
        /*0e1c*/ 	.word	0x00000005
        /*0e20*/ 	.word	0x00016830
        /*0e24*/ 	.short	0x0101
        /*0e26*/ 	.byte	0x3f
	.zero		1


	//   ....[51]....
        /*0e28*/ 	.word	0x0000dbb0
        /*0e2c*/ 	.word	0x00000005
        /*0e30*/ 	.word	0x00016860
        /*0e34*/ 	.short	0x010a
        /*0e36*/ 	.byte	0x3f
	.zero		1


	//   ....[52]....
        /*0e38*/ 	.word	0x0000e080
        /*0e3c*/ 	.word	0x00000005
        /*0e40*/ 	.word	0x00016850
        /*0e44*/ 	.short	0x0107
        /*0e46*/ 	.byte	0x3f
	.zero		1


	//   ....[53]....
        /*0e48*/ 	.word	0x0000e220
        /*0e4c*/ 	.word	0x00000005
        /*0e50*/ 	.word	0x00016850
        /*0e54*/ 	.short	0x0101
        /*0e56*/ 	.byte	0x3f
	.zero		1


	//   ....[54]....
        /*0e58*/ 	.word	0x0000e430
        /*0e5c*/ 	.word	0x00000000
        /*0e60*/ 	.word	0x00016860
        /*0e64*/ 	.short	0x010a
        /*0e66*/ 	.byte	0x3f
	.zero		1


	//   ....[55]....
        /*0e68*/ 	.word	0x0000e8b0
        /*0e6c*/ 	.word	0x00000000
        /*0e70*/ 	.word	0x00016850
        /*0e74*/ 	.short	0x0107
        /*0e76*/ 	.byte	0x3f
	.zero		1


	//   ....[56]....
        /*0e78*/ 	.word	0x0000e980
        /*0e7c*/ 	.word	0x00000000
        /*0e80*/ 	.word	0x00016850
        /*0e84*/ 	.short	0x0101
        /*0e86*/ 	.byte	0x3f
	.zero		1


	//   ....[57]....
        /*0e88*/ 	.word	0x0000f6b0
        /*0e8c*/ 	.word	0x00000005
        /*0e90*/ 	.word	0x00016820
        /*0e94*/ 	.short	0x010a
        /*0e96*/ 	.byte	0x3f
	.zero		1


	//   ....[58]....
        /*0e98*/ 	.word	0x0000f830
        /*0e9c*/ 	.word	0x00000003
        /*0ea0*/ 	.word	0x00016840
        /*0ea4*/ 	.short	0x010a
        /*0ea6*/ 	.byte	0x3f
	.zero		1


	//   ....[59]....
        /*0ea8*/ 	.word	0x0000f8d0
        /*0eac*/ 	.word	0x00000019
        /*0eb0*/ 	.word	0x00016840
        /*0eb4*/ 	.short	0x010a
        /*0eb6*/ 	.byte	0x3f
	.zero		1


	//   ....[60]....
        /*0eb8*/ 	.word	0x0000f910
        /*0ebc*/ 	.word	0x00000003
        /*0ec0*/ 	.word	0x00016860
        /*0ec4*/ 	.short	0x010a
        /*0ec6*/ 	.byte	0x3f
	.zero		1


	//   ....[61]....
        /*0ec8*/ 	.word	0x0000f950
        /*0ecc*/ 	.word	0x00000019
        /*0ed0*/ 	.word	0x00016860
        /*0ed4*/ 	.short	0x010a
        /*0ed6*/ 	.byte	0x3f
	.zero		1


	//   ....[62]....
        /*0ed8*/ 	.word	0x0000f9c0
        /*0edc*/ 	.word	0x00000003
        /*0ee0*/ 	.word	0x00016800
        /*0ee4*/ 	.short	0x010a
        /*0ee6*/ 	.byte	0x3f
	.zero		1


	//   ....[63]....
        /*0ee8*/ 	.word	0x0000fa10
        /*0eec*/ 	.word	0x00000004
        /*0ef0*/ 	.word	0x00016830
        /*0ef4*/ 	.short	0x010a
        /*0ef6*/ 	.byte	0x3f
	.zero		1


	//   ....[64]....
        /*0ef8*/ 	.word	0x0000fa70
        /*0efc*/ 	.word	0x00000003
        /*0f00*/ 	.word	0x00016830
        /*0f04*/ 	.short	0x010a
        /*0f06*/ 	.byte	0x3f
	.zero		1


	//   ....[65]....
        /*0f08*/ 	.word	0x0000fad0
        /*0f0c*/ 	.word	0x00000003
        /*0f10*/ 	.word	0x00016850
        /*0f14*/ 	.short	0x010a
        /*0f16*/ 	.byte	0x3f
	.zero		1


	//   ....[66]....
        /*0f18*/ 	.word	0x0000fb30
        /*0f1c*/ 	.word	0x00000003
        /*0f20*/ 	.word	0x00016830
        /*0f24*/ 	.short	0x010a
        /*0f26*/ 	.byte	0x3f
	.zero		1


	//   ....[67]....
        /*0f28*/ 	.word	0x0000fb90
        /*0f2c*/ 	.word	0x00000003
        /*0f30*/ 	.word	0x00016850
        /*0f34*/ 	.short	0x010a
        /*0f36*/ 	.byte	0x3f
	.zero		1


	//   ....[68]....
        /*0f38*/ 	.word	0x0000fbf0
        /*0f3c*/ 	.word	0x00000007
        /*0f40*/ 	.word	0x00016850
        /*0f44*/ 	.short	0x010a
        /*0f46*/ 	.byte	0x3f
	.zero		1


	//   ....[69]....
        /*0f48*/ 	.word	0x0000fd10
        /*0f4c*/ 	.word	0x00000003
        /*0f50*/ 	.word	0x00016840
        /*0f54*/ 	.short	0x010a
        /*0f56*/ 	.byte	0x3f
	.zero		1


	//   ....[70]....
        /*0f58*/ 	.word	0x000117b0
        /*0f5c*/ 	.word	0x00000016
        /*0f60*/ 	.word	0x00016820
        /*0f64*/ 	.short	0x010a
        /*0f66*/ 	.byte	0x3f
	.zero		1


	//   ....[71]....
        /*0f68*/ 	.word	0x00011800
        /*0f6c*/ 	.word	0x00000005
        /*0f70*/ 	.word	0x00016840
        /*0f74*/ 	.short	0x010a
        /*0f76*/ 	.byte	0x3f
	.zero		1


	//   ....[72]....
        /*0f78*/ 	.word	0x00012110
        /*0f7c*/ 	.word	0x00000005
        /*0f80*/ 	.word	0x00016860
        /*0f84*/ 	.short	0x010a
        /*0f86*/ 	.byte	0x3f
	.zero		1


	//   ....[73]....
        /*0f88*/ 	.word	0x00012a80
        /*0f8c*/ 	.word	0x00000000
        /*0f90*/ 	.word	0x00016860
        /*0f94*/ 	.short	0x010a
        /*0f96*/ 	.byte	0x3f
	.zero		1


	//   ....[74]....
        /*0f98*/ 	.word	0x00013d00
        /*0f9c*/ 	.word	0x00000005
        /*0fa0*/ 	.word	0x00016820
        /*0fa4*/ 	.short	0x010a
        /*0fa6*/ 	.byte	0x3f
	.zero		1


	//   ....[75]....
        /*0fa8*/ 	.word	0x00013ea0
        /*0fac*/ 	.word	0x00000003
        /*0fb0*/ 	.word	0x00016840
        /*0fb4*/ 	.short	0x010a
        /*0fb6*/ 	.byte	0x3f
	.zero		1


	//   ....[76]....
        /*0fb8*/ 	.word	0x00013ef0
        /*0fbc*/ 	.word	0x00000019
        /*0fc0*/ 	.word	0x00016840
        /*0fc4*/ 	.short	0x010a
        /*0fc6*/ 	.byte	0x3f
	.zero		1


	//   ....[77]....
        /*0fc8*/ 	.word	0x00013f40
        /*0fcc*/ 	.word	0x00000003
        /*0fd0*/ 	.word	0x00016860
        /*0fd4*/ 	.short	0x010a
        /*0fd6*/ 	.byte	0x3f
	.zero		1


	//----- nvinfo : EIATTR_NUM_MBARRIERS
	.align		4
.L_295:
        /*0fd8*/ 	.byte	0x03, 0x38
        /*0fda*/ 	.short	0x0016


	//----- nvinfo : EIATTR_EXIT_INSTR_OFFSETS
	.align		4
        /*0fdc*/ 	.byte	0x04, 0x1c
        /*0fde*/ 	.short	(.L_297 - .L_296)


	//   ....[0]....
.L_296:
        /*0fe0*/ 	.word	0x000009b0


	//   ....[1]....
        /*0fe4*/ 	.word	0x00009cb0


	//   ....[2]....
        /*0fe8*/ 	.word	0x0000f9a0


	//----- nvinfo : EIATTR_MAX_THREADS
	.align		4
.L_297:
        /*0fec*/ 	.byte	0x04, 0x05
        /*0fee*/ 	.short	(.L_299 - .L_298)
.L_298:
        /*0ff0*/ 	.word	0x00000200
        /*0ff4*/ 	.word	0x00000001
        /*0ff8*/ 	.word	0x00000001


	//----- nvinfo : EIATTR_CRS_STACK_SIZE
	.align		4
.L_299:
        /*0ffc*/ 	.byte	0x04, 0x1e
        /*0ffe*/ 	.short	(.L_301 - .L_300)
.L_300:
        /*1000*/ 	.word	0x00000000


	//----- nvinfo : EIATTR_CBANK_PARAM_SIZE
	.align		4
.L_301:
        /*1004*/ 	.byte	0x03, 0x19
        /*1006*/ 	.short	0x0af0


	//----- nvinfo : EIATTR_PARAM_CBANK
	.align		4
        /*1008*/ 	.byte	0x04, 0x0a
        /*100a*/ 	.short	(.L_303 - .L_302)
	.align		4
.L_302:
        /*100c*/ 	.word	index@(.nv.constant0._ZN7cutlass13device_kernelIN5flash11enable_sm90INS1_16FlashAttnFwdSm90INS1_25CollectiveMainloopFwdSm90ILi2EN4cute5tupleIJNS5_1CILi1EEES8_S8_EEENS6_IJNS7_ILi192EEENS7_ILi128EEENS7_ILi64EEEEEELi64ENS_10bfloat16_tEfNS_4arch4Sm90ELb1ELb0ELb0ELb1ELb1ELb0ELb0ELb1ELb1ELb1ELb0ELb0EEENS1_21CollectiveEpilogueFwdINS6_IJSA_SC_SB_EEES9_SE_SG_Li384ELb1ELb1ELb0ELb0EEENS1_36VarlenDynamicPersistentTileSchedulerILi192ELi128ELi384ELi128ELb0ELb1ELb1ELb1ELb1ELb1EEEEEEEEEvNT_6ParamsE)
        /*1010*/ 	.short	0x0210
        /*1012*/ 	.short	0x0af0


	//----- nvinfo : EIATTR_SW_WAR
	.align		4
.L_303:
        /*1014*/ 	.byte	0x04, 0x36
        /*1016*/ 	.short	(.L_305 - .L_304)
.L_304:
        /*1018*/ 	.word	0x00000008
.L_305:


//--------------------- .nv.info._ZN7cutlass13device_kernelIN5flash11enable_sm90INS1_16FlashAttnFwdSm90INS1_25CollectiveMainloopFwdSm90ILi2EN4cute5tupleIJNS5_1CILi1EEES8_S8_EEENS6_IJNS7_ILi192EEENS7_ILi128EEENS7_ILi64EEEEEELi64ENS_10bfloat16_tEfNS_4arch4Sm90ELb1ELb0ELb0ELb1ELb1ELb1ELb0ELb1ELb1ELb1ELb0ELb0EEENS1_21CollectiveEpilogueFwdINS6_IJSA_SC_SB_EEES9_SE_SG_Li384ELb1ELb1ELb0ELb0EEENS1_36VarlenDynamicPersistentTileSchedulerILi192ELi128ELi384ELi128ELb0ELb1ELb1ELb1ELb1ELb1EEEEEEEEEvNT_6ParamsE --------------------------
	.section	.nv.info._ZN7cutlass13device_kernelIN5flash11enable_sm90INS1_16FlashAttnFwdSm90INS1_25CollectiveMainloopFwdSm90ILi2EN4cute5tupleIJNS5_1CILi1EEES8_S8_EEENS6_IJNS7_ILi192EEENS7_ILi128EEENS7_ILi64EEEEEELi64ENS_10bfloat16_tEfNS_4arch4Sm90ELb1ELb0ELb0ELb1ELb1ELb1ELb0ELb1ELb1ELb1ELb0ELb0EEENS1_21CollectiveEpilogueFwdINS6_IJSA_SC_SB_EEES9_SE_SG_Li384ELb1ELb1ELb0ELb0EEENS1_36VarlenDynamicPersistentTileSchedulerILi192ELi128ELi384ELi128ELb0ELb1ELb1ELb1ELb1ELb1EEEEEEEEEvNT_6ParamsE,"",@"SHT_CUDA_INFO"
	.sectionflags	@""
	.align	4


	//----- nvinfo : EIATTR_CUDA_API_VERSION
	.align		4
        /*0000*/ 	.byte	0x04, 0x37
        /*0002*/ 	.short	(.L_307 - .L_306)
.L_306:
        /*0004*/ 	.word	0x00000082


	//----- nvinfo : EIATTR_KPARAM_INFO
	.align		4
.L_307:
        /*0008*/ 	.byte	0x04, 0x17
        /*000a*/ 	.short	(.L_309 - .L_308)
.L_308:
        /*000c*/ 	.word	0x00000000
        /*0010*/ 	.short	0x0000
        /*0012*/ 	.short	0x0070
        /*0014*/ 	.byte	0x00, 0xf0, 0x01, 0x2a


	//----- nvinfo : EIATTR_SPARSE_MMA_MASK
	.align		4
.L_309:
        /*0018*/ 	.byte	0x03, 0x50
        /*001a*/ 	.short	0x0000


	//----- nvinfo : EIATTR_MAXREG_COUNT
	.align		4
        /*001c*/ 	.byte	0x03, 0x1b
        /*001e*/ 	.short	0x0080


	//----- nvinfo : EIATTR_NUM_BARRIERS
	.align		4
        /*0020*/ 	.byte	0x02, 0x4c
        /*0022*/ 	.byte	0x10
	.zero		1


	//----- nvinfo : EIATTR_EXTERNS
	.align		4
        /*0024*/ 	.byte	0x04, 0x0f
        /*0026*/ 	.short	(.L_311 - .L_310)


	//   ....[0]....
	.align		4
.L_310:
        /*0028*/ 	.word	index@(__assertfail)


	//----- nvinfo : EIATTR_ANNOTATIONS
	.align		4
.L_311:
        /*002c*/ 	.byte	0x04, 0x55
        /*002e*/ 	.short	(.L_313 - .L_312)


	//   ....[0]....
.L_312:
        /* <DEDUP_REMOVED lines=85> */


	//----- nvinfo : EIATTR_MERCURY_ISA_VERSION
	.align		4
.L_313:
        /*0570*/ 	.byte	0x03, 0x5f
        /*0572*/ 	.short	0x0101


	//----- nvinfo : EIATTR_UNUSED_LOAD_BYTE_OFFSET
	.align		4
        /*0574*/ 	.byte	0x04, 0x44
        /*0576*/ 	.short	(.L_315 - .L_314)


	//   ....[0]....
.L_314:
        /*0578*/ 	.word	0x00000a70
        /*057c*/ 	.word	0x0000fff0


	//   ....[1]....
        /*0580*/ 	.word	0x000107c0
        /*0584*/ 	.word	0x0000fff0


	//----- nvinfo : EIATTR_INT_WARP_WIDE_INSTR_OFFSETS
	.align		4
.L_315:
        /*0588*/ 	.byte	0x04, 0x31
        /*058a*/ 	.short	(.L_317 - .L_316)


	//   ....[0]....
.L_316:
        /*058c*/ 	.word	0x00000120


	//   ....[1]....
        /*0590*/ 	.word	0x000001c0


	//   ....[2]....
        /*0594*/ 	.word	0x00000230


	//   ....[3]....
        /*0598*/ 	.word	0x00014380


	//   ....[4]....
        /*059c*/ 	.word	0x00014410


	//   ....[5]....
        /*05a0*/ 	.word	0x000176a0


	//   ....[6]....
        /*05a4*/ 	.word	0x00017730


	//----- nvinfo : EIATTR_COOP_GROUP_MASK_REGIDS
	.align		4
.L_317:
        /*05a8*/ 	.byte	0x04, 0x29
        /*05aa*/ 	.short	(.L_319 - .L_318)


	//   ....[0]....
.L_318:
        /*05ac*/ 	.word	0xffffffff


	//   ....[1]....
        /*05b0*/ 	.word	0xffffffff


	//   ....[2]....
        /*05b4*/ 	.word	0xffffffff


	//   ....[3]....
        /*05b8*/ 	.word	0xffffffff


	//   ....[4]....
        /*05bc*/ 	.word	0xffffffff


	//   ....[5]....
        /*05c0*/ 	.word	0xffffffff


	//   ....[6]....
        /*05c4*/ 	.word	0xffffffff


	//   ....[7]....
        /*05c8*/ 	.word	0xffffffff


	//   ....[8]....
        /*05cc*/ 	.word	0xffffffff


	//   ....[9]....
        /*05d0*/ 	.word	0xffffffff


	//   ....[10]....
        /*05d4*/ 	.word	0xffffffff


	//   ....[11]....
        /*05d8*/ 	.word	0xffffffff


	//   ....[12]....
        /*05dc*/ 	.word	0xffffffff


	//   ....[13]....
        /*05e0*/ 	.word	0xffffffff


	//   ....[14]....
        /*05e4*/ 	.word	0xffffffff


	//   ....[15]....
        /*05e8*/ 	.word	0xffffffff


	//   ....[16]....
        /*05ec*/ 	.word	0xffffffff


	//   ....[17]....
        /*05f0*/ 	.word	0xffffffff


	//   ....[18]....
        /*05f4*/ 	.word	0xffffffff


	//   ....[19]....
        /*05f8*/ 	.word	0xffffffff


	//   ....[20]....
        /*05fc*/ 	.word	0xffffffff


	//   ....[21]....
        /*0600*/ 	.word	0xffffffff


	//   ....[22]....
        /*0604*/ 	.word	0xffffffff


	//   ....[23]....
        /*0608*/ 	.word	0xffffffff


	//   ....[24]....
        /*060c*/ 	.word	0xffffffff


	//   ....[25]....
        /*0610*/ 	.word	0xffffffff


	//   ....[26]....
        /*0614*/ 	.word	0xffffffff


	//   ....[27]....
        /*0618*/ 	.word	0xffffffff


	//   ....[28]....
        /*061c*/ 	.word	0xffffffff


	//   ....[29]....
        /*0620*/ 	.word	0xffffffff


	//   ....[30]....
        /*0624*/ 	.word	0xffffffff


	//   ....[31]....
        /*0628*/ 	.word	0xffffffff


	//   ....[32]....
        /*062c*/ 	.word	0xffffffff


	//   ....[33]....
        /*0630*/ 	.word	0xffffffff


	//   ....[34]....
        /*0634*/ 	.word	0xffffffff


	//   ....[35]....
        /*0638*/ 	.word	0xffffffff


	//   ....[36]....
        /*063c*/ 	.word	0xffffffff


	//   ....[37]....
        /*0640*/ 	.word	0xffffffff


	//   ....[38]....
        /*0644*/ 	.word	0xffffffff


	//   ....[39]....
        /*0648*/ 	.word	0xffffffff


	//   ....[40]....
        /*064c*/ 	.word	0xffffffff


	//   ....[41]....
        /*0650*/ 	.word	0xffffffff


	//   ....[42]....
        /*0654*/ 	.word	0xffffffff


	//   ....[43]....
        /*0658*/ 	.word	0xffffffff


	//   ....[44]....
        /*065c*/ 	.word	0xffffffff


	//   ....[45]....
        /*0660*/ 	.word	0xffffffff


	//   ....[46]....
        /*0664*/ 	.word	0xffffffff


	//   ....[47]....
        /*0668*/ 	.word	0xffffffff


	//   ....[48]....
        /*066c*/ 	.word	0xffffffff


	//   ....[49]....
        /*0670*/ 	.word	0xffffffff


	//   ....[50]....
        /*0674*/ 	.word	0xffffffff


	//   ....[51]....
        /*0678*/ 	.word	0xffffffff


	//   ....[52]....
        /*067c*/ 	.word	0xffffffff


	//   ....[53]....
        /*0680*/ 	.word	0xffffffff


	//   ....[54]....
        /*0684*/ 	.word	0xffffffff


	//   ....[55]....
        /*0688*/ 	.word	0xffffffff


	//   ....[56]....
        /*068c*/ 	.word	0xffffffff


	//   ....[57]....
        /*0690*/ 	.word	0xffffffff


	//   ....[58]....
        /*0694*/ 	.word	0xffffffff


	//   ....[59]....
        /*0698*/ 	.word	0xffffffff


	//   ....[60]....
        /*069c*/ 	.word	0xffffffff


	//   ....[61]....
        /*06a0*/ 	.word	0xffffffff


	//   ....[62]....
        /*06a4*/ 	.word	0xffffffff


	//   ....[63]....
        /*06a8*/ 	.word	0xffffffff


	//   ....[64]....
        /*06ac*/ 	.word	0xffffffff


	//   ....[65]....
        /*06b0*/ 	.word	0xffffffff


	//   ....[66]....
        /*06b4*/ 	.word	0xffffffff


	//   ....[67]....
        /*06b8*/ 	.word	0xffffffff


	//   ....[68]....
        /*06bc*/ 	.word	0xffffffff


	//   ....[69]....
        /*06c0*/ 	.word	0xffffffff


	//   ....[70]....
        /*06c4*/ 	.word	0xffffffff


	//   ....[71]....
        /*06c8*/ 	.word	0xffffffff


	//   ....[72]....
        /*06cc*/ 	.word	0xffffffff


	//   ....[73]....
        /*06d0*/ 	.word	0xffffffff


	//   ....[74]....
        /*06d4*/ 	.word	0xffffffff


	//   ....[75]....
        /*06d8*/ 	.word	0xffffffff


	//   ....[76]....
        /*06dc*/ 	.word	0xffffffff


	//   ....[77]....
        /*06e0*/ 	.word	0xffffffff


	//   ....[78]....
        /*06e4*/ 	.word	0xffffffff


	//   ....[79]....
        /*06e8*/ 	.word	0xffffffff


	//   ....[80]....
        /*06ec*/ 	.word	0xffffffff


	//   ....[81]....
        /*06f0*/ 	.word	0xffffffff


	//   ....[82]....
        /*06f4*/ 	.word	0xffffffff


	//   ....[83]....
        /*06f8*/ 	.word	0xffffffff


	//   ....[84]....
        /*06fc*/ 	.word	0xffffffff


	//   ....[85]....
        /*0700*/ 	.word	0xffffffff


	//   ....[86]....
        /*0704*/ 	.word	0xffffffff


	//   ....[87]....
        /*0708*/ 	.word	0xffffffff


	//   ....[88]....
        /*070c*/ 	.word	0xffffffff


	//   ....[89]....
        /*0710*/ 	.word	0xffffffff


	//   ....[90]....
        /*0714*/ 	.word	0xffffffff


	//   ....[91]....
        /*0718*/ 	.word	0xffffffff


	//   ....[92]....
        /*071c*/ 	.word	0xffffffff


	//   ....[93]....
        /*0720*/ 	.word	0xffffffff


	//   ....[94]....
        /*0724*/ 	.word	0xffffffff


	//   ....[95]....
        /*0728*/ 	.word	0xffffffff


	//   ....[96]....
        /*072c*/ 	.word	0xffffffff


	//   ....[97]....
        /*0730*/ 	.word	0xffffffff


	//   ....[98]....
        /*0734*/ 	.word	0xffffffff


	//   ....[99]....
        /*0738*/ 	.word	0xffffffff


	//   ....[100]....
        /*073c*/ 	.word	0xffffffff


	//   ....[101]....
        /*0740*/ 	.word	0xffffffff


	//   ....[102]....
        /*0744*/ 	.word	0xffffffff


	//   ....[103]....
        /*0748*/ 	.word	0xffffffff


	//   ....[104]....
        /*074c*/ 	.word	0xffffffff


	//   ....[105]....
        /*0750*/ 	.word	0xffffffff


	//   ....[106]....
        /*0754*/ 	.word	0xffffffff


	//   ....[107]....
        /*0758*/ 	.word	0xffffffff


	//   ....[108]....
        /*075c*/ 	.word	0xffffffff


	//   ....[109]....
        /*0760*/ 	.word	0xffffffff


	//   ....[110]....
        /*0764*/ 	.word	0xffffffff


	//   ....[111]....
        /*0768*/ 	.word	0xffffffff


	//   ....[112]....
        /*076c*/ 	.word	0xffffffff


	//   ....[113]....
        /*0770*/ 	.word	0xffffffff


	//   ....[114]....
        /*0774*/ 	.word	0xffffffff


	//   ....[115]....
        /*0778*/ 	.word	0xffffffff


	//   ....[116]....
        /*077c*/ 	.word	0xffffffff


	//   ....[117]....
        /*0780*/ 	.word	0xffffffff


	//   ....[118]....
        /*0784*/ 	.word	0xffffffff


	//   ....[119]....
        /*0788*/ 	.word	0xffffffff


	//   ....[120]....
        /*078c*/ 	.word	0xffffffff


	//   ....[121]....
        /*0790*/ 	.word	0xffffffff


	//   ....[122]....
        /*0794*/ 	.word	0xffffffff


	//   ....[123]....
        /*0798*/ 	.word	0xffffffff


	//   ....[124]....
        /*079c*/ 	.word	0xffffffff


	//   ....[125]....
        /*07a0*/ 	.word	0xffffffff


	//   ....[126]....
        /*07a4*/ 	.word	0xffffffff


	//   ....[127]....
        /*07a8*/ 	.word	0xffffffff


	//   ....[128]....
        /*07ac*/ 	.word	0xffffffff


	//   ....[129]....
        /*07b0*/ 	.word	0xffffffff


	//   ....[130]....
        /*07b4*/ 	.word	0xffffffff


	//   ....[131]....
        /*07b8*/ 	.word	0xffffffff


	//   ....[132]....
        /*07bc*/ 	.word	0xffffffff


	//   ....[133]....
        /*07c0*/ 	.word	0xffffffff


	//   ....[134]....
        /*07c4*/ 	.word	0xffffffff


	//   ....[135]....
        /*07c8*/ 	.word	0xffffffff


	//   ....[136]....
        /*07cc*/ 	.word	0xffffffff


	//   ....[137]....
        /*07d0*/ 	.word	0xffffffff


	//   ....[138]....
        /*07d4*/ 	.word	0xffffffff


	//   ....[139]....
        /*07d8*/ 	.word	0xffffffff


	//   ....[140]....
        /*07dc*/ 	.word	0xffffffff


	//   ....[141]....
        /*07e0*/ 	.word	0xffffffff


	//   ....[142]....
        /*07e4*/ 	.word	0xffffffff


	//   ....[143]....
        /*07e8*/ 	.word	0xffffffff


	//   ....[144]....
        /*07ec*/ 	.word	0xffffffff


	//   ....[145]....
        /*07f0*/ 	.word	0xffffffff


	//   ....[146]....
        /*07f4*/ 	.word	0xffffffff


	//   ....[147]....
        /*07f8*/ 	.word	0xffffffff


	//   ....[148]....
        /*07fc*/ 	.word	0xffffffff


	//   ....[149]....
        /*0800*/ 	.word	0xffffffff


	//   ....[150]....
        /*0804*/ 	.word	0xffffffff


	//   ....[151]....
        /*0808*/ 	.word	0xffffffff


	//   ....[152]....
        /*080c*/ 	.word	0xffffffff


	//   ....[153]....
        /*0810*/ 	.word	0xffffffff


	//   ....[154]....
        /*0814*/ 	.word	0xffffffff


	//   ....[155]....
        /*0818*/ 	.word	0xffffffff


	//   ....[156]....
        /*081c*/ 	.word	0xffffffff


	//   ....[157]....
        /*0820*/ 	.word	0xffffffff


	//   ....[158]....
        /*0824*/ 	.word	0xffffffff


	//   ....[159]....
        /*0828*/ 	.word	0xffffffff


	//   ....[160]....
        /*082c*/ 	.word	0xffffffff


	//   ....[161]....
        /*0830*/ 	.word	0xffffffff


	//   ....[162]....
        /*0834*/ 	.word	0xffffffff


	//   ....[163]....
        /*0838*/ 	.word	0xffffffff


	//   ....[164]....
        /*083c*/ 	.word	0xffffffff


	//   ....[165]....
        /*0840*/ 	.word	0xffffffff


	//   ....[166]....
        /*0844*/ 	.word	0xffffffff


	//   ....[167]....
        /*0848*/ 	.word	0xffffffff


	//   ....[168]....
        /*084c*/ 	.word	0xffffffff


	//   ....[169]....
        /*0850*/ 	.word	0xffffffff


	//   ....[170]....
        /*0854*/ 	.word	0xffffffff


	//   ....[171]....
        /*0858*/ 	.word	0xffffffff


	//   ....[172]....
        /*085c*/ 	.word	0xffffffff


	//   ....[173]....
        /*0860*/ 	.word	0xffffffff


	//   ....[174]....
        /*0864*/ 	.word	0xffffffff


	//   ....[175]....
        /*0868*/ 	.word	0xffffffff


	//   ....[176]....
        /*086c*/ 	.word	0xffffffff


	//   ....[177]....
        /*0870*/ 	.word	0xffffffff


	//   ....[178]....
        /*0874*/ 	.word	0xffffffff


	//   ....[179]....
        /*0878*/ 	.word	0xffffffff


	//   ....[180]....
        /*087c*/ 	.word	0xffffffff


	//   ....[181]....
        /*0880*/ 	.word	0xffffffff


	//   ....[182]....
        /*0884*/ 	.word	0xffffffff


	//   ....[183]....
        /*0888*/ 	.word	0xffffffff


	//   ....[184]....
        /*088c*/ 	.word	0xffffffff


	//   ....[185]....
        /*0890*/ 	.word	0xffffffff


	//   ....[186]....
        /*0894*/ 	.word	0xffffffff


	//   ....[187]....
        /*0898*/ 	.word	0xffffffff


	//   ....[188]....
        /*089c*/ 	.word	0xffffffff


	//   ....[189]....
        /*08a0*/ 	.word	0xffffffff


	//   ....[190]....
        /*08a4*/ 	.word	0xffffffff


	//   ....[191]....
        /*08a8*/ 	.word	0xffffffff


	//   ....[192]....
        /*08ac*/ 	.word	0xffffffff


	//   ....[193]....
        /*08b0*/ 	.word	0xffffffff


	//   ....[194]....
        /*08b4*/ 	.word	0xffffffff


	//   ....[195]....
        /*08b8*/ 	.word	0xffffffff


	//   ....[196]....
        /*08bc*/ 	.word	0xffffffff


	//   ....[197]....
        /*08c0*/ 	.word	0xffffffff


	//   ....[198]....
        /*08c4*/ 	.word	0xffffffff


	//   ....[199]....
        /*08c8*/ 	.word	0xffffffff


	//   ....[200]....
        /*08cc*/ 	.word	0xffffffff


	//   ....[201]....
        /*08d0*/ 	.word	0xffffffff


	//   ....[202]....
        /*08d4*/ 	.word	0xffffffff


	//   ....[203]....
        /*08d8*/ 	.word	0x0500000f


	//   ....[204]....
        /*08dc*/ 	.word	0x0500000f


	//   ....[205]....
        /*08e0*/ 	.word	0x0500000f


	//   ....[206]....
        /*08e4*/ 	.word	0x0500000f


	//   ....[207]....
        /*08e8*/ 	.word	0x0500000f


	//   ....[208]....
        /*08ec*/ 	.word	0x0500000f


	//   ....[209]....
        /*08f0*/ 	.word	0x0500000f


	//   ....[210]....
        /*08f4*/ 	.word	0x0500000f


	//   ....[211]....
        /*08f8*/ 	.word	0x0500000f


	//   ....[212]....
        /*08fc*/ 	.word	0x0500000f


	//   ....[213]....
        /*0900*/ 	.word	0x0500000f


	//   ....[214]....
        /*0904*/ 	.word	0x0500000f


	//   ....[215]....
        /*0908*/ 	.word	0x0500000f


	//   ....[216]....
        /*090c*/ 	.word	0x0500000f


	//   ....[217]....
        /*0910*/ 	.word	0x0500000f


	//   ....[218]....
        /*0914*/ 	.word	0x0500000f


	//   ....[219]....
        /*0918*/ 	.word	0x0500000f


	//   ....[220]....
        /*091c*/ 	.word	0x0500000f


	//   ....[221]....
        /*0920*/ 	.word	0x0500000f


	//   ....[222]....
        /*0924*/ 	.word	0x0500000f


	//   ....[223]....
        /*0928*/ 	.word	0x0500000f


	//   ....[224]....
        /*092c*/ 	.word	0x0500000f


	//   ....[225]....
        /*0930*/ 	.word	0x0500000f


	//   ....[226]....
        /*0934*/ 	.word	0x0500000f


	//   ....[227]....
        /*0938*/ 	.word	0x0500000f


	//   ....[228]....
        /*093c*/ 	.word	0x0500000f


	//   ....[229]....
        /*0940*/ 	.word	0x0500000f


	//   ....[230]....
        /*0944*/ 	.word	0x0500000f


	//   ....[231]....
        /*0948*/ 	.word	0x0500000f


	//   ....[232]....
        /*094c*/ 	.word	0x0500000f


	//   ....[233]....
        /*0950*/ 	.word	0x0500000f


	//   ....[234]....
        /*0954*/ 	.word	0x0500000f


	//   ....[235]....
        /*0958*/ 	.word	0x0500000f


	//   ....[236]....
        /*095c*/ 	.word	0x0500000f


	//   ....[237]....
        /*0960*/ 	.word	0x0500000f


	//   ....[238]....
        /*0964*/ 	.word	0x0500000f


	//   ....[239]....
        /*0968*/ 	.word	0x0500000f


	//   ....[240]....
        /*096c*/ 	.word	0x0500000f


	//   ....[241]....
        /*0970*/ 	.word	0x0500000f


	//   ....[242]....
        /*0974*/ 	.word	0x0500000f


	//   ....[243]....
        /*0978*/ 	.word	0x0500000f


	//   ....[244]....
        /*097c*/ 	.word	0x0500000f


	//   ....[245]....
        /*0980*/ 	.word	0x0500000f


	//   ....[246]....
        /*0984*/ 	.word	0x0500000f


	//   ....[247]....
        /*0988*/ 	.word	0x0500000f


	//   ....[248]....
        /*098c*/ 	.word	0x0500000f


	//   ....[249]....
        /*0990*/ 	.word	0x0500000f


	//   ....[250]....
        /*0994*/ 	.word	0x0500000f


	//   ....[251]....
        /*0998*/ 	.word	0x0500000f


	//   ....[252]....
        /*099c*/ 	.word	0x0500000f


	//   ....[253]....
        /*09a0*/ 	.word	0x0500000f


	//   ....[254]....
        /*09a4*/ 	.word	0x0500000f


	//   ....[255]....
        /*09a8*/ 	.word	0x0500000f


	//   ....[0]....
        /*09ac*/ 	.word	0x0500000f


	//   ....[1]....
        /*09b0*/ 	.word	0x0500000f


	//   ....[2]....
        /*09b4*/ 	.word	0x0500000f


	//   ....[3]....
        /*09b8*/ 	.word	0x0500000f


	//   ....[4]....
        /*09bc*/ 	.word	0x0500000f


	//   ....[5]....
        /*09c0*/ 	.word	0x0500000f


	//   ....[6]....
        /*09c4*/ 	.word	0x0500000f


	//   ....[7]....
        /*09c8*/ 	.word	0x0500000f


	//   ....[8]....
        /*09cc*/ 	.word	0x0500000f


	//   ....[9]....
        /*09d0*/ 	.word	0x0500000f


	//   ....[10]....
        /*09d4*/ 	.word	0x0500000f


	//   ....[11]....
        /*09d8*/ 	.word	0x0500000f


	//   ....[12]....
        /*09dc*/ 	.word	0x0500000f


	//   ....[13]....
        /*09e0*/ 	.word	0x0500000f


	//   ....[14]....
        /*09e4*/ 	.word	0x0500000f


	//   ....[15]....
        /*09e8*/ 	.word	0x0500000f


	//   ....[16]....
        /*09ec*/ 	.word	0x0500000f


	//   ....[17]....
        /*09f0*/ 	.word	0x0500000f


	//   ....[18]....
        /*09f4*/ 	.word	0x0500000f


	//   ....[19]....
        /*09f8*/ 	.word	0x0500000f


	//   ....[20]....
        /*09fc*/ 	.word	0x0500000f


	//   ....[21]....
        /*0a00*/ 	.word	0x0500000f


	//   ....[22]....
        /*0a04*/ 	.word	0x0500000f


	//   ....[23]....
        /*0a08*/ 	.word	0x0500000f


	//   ....[24]....
        /*0a0c*/ 	.word	0x0500000f


	//   ....[25]....
        /*0a10*/ 	.word	0x0500000f


	//   ....[26]....
        /*0a14*/ 	.word	0x0500000f


	//   ....[27]....
        /*0a18*/ 	.word	0x0500000f


	//   ....[28]....
        /*0a1c*/ 	.word	0x0500000f


	//   ....[29]....
        /*0a20*/ 	.word	0x0500000f


	//   ....[30]....
        /*0a24*/ 	.word	0x0500000f


	//   ....[31]....
        /*0a28*/ 	.word	0x0500000f


	//   ....[32]....
        /*0a2c*/ 	.word	0x0500000f


	//   ....[33]....
        /*0a30*/ 	.word	0x0500000f


	//   ....[34]....
        /*0a34*/ 	.word	0x0500000f


	//   ....[35]....
        /*0a38*/ 	.word	0x0500000f


	//   ....[36]....
        /*0a3c*/ 	.word	0x0500000f


	//   ....[37]....
        /*0a40*/ 	.word	0x0500000f


	//   ....[38]....
        /*0a44*/ 	.word	0x0500000f


	//   ....[39]....
        /*0a48*/ 	.word	0x0500000f


	//   ....[40]....
        /*0a4c*/ 	.word	0x0500000f


	//   ....[41]....
        /*0a50*/ 	.word	0x0500000f


	//   ....[42]....
        /*0a54*/ 	.word	0x0500000f


	//   ....[43]....
        /*0a58*/ 	.word	0x0500000f


	//   ....[44]....
        /*0a5c*/ 	.word	0x0500000f


	//   ....[45]....
        /*0a60*/ 	.word	0x0500000f


	//   ....[46]....
        /*0a64*/ 	.word	0x0500000f


	//   ....[47]....
        /*0a68*/ 	.word	0x0500000f


	//   ....[48]....
        /*0a6c*/ 	.word	0x0500000f


	//   ....[49]....
        /*0a70*/ 	.word	0x0500000f


	//   ....[50]....
        /*0a74*/ 	.word	0x0500000f


	//   ....[51]....
        /*0a78*/ 	.word	0x0500000f


	//   ....[52]....
        /*0a7c*/ 	.word	0x0500000f


	//   ....[53]....
        /*0a80*/ 	.word	0x0500000f


	//   ....[54]....
        /*0a84*/ 	.word	0x0500000f


	//   ....[55]....
        /*0a88*/ 	.word	0x0500000f


	//   ....[56]....
        /*0a8c*/ 	.word	0x0500000f


	//   ....[57]....
        /*0a90*/ 	.word	0x0500000f


	//   ....[58]....
        /*0a94*/ 	.word	0x0500000f


	//   ....[59]....
        /*0a98*/ 	.word	0x0500000f


	//   ....[60]....
        /*0a9c*/ 	.word	0x0500000f


	//   ....[61]....
        /*0aa0*/ 	.word	0x0500000f


	//   ....[62]....
        /*0aa4*/ 	.word	0x0500000f


	//   ....[63]....
        /*0aa8*/ 	.word	0x0500000f


	//   ....[64]....
        /*0aac*/ 	.word	0x0500000f


	//   ....[65]....
        /*0ab0*/ 	.word	0x0500000f


	//   ....[66]....
        /*0ab4*/ 	.word	0x0500000f


	//   ....[67]....
        /*0ab8*/ 	.word	0x0500000f


	//   ....[68]....
        /*0abc*/ 	.word	0x0500000f


	//   ....[69]....
        /*0ac0*/ 	.word	0x0500000f


	//   ....[70]....
        /*0ac4*/ 	.word	0x0500000f


	//   ....[71]....
        /*0ac8*/ 	.word	0x0500000f


	//   ....[72]....
        /*0acc*/ 	.word	0x0500000f


	//   ....[73]....
        /*0ad0*/ 	.word	0x0500000f


	//   ....[74]....
        /*0ad4*/ 	.word	0x0500000f


	//   ....[75]....
        /*0ad8*/ 	.word	0x0500000f


	//   ....[76]....
        /*0adc*/ 	.word	0x0500000f


	//   ....[77]....
        /*0ae0*/ 	.word	0x0500000f


	//   ....[78]....
        /*0ae4*/ 	.word	0x0500000f


	//   ....[79]....
        /*0ae8*/ 	.word	0x0500000f


	//   ....[80]....
        /*0aec*/ 	.word	0x0500000f


	//   ....[81]....
        /*0af0*/ 	.word	0x0500000f


	//   ....[82]....
        /*0af4*/ 	.word	0x0500000f


	//   ....[83]....
        /*0af8*/ 	.word	0x0500000f


	//   ....[84]....
        /*0afc*/ 	.word	0x0500000f


	//   ....[85]....
        /*0b00*/ 	.word	0x0500000f


	//   ....[86]....
        /*0b04*/ 	.word	0x0500000f


	//   ....[87]....
        /*0b08*/ 	.word	0x0500000f


	//   ....[88]....
        /*0b0c*/ 	.word	0x0500000f


	//   ....[89]....
        /*0b10*/ 	.word	0x0500000f


	//   ....[90]....
        /*0b14*/ 	.word	0x0500000f


	//   ....[91]....
        /*0b18*/ 	.word	0x0500000f


	//----- nvinfo : EIATTR_COOP_GROUP_INSTR_OFFSETS
	.align		4
.L_319:
        /*0b1c*/ 	.byte	0x04, 0x28
        /*0b1e*/ 	.short	(.L_321 - .L_320)


	//   ....[0]....
.L_320:
        /*0b20*/ 	.word	0x00000060


	//   ....[1]....
        /*0b24*/ 	.word	0x00000130


	//   ....[2]....
        /*0b28*/ 	.word	0x000001e0


	//   ....[3]....
        /*0b2c*/ 	.word	0x000003a0


	//   ....[4]....
        /*0b30*/ 	.word	0x00000500


	//   ....[5]....
        /*0b34*/ 	.word	0x00000620


	//   ....[6]....
        /*0b38*/ 	.word	0x00000780


	//   ....[7]....
        /*0b3c*/ 	.word	0x00002b80


	//   ....[8]....
        /*0b40*/ 	.word	0x00002b90


	//   ....[9]....
        /*0b44*/ 	.word	0x000032d0


	//   ....[10]....
        /*0b48*/ 	.word	0x000032e0


	//   ....[11]....
        /*0b4c*/ 	.word	0x00004010


	//   ....[12]....
        /*0b50*/ 	.word	0x00004020


	//   ....[13]....
        /*0b54*/ 	.word	0x00004840


	//   ....[14]....
        /*0b58*/ 	.word	0x00004850


	//   ....[15]....
        /*0b5c*/ 	.word	0x000052b0


	//   ....[16]....
        /*0b60*/ 	.word	0x000052c0


	//   ....[17]....
        /*0b64*/ 	.word	0x000053d0


	//   ....[18]....
        /*0b68*/ 	.word	0x000053e0


	//   ....[19]....
        /*0b6c*/ 	.word	0x00005770


	//   ....[20]....
        /*0b70*/ 	.word	0x00005790


	//   ....[21]....
        /*0b74*/ 	.word	0x00005870


	//   ....[22]....
        /*0b78*/ 	.word	0x00005890


	//   ....[23]....
        /*0b7c*/ 	.word	0x00005dd0


	//   ....[24]....
        /*0b80*/ 	.word	0x00006580


	//   ....[25]....
        /*0b84*/ 	.word	0x00006590


	//   ....[26]....
        /*0b88*/ 	.word	0x000065a0


	//   ....[27]....
        /*0b8c*/ 	.word	0x000065b0


	//   ....[28]....
        /*0b90*/ 	.word	0x00006900


	//   ....[29]....
        /*0b94*/ 	.word	0x00006910


	//   ....[30]....
        /*0b98*/ 	.word	0x00006920


	//   ....[31]....
        /*0b9c*/ 	.word	0x00006930


	//   ....[32]....
        /*0ba0*/ 	.word	0x00007d60


	//   ....[33]....
        /*0ba4*/ 	.word	0x00007d70


	//   ....[34]....
        /*0ba8*/ 	.word	0x00007d80


	//   ....[35]....
        /*0bac*/ 	.word	0x00007d90


	//   ....[36]....
        /*0bb0*/ 	.word	0x00007e90


	//   ....[37]....
        /*0bb4*/ 	.word	0x00007eb0


	//   ....[38]....
        /*0bb8*/ 	.word	0x00007f40


	//   ....[39]....
        /*0bbc*/ 	.word	0x00007f70


	//   ....[40]....
        /*0bc0*/ 	.word	0x000096e0


	//   ....[41]....
        /*0bc4*/ 	.word	0x00009d50


	//   ....[42]....
        /*0bc8*/ 	.word	0x00009d60


	//   ....[43]....
        /*0bcc*/ 	.word	0x00009d80


	//   ....[44]....
        /*0bd0*/ 	.word	0x0000a500


	//   ....[45]....
        /*0bd4*/ 	.word	0x0000a520


	//   ....[46]....
        /*0bd8*/ 	.word	0x0000bf20


	//   ....[47]....
        /*0bdc*/ 	.word	0x0000bf40


	//   ....[48]....
        /*0be0*/ 	.word	0x0000c760


	//   ....[49]....
        /*0be4*/ 	.word	0x0000c860


	//   ....[50]....
        /*0be8*/ 	.word	0x0000cfa0


	//   ....[51]....
        /*0bec*/ 	.word	0x0000cff0


	//   ....[52]....
        /*0bf0*/ 	.word	0x0000ea10


	//   ....[53]....
        /*0bf4*/ 	.word	0x0000ea40


	//   ....[54]....
        /*0bf8*/ 	.word	0x0000ec60


	//   ....[55]....
        /*0bfc*/ 	.word	0x0000ec80


	//   ....[56]....
        /*0c00*/ 	.word	0x0000ff40


	//   ....[57]....
        /*0c04*/ 	.word	0x0000ff80


	//   ....[58]....
        /*0c08*/ 	.word	0x00010290


	//   ....[59]....
        /*0c0c*/ 	.word	0x000102b0


	//   ....[60]....
        /*0c10*/ 	.word	0x00010f90


	//   ....[61]....
        /*0c14*/ 	.word	0x00010fc0


	//   ....[62]....
        /*0c18*/ 	.word	0x00010fe0


	//   ....[63]....
        /*0c1c*/ 	.word	0x00010ff0


	//   ....[64]....
        /*0c20*/ 	.word	0x000114a0


	//   ....[65]....
        /*0c24*/ 	.word	0x000114c0


	//   ....[66]....
        /*0c28*/ 	.word	0x000114e0


	//   ....[67]....
        /*0c2c*/ 	.word	0x000114f0


	//   ....[68]....
        /*0c30*/ 	.word	0x00011510


	//   ....[69]....
        /*0c34*/ 	.word	0x00011540


	//   ....[70]....
        /*0c38*/ 	.word	0x00011620


	//   ....[71]....
        /*0c3c*/ 	.word	0x00011630


	//   ....[72]....
        /*0c40*/ 	.word	0x00011e60


	//   ....[73]....
        /*0c44*/ 	.word	0x00011e90


	//   ....[74]....
        /*0c48*/ 	.word	0x00011eb0


	//   ....[75]....
        /*0c4c*/ 	.word	0x00011ee0


	//   ....[76]....
        /*0c50*/ 	.word	0x00011f10


	//   ....[77]....
        /*0c54*/ 	.word	0x00011f20


	//   ....[78]....
        /*0c58*/ 	.word	0x00011f50


	//   ....[79]....
        /*0c5c*/ 	.word	0x00011fc0


	//   ....[80]....
        /*0c60*/ 	.word	0x000120e0


	//   ....[81]....
        /*0c64*/ 	.word	0x000122b0


	//   ....[82]....
        /*0c68*/ 	.word	0x000122e0


	//   ....[83]....
        /*0c6c*/ 	.word	0x00012310


	//   ....[84]....
        /*0c70*/ 	.word	0x00012340


	//   ....[85]....
        /*0c74*/ 	.word	0x00012370


	//   ....[86]....
        /*0c78*/ 	.word	0x000123a0


	//   ....[87]....
        /*0c7c*/ 	.word	0x00012510


	//   ....[88]....
        /*0c80*/ 	.word	0x00012540


	//   ....[89]....
        /*0c84*/ 	.word	0x00012570


	//   ....[90]....
        /*0c88*/ 	.word	0x000125a0


	//   ....[91]....
        /*0c8c*/ 	.word	0x000125d0


	//   ....[92]....
        /*0c90*/ 	.word	0x00012600


	//   ....[93]....
        /*0c94*/ 	.word	0x000126b0


	//   ....[94]....
        /*0c98*/ 	.word	0x00012710


	//   ....[95]....
        /*0c9c*/ 	.word	0x000127b0


	//   ....[96]....
        /*0ca0*/ 	.word	0x00013590


	//   ....[97]....
        /*0ca4*/ 	.word	0x00014f50


	//   ....[98]....
        /*0ca8*/ 	.word	0x00014f70


	//   ....[99]....
        /*0cac*/ 	.word	0x00015000


	//   ....[100]....
        /*0cb0*/ 	.word	0x00015020


	//   ....[101]....
        /*0cb4*/ 	.word	0x000150a0


	//   ....[102]....
        /*0cb8*/ 	.word	0x000150c0


	//   ....[103]....
        /*0cbc*/ 	.word	0x00015140


	//   ....[104]....
        /*0cc0*/ 	.word	0x00015160


	//   ....[105]....
        /*0cc4*/ 	.word	0x000151e0


	//   ....[106]....
        /*0cc8*/ 	.word	0x00015200


	//   ....[107]....
        /*0ccc*/ 	.word	0x00015280


	//   ....[108]....
        /*0cd0*/ 	.word	0x000152a0


	//   ....[109]....
        /*0cd4*/ 	.word	0x00015320


	//   ....[110]....
        /*0cd8*/ 	.word	0x00015340


	//   ....[111]....
        /*0cdc*/ 	.word	0x00015350


	//   ....[112]....
        /*0ce0*/ 	.word	0x00015360


	//   ....[113]....
        /*0ce4*/ 	.word	0x00015ce0


	//   ....[114]....
        /*0ce8*/ 	.word	0x00015cf0


	//   ....[115]....
        /*0cec*/ 	.word	0x00015d10


	//   ....[116]....
        /*0cf0*/ 	.word	0x00015da0


	//   ....[117]....
        /*0cf4*/ 	.word	0x00015dc0


	//   ....[118]....
        /*0cf8*/ 	.word	0x00015e40


	//   ....[119]....
        /*0cfc*/ 	.word	0x00015e60


	//   ....[120]....
        /*0d00*/ 	.word	0x00015ee0


	//   ....[121]....
        /*0d04*/ 	.word	0x00015f00


	//   ....[122]....
        /*0d08*/ 	.word	0x00015f80


	//   ....[123]....
        /*0d0c*/ 	.word	0x00015fa0


	//   ....[124]....
        /*0d10*/ 	.word	0x00016020


	//   ....[125]....
        /*0d14*/ 	.word	0x00016040


	//   ....[126]....
        /*0d18*/ 	.word	0x000160c0


	//   ....[127]....
        /*0d1c*/ 	.word	0x000160e0


	//   ....[128]....
        /*0d20*/ 	.word	0x000160f0


	//   ....[129]....
        /*0d24*/ 	.word	0x00016180


	//   ....[130]....
        /*0d28*/ 	.word	0x000161b0


	//   ....[131]....
        /*0d2c*/ 	.word	0x00016210


	//   ....[132]....
        /*0d30*/ 	.word	0x00016290


	//   ....[133]....
        /*0d34*/ 	.word	0x000162a0


	//   ....[134]....
        /*0d38*/ 	.word	0x00016310


	//   ....[135]....
        /*0d3c*/ 	.word	0x00016320


	//   ....[136]....
        /*0d40*/ 	.word	0x00016330


	//   ....[137]....
        /*0d44*/ 	.word	0x00016b20


	//   ....[138]....
        /*0d48*/ 	.word	0x00016b40


	//   ....[139]....
        /*0d4c*/ 	.word	0x00016bb0


	//   ....[140]....
        /*0d50*/ 	.word	0x00016bc0


	//   ....[141]....
        /*0d54*/ 	.word	0x00016c00


	//   ....[142]....
        /*0d58*/ 	.word	0x00016c10


	//   ....[143]....
        /*0d5c*/ 	.word	0x00016c50


	//   ....[144]....
        /*0d60*/ 	.word	0x00016c60


	//   ....[145]....
        /*0d64*/ 	.word	0x00016ca0


	//   ....[146]....
        /*0d68*/ 	.word	0x00016cb0


	//   ....[147]....
        /*0d6c*/ 	.word	0x00016cf0


	//   ....[148]....
        /*0d70*/ 	.word	0x00016d00


	//   ....[149]....
        /*0d74*/ 	.word	0x00016d40


	//   ....[150]....
        /*0d78*/ 	.word	0x00016d50


	//   ....[151]....
        /*0d7c*/ 	.word	0x00016d60


	//   ....[152]....
        /*0d80*/ 	.word	0x00016da0


	//   ....[153]....
        /*0d84*/ 	.word	0x00017060


	//   ....[154]....
        /*0d88*/ 	.word	0x00017090


	//   ....[155]....
        /*0d8c*/ 	.word	0x000170f0


	//   ....[156]....
        /*0d90*/ 	.word	0x00017100


	//   ....[157]....
        /*0d94*/ 	.word	0x00017150


	//   ....[158]....
        /*0d98*/ 	.word	0x00017160


	//   ....[159]....
        /*0d9c*/ 	.word	0x000171b0


	//   ....[160]....
        /*0da0*/ 	.word	0x000171c0


	//   ....[161]....
        /*0da4*/ 	.word	0x00017210


	//   ....[162]....
        /*0da8*/ 	.word	0x00017220


	//   ....[163]....
        /*0dac*/ 	.word	0x00017270


	//   ....[164]....
        /*0db0*/ 	.word	0x00017280


	//   ....[165]....
        /*0db4*/ 	.word	0x000172d0


	//   ....[166]....
        /*0db8*/ 	.word	0x000172e0


	//   ....[167]....
        /*0dbc*/ 	.word	0x000172f0


	//   ....[168]....
        /*0dc0*/ 	.word	0x00017330


	//   ....[169]....
        /*0dc4*/ 	.word	0x00017920


	//   ....[170]....
        /*0dc8*/ 	.word	0x00017960


	//   ....[171]....
        /*0dcc*/ 	.word	0x00017980


	//   ....[172]....
        /*0dd0*/ 	.word	0x000179c0


	//   ....[173]....
        /*0dd4*/ 	.word	0x000179e0


	//   ....[174]....
        /*0dd8*/ 	.word	0x00017a20


	//   ....[175]....
        /*0ddc*/ 	.word	0x00017a40


	//   ....[176]....
        /*0de0*/ 	.word	0x00017a80


	//   ....[177]....
        /*0de4*/ 	.word	0x00017aa0


	//   ....[178]....
        /*0de8*/ 	.word	0x00017ae0


	//   ....[179]....
        /*0dec*/ 	.word	0x00017b00


	//   ....[180]....
        /*0df0*/ 	.word	0x00017b40


	//   ....[181]....
        /*0df4*/ 	.word	0x00017b60


	//   ....[182]....
        /*0df8*/ 	.word	0x00017ba0


	//   ....[183]....
        /*0dfc*/ 	.word	0x00017bc0


	//   ....[184]....
        /*0e00*/ 	.word	0x00017bd0


	//   ....[185]....
        /*0e04*/ 	.word	0x00017f30


	//   ....[186]....
        /*0e08*/ 	.word	0x00017f60


	//   ....[187]....
        /*0e0c*/ 	.word	0x00017fa0


	//   ....[188]....
        /*0e10*/ 	.word	0x00017fd0


	//   ....[189]....
        /*0e14*/ 	.word	0x00018000


	//   ....[190]....
        /*0e18*/ 	.word	0x00018030


	//   ....[191]....
        /*0e1c*/ 	.word	0x00018060


	//   ....[192]....
        /*0e20*/ 	.word	0x00018090


	//   ....[193]....
        /*0e24*/ 	.word	0x00018210


	//   ....[194]....
        /*0e28*/ 	.word	0x00018240


	//   ....[195]....
        /*0e2c*/ 	.word	0x00018270


	//   ....[196]....
        /*0e30*/ 	.word	0x000182a0


	//   ....[197]....
        /*0e34*/ 	.word	0x000182d0


	//   ....[198]....
        /*0e38*/ 	.word	0x00018300


	//   ....[199]....
        /*0e3c*/ 	.word	0x000183c0


	//   ....[200]....
        /*0e40*/ 	.word	0x000183e0


	//   ....[201]....
        /*0e44*/ 	.word	0x00018450


	//   ....[202]....
        /*0e48*/ 	.word	0x00018af0


	//   ....[203]....
        /*0e4c*/ 	.word	0x00018e10


	//   ....[204]....
        /*0e50*/ 	.word	0x00018ea0


	//   ....[205]....
        /*0e54*/ 	.word	0x00018f30


	//   ....[206]....
        /*0e58*/ 	.word	0x00018fc0


	//   ....[207]....
        /*0e5c*/ 	.word	0x000190a0


	//   ....[208]....
        /*0e60*/ 	.word	0x00019130


	//   ....[209]....
        /*0e64*/ 	.word	0x000191d0


	//   ....[210]....
        /*0e68*/ 	.word	0x00019260


	//   ....[211]....
        /*0e6c*/ 	.word	0x00019350


	//   ....[212]....
        /*0e70*/ 	.word	0x000193e0


	//   ....[213]....
        /*0e74*/ 	.word	0x00019480


	//   ....[214]....
        /*0e78*/ 	.word	0x00019510


	//   ....[215]....
        /*0e7c*/ 	.word	0x00019650


	//   ....[216]....
        /*0e80*/ 	.word	0x00019700


	//   ....[217]....
        /*0e84*/ 	.word	0x00019790


	//   ....[218]....
        /*0e88*/ 	.word	0x000197e0


	//   ....[219]....
        /*0e8c*/ 	.word	0x00019830


	//   ....[220]....
        /*0e90*/ 	.word	0x000198c0


	//   ....[221]....
        /*0e94*/ 	.word	0x00019950


	//   ....[222]....
        /*0e98*/ 	.word	0x000199a0


	//   ....[223]....
        /*0e9c*/ 	.word	0x000199f0


	//   ....[224]....
        /*0ea0*/ 	.word	0x00019ae0


	//   ....[225]....
        /*0ea4*/ 	.word	0x00019b90


	//   ....[226]....
        /*0ea8*/ 	.word	0x00019be0


	//   ....[227]....
        /*0eac*/ 	.word	0x00019c30


	//   ....[228]....
        /*0eb0*/ 	.word	0x00019dc0


	//   ....[229]....
        /*0eb4*/ 	.word	0x00019f10


	//   ....[230]....
        /*0eb8*/ 	.word	0x00019fc0


	//   ....[231]....
        /*0ebc*/ 	.word	0x0001a010


	//   ....[232]....
        /*0ec0*/ 	.word	0x0001a2e0


	//   ....[233]....
        /*0ec4*/ 	.word	0x0001a380


	//   ....[234]....
        /*0ec8*/ 	.word	0x0001a3e0


	//   ....[235]....
        /*0ecc*/ 	.word	0x0001a450


	//   ....[236]....
        /*0ed0*/ 	.word	0x0001a4b0


	//   ....[237]....
        /*0ed4*/ 	.word	0x0001a520


	//   ....[238]....
        /*0ed8*/ 	.word	0x0001a5e0


	//   ....[239]....
        /*0edc*/ 	.word	0x0001a640


	//   ....[240]....
        /*0ee0*/ 	.word	0x0001a700


	//   ....[241]....
        /*0ee4*/ 	.word	0x0001a9e0


	//   ....[242]....
        /*0ee8*/ 	.word	0x0001aad0


	//   ....[243]....
        /*0eec*/ 	.word	0x0001ab70


	//   ....[244]....
        /*0ef0*/ 	.word	0x0001abd0


	//   ....[245]....
        /*0ef4*/ 	.word	0x0001acc0


	//   ....[246]....
        /*0ef8*/ 	.word	0x0001ad30


	//   ....[247]....
        /*0efc*/ 	.word	0x0001ae20


	//   ....[248]....
        /*0f00*/ 	.word	0x0001ae90


	//   ....[249]....
        /*0f04*/ 	.word	0x0001af80


	//   ....[250]....
        /*0f08*/ 	.word	0x0001aff0


	//   ....[251]....
        /*0f0c*/ 	.word	0x0001b0e0


	//   ....[252]....
        /*0f10*/ 	.word	0x0001b150


	//   ....[253]....
        /*0f14*/ 	.word	0x0001b240


	//   ....[254]....
        /*0f18*/ 	.word	0x0001b2b0


	//   ....[255]....
        /*0f1c*/ 	.word	0x0001b3a0


	//   ....[0]....
        /*0f20*/ 	.word	0x0001b410


	//   ....[1]....
        /*0f24*/ 	.word	0x0001b4b0


	//   ....[2]....
        /*0f28*/ 	.word	0x0001b5d0


	//   ....[3]....
        /*0f2c*/ 	.word	0x0001b620


	//   ....[4]....
        /*0f30*/ 	.word	0x0001b680


	//   ....[5]....
        /*0f34*/ 	.word	0x0001b770


	//   ....[6]....
        /*0f38*/ 	.word	0x0001b7d0


	//   ....[7]....
        /*0f3c*/ 	.word	0x0001b8d0


	//   ....[8]....
        /*0f40*/ 	.word	0x0001b930


	//   ....[9]....
        /*0f44*/ 	.word	0x0001ba30


	//   ....[10]....
        /*0f48*/ 	.word	0x0001ba90


	//   ....[11]....
        /*0f4c*/ 	.word	0x0001bb90


	//   ....[12]....
        /*0f50*/ 	.word	0x0001bbf0


	//   ....[13]....
        /*0f54*/ 	.word	0x0001bcf0


	//   ....[14]....
        /*0f58*/ 	.word	0x0001bd50


	//   ....[15]....
        /*0f5c*/ 	.word	0x0001be50


	//   ....[16]....
        /*0f60*/ 	.word	0x0001bec0


	//   ....[17]....
        /*0f64*/ 	.word	0x0001bfc0


	//   ....[18]....
        /*0f68*/ 	.word	0x0001c020


	//   ....[19]....
        /*0f6c*/ 	.word	0x0001c110


	//   ....[20]....
        /*0f70*/ 	.word	0x0001c170


	//   ....[21]....
        /*0f74*/ 	.word	0x0001c260


	//   ....[22]....
        /*0f78*/ 	.word	0x0001c2c0


	//   ....[23]....
        /*0f7c*/ 	.word	0x0001c390


	//   ....[24]....
        /*0f80*/ 	.word	0x0001c3f0


	//   ....[25]....
        /*0f84*/ 	.word	0x0001c4b0


	//   ....[26]....
        /*0f88*/ 	.word	0x0001c5f0


	//   ....[27]....
        /*0f8c*/ 	.word	0x0001c6a0


	//   ....[28]....
        /*0f90*/ 	.word	0x0001c720


	//   ....[29]....
        /*0f94*/ 	.word	0x0001c7e0


	//   ....[30]....
        /*0f98*/ 	.word	0x0001c840


	//   ....[31]....
        /*0f9c*/ 	.word	0x0001c8f0


	//   ....[32]....
        /*0fa0*/ 	.word	0x0001c950


	//   ....[33]....
        /*0fa4*/ 	.word	0x0001ca00


	//   ....[34]....
        /*0fa8*/ 	.word	0x0001ca60


	//   ....[35]....
        /*0fac*/ 	.word	0x0001cb10


	//   ....[36]....
        /*0fb0*/ 	.word	0x0001cb70


	//   ....[37]....
        /*0fb4*/ 	.word	0x0001cc20


	//   ....[38]....
        /*0fb8*/ 	.word	0x0001cc80


	//   ....[39]....
        /*0fbc*/ 	.word	0x0001cd30


	//   ....[40]....
        /*0fc0*/ 	.word	0x0001cd90


	//   ....[41]....
        /*0fc4*/ 	.word	0x0001ce40


	//   ....[42]....
        /*0fc8*/ 	.word	0x0001cf30


	//   ....[43]....
        /*0fcc*/ 	.word	0x0001cfe0


	//   ....[44]....
        /*0fd0*/ 	.word	0x0001d040


	//   ....[45]....
        /*0fd4*/ 	.word	0x0001d100


	//   ....[46]....
        /*0fd8*/ 	.word	0x0001d160


	//   ....[47]....
        /*0fdc*/ 	.word	0x0001d220


	//   ....[48]....
        /*0fe0*/ 	.word	0x0001d280


	//   ....[49]....
        /*0fe4*/ 	.word	0x0001d340


	//   ....[50]....
        /*0fe8*/ 	.word	0x0001d3a0


	//   ....[51]....
        /*0fec*/ 	.word	0x0001d460


	//   ....[52]....
        /*0ff0*/ 	.word	0x0001d4c0


	//   ....[53]....
        /*0ff4*/ 	.word	0x0001d580


	//   ....[54]....
        /*0ff8*/ 	.word	0x0001d5e0


	//   ....[55]....
        /*0ffc*/ 	.word	0x0001d6a0


	//   ....[56]....
        /*1000*/ 	.word	0x0001d700


	//   ....[57]....
        /*1004*/ 	.word	0x0001d7b0


	//   ....[58]....
        /*1008*/ 	.word	0x0001d8a0


	//   ....[59]....
        /*100c*/ 	.word	0x0001d950


	//   ....[60]....
        /*1010*/ 	.word	0x0001d9c0


	//   ....[61]....
        /*1014*/ 	.word	0x0001da70


	//   ....[62]....
        /*1018*/ 	.word	0x0001dad0


	//   ....[63]....
        /*101c*/ 	.word	0x0001db80


	//   ....[64]....
        /*1020*/ 	.word	0x0001dbe0


	//   ....[65]....
        /*1024*/ 	.word	0x0001dc90


	//   ....[66]....
        /*1028*/ 	.word	0x0001dcf0


	//   ....[67]....
        /*102c*/ 	.word	0x0001dda0


	//   ....[68]....
        /*1030*/ 	.word	0x0001de00


	//   ....[69]....
        /*1034*/ 	.word	0x0001deb0


	//   ....[70]....
        /*1038*/ 	.word	0x0001df10


	//   ....[71]....
        /*103c*/ 	.word	0x0001dfc0


	//   ....[72]....
        /*1040*/ 	.word	0x0001e020


	//   ....[73]....
        /*1044*/ 	.word	0x0001e0c0


	//   ....[74]....
        /*1048*/ 	.word	0x0001e150


	//   ....[75]....
        /*104c*/ 	.word	0x0001e1f0


	//   ....[76]....
        /*1050*/ 	.word	0x0001e310


	//   ....[77]....
        /*1054*/ 	.word	0x0001e380


	//   ....[78]....
        /*1058*/ 	.word	0x0001e3f0


	//   ....[79]....
        /*105c*/ 	.word	0x0001e460


	//   ....[80]....
        /*1060*/ 	.word	0x0001e4d0


	//   ....[81]....
        /*1064*/ 	.word	0x0001e550


	//   ....[82]....
        /*1068*/ 	.word	0x0001e5e0


	//   ....[83]....
        /*106c*/ 	.word	0x0001e670


	//   ....[84]....
        /*1070*/ 	.word	0x0001e6e0


	//   ....[85]....
        /*1074*/ 	.word	0x0001e750


	//   ....[86]....
        /*1078*/ 	.word	0x0001e7c0


	//   ....[87]....
        /*107c*/ 	.word	0x0001e840


	//   ....[88]....
        /*1080*/ 	.word	0x0001e8b0


	//   ....[89]....
        /*1084*/ 	.word	0x0001e950


	//   ....[90]....
        /*1088*/ 	.word	0x0001e9e0


	//   ....[91]....
        /*108c*/ 	.word	0x0001eb10


	//----- nvinfo : EIATTR_REG_RECONFIG
	.align		4
.L_321:
        /*1090*/ 	.byte	0x01, 0x54
	.zero		2


	//----- nvinfo : EIATTR_SYSCALL_OFFSETS
	.align		4
        /*1094*/ 	.byte	0x04, 0x46
        /*1096*/ 	.short	(.L_323 - .L_322)


	//   ....[0]....
.L_322:
        /*1098*/ 	.word	0x000018b0


	//   ....[1]....
        /*109c*/ 	.word	0x00001a00


	//   ....[2]....
        /*10a0*/ 	.word	0x00005fa0


	//   ....[3]....
        /*10a4*/ 	.word	0x000062c0


	//   ....[4]....
        /*10a8*/ 	.word	0x00014570


	//   ....[5]....
        /*10ac*/ 	.word	0x000146c0


	//   ....[6]....
        /*10b0*/ 	.word	0x000147b0


	//   ....[7]....
        /*10b4*/ 	.word	0x000157a0


	//----- nvinfo : EIATTR_MBARRIER_INSTR_OFFSETS
	.align		4
.L_323:
        /*10b8*/ 	.byte	0x04, 0x39
        /*10ba*/ 	.short	(.L_325 - .L_324)


	//   ....[0]....
.L_324:
        /*10bc*/ 	.word	0x00000250
        /*10c0*/ 	.word	0x000000ff
        /*10c4*/ 	.word	0x00016800
        /*10c8*/ 	.short	0x0100
        /*10ca*/ 	.byte	0x08
	.zero		1


	//   ....[1]....
        /*10cc*/ 	.word	0x00000260
        /*10d0*/ 	.word	0x000000ff
        /*10d4*/ 	.word	0x00016820
        /*10d8*/ 	.short	0x0100
        /*10da*/ 	.byte	0x08
	.zero		1


	//   ....[2]....
        /*10dc*/ 	.word	0x00000350
        /*10e0*/ 	.word	0x000000ff
        /*10e4*/ 	.word	0x00016830
        /*10e8*/ 	.short	0x0100
        /*10ea*/ 	.byte	0x08
	.zero		1


	//   ....[3]....
        /*10ec*/ 	.word	0x00000360
        /*10f0*/ 	.word	0x000000ff
        /*10f4*/ 	.word	0x00016840
        /*10f8*/ 	.short	0x0100
        /*10fa*/ 	.byte	0x08
	.zero		1


	//   ....[4]....
        /*10fc*/ 	.word	0x00000370
        /*1100*/ 	.word	0x000000ff
        /*1104*/ 	.word	0x00016838
        /*1108*/ 	.short	0x0100
        /*110a*/ 	.byte	0x08
	.zero		1


	//   ....[5]....
        /*110c*/ 	.word	0x00000380
        /*1110*/ 	.word	0x000000ff
        /*1114*/ 	.word	0x00016848
        /*1118*/ 	.short	0x0100
        /*111a*/ 	.byte	0x08
	.zero		1


	//   ....[6]....
        /*111c*/ 	.word	0x000004b0
        /*1120*/ 	.word	0x000000ff
        /*1124*/ 	.word	0x00016850
        /*1128*/ 	.short	0x0100
        /*112a*/ 	.byte	0x08
	.zero		1


	//   ....[7]....
        /*112c*/ 	.word	0x000004c0
        /*1130*/ 	.word	0x000000ff
        /*1134*/ 	.word	0x00016860
        /*1138*/ 	.short	0x0100
        /*113a*/ 	.byte	0x08
	.zero		1


	//   ....[8]....
        /*113c*/ 	.word	0x000004d0
        /*1140*/ 	.word	0x000000ff
        /*1144*/ 	.word	0x00016858
        /*1148*/ 	.short	0x0100
        /*114a*/ 	.byte	0x08
	.zero		1


	//   ....[9]....
        /*114c*/ 	.word	0x000004e0
        /*1150*/ 	.word	0x000000ff
        /*1154*/ 	.word	0x00016868
        /*1158*/ 	.short	0x0100
        /*115a*/ 	.byte	0x08
	.zero		1


	//   ....[10]....
        /*115c*/ 	.word	0x000005d0
        /*1160*/ 	.word	0x000000ff
        /*1164*/ 	.word	0x00016870
        /*1168*/ 	.short	0x0100
        /*116a*/ 	.byte	0x06
	.zero		1


	//   ....[11]....
        /*116c*/ 	.word	0x000005e0
        /*1170*/ 	.word	0x000000ff
        /*1174*/ 	.word	0x00016880
        /*1178*/ 	.short	0x0100
        /*117a*/ 	.byte	0x06
	.zero		1


	//   ....[12]....
        /*117c*/ 	.word	0x000005f0
        /*1180*/ 	.word	0x000000ff
        /*1184*/ 	.word	0x00016878
        /*1188*/ 	.short	0x0100
        /*118a*/ 	.byte	0x06
	.zero		1


	//   ....[13]....
        /*118c*/ 	.word	0x00000600
        /*1190*/ 	.word	0x000000ff
        /*1194*/ 	.word	0x00016888
        /*1198*/ 	.short	0x0100
        /*119a*/ 	.byte	0x06
	.zero		1


	//   ....[14]....
        /*119c*/ 	.word	0x00000730
        /*11a0*/ 	.word	0x000000ff
        /*11a4*/ 	.word	0x00016890
        /*11a8*/ 	.short	0x0100
        /*11aa*/ 	.byte	0x08
	.zero		1


	//   ....[15]....
        /*11ac*/ 	.word	0x00000740
        /*11b0*/ 	.word	0x000000ff
        /*11b4*/ 	.word	0x000168a0
        /*11b8*/ 	.short	0x0100
        /*11ba*/ 	.byte	0x08
	.zero		1


	//   ....[16]....
        /*11bc*/ 	.word	0x00000750
        /*11c0*/ 	.word	0x000000ff
        /*11c4*/ 	.word	0x00016898
        /*11c8*/ 	.short	0x0100
        /*11ca*/ 	.byte	0x08
	.zero		1


	//   ....[17]....
        /*11cc*/ 	.word	0x00000760
        /*11d0*/ 	.word	0x000000ff
        /*11d4*/ 	.word	0x000168a8
        /*11d8*/ 	.short	0x0100
        /*11da*/ 	.byte	0x08
	.zero		1


	//   ....[18]....
        /*11dc*/ 	.word	0x00000890
        /*11e0*/ 	.word	0x000000ff
        /*11e4*/ 	.word	0x000168b0
        /*11e8*/ 	.short	0x0100
        /*11ea*/ 	.byte	0x08
	.zero		1


	//   ....[19]....
        /*11ec*/ 	.word	0x000008a0
        /*11f0*/ 	.word	0x000000ff
        /*11f4*/ 	.word	0x000168c0
        /*11f8*/ 	.short	0x0100
        /*11fa*/ 	.byte	0x08
	.zero		1


	//   ....[20]....
        /*11fc*/ 	.word	0x000008b0
        /*1200*/ 	.word	0x000000ff
        /*1204*/ 	.word	0x000168b8
        /*1208*/ 	.short	0x0100
        /*120a*/ 	.byte	0x08
	.zero		1


	//   ....[21]....
        /*120c*/ 	.word	0x000008c0
        /*1210*/ 	.word	0x000000ff
        /*1214*/ 	.word	0x000168c8
        /*1218*/ 	.short	0x0100
        /*121a*/ 	.byte	0x08
	.zero		1


	//   ....[22]....
        /*121c*/ 	.word	0x00002b30
        /*1220*/ 	.word	0x00000045
        /*1224*/ 	.word	0x00016890
        /*1228*/ 	.short	0x010a
        /*122a*/ 	.byte	0x3f
	.zero		1


	//   ....[23]....
        /*122c*/ 	.word	0x00003fb0
        /*1230*/ 	.word	0x00000045
        /*1234*/ 	.word	0x00016890
        /*1238*/ 	.short	0x010a
        /*123a*/ 	.byte	0x3f
	.zero		1


	//   ....[24]....
        /*123c*/ 	.word	0x000050f0
        /*1240*/ 	.word	0x00000045
        /*1244*/ 	.word	0x00016890
        /*1248*/ 	.short	0x010a
        /*124a*/ 	.byte	0x3f
	.zero		1


	//   ....[25]....
        /*124c*/ 	.word	0x000055a0
        /*1250*/ 	.word	0x00000008
        /*1254*/ 	.word	0x00000000
        /*1258*/ 	.short	0x0101
        /*125a*/ 	.byte	0x3f
	.zero		1


	//   ....[26]....
        /*125c*/ 	.word	0x000055e0
        /*1260*/ 	.word	0x00000045
        /*1264*/ 	.word	0x000168b0
        /*1268*/ 	.short	0x010a
        /*126a*/ 	.byte	0x3f
	.zero		1


	//   ....[27]....
        /*126c*/ 	.word	0x00005a20
        /*1270*/ 	.word	0x00000045
        /*1274*/ 	.word	0x00000000
        /*1278*/ 	.short	0x0101
        /*127a*/ 	.byte	0x3f
	.zero		1


	//   ....[28]....
        /*127c*/ 	.word	0x00006040
        /*1280*/ 	.word	0x00000002
        /*1284*/ 	.word	0x00016800
        /*1288*/ 	.short	0x010a
        /*128a*/ 	.byte	0x3f
	.zero		1


	//   ....[29]....
        /*128c*/ 	.word	0x00006090
        /*1290*/ 	.word	0x00000002
        /*1294*/ 	.word	0x00016800
        /*1298*/ 	.short	0x010a
        /*129a*/ 	.byte	0x3f
	.zero		1


	//   ....[30]....
        /*129c*/ 	.word	0x00006bc0
        /*12a0*/ 	.word	0x00000002
        /*12a4*/ 	.word	0x00016800
        /*12a8*/ 	.short	0x010a
        /*12aa*/ 	.byte	0x3f
	.zero		1


	//   ....[31]....
        /*12ac*/ 	.word	0x00008200
        /*12b0*/ 	.word	0x00000002
        /*12b4*/ 	.word	0x00016800
        /*12b8*/ 	.short	0x010a
        /*12ba*/ 	.byte	0x3f
	.zero		1


	//   ....[32]....
        /*12bc*/ 	.word	0x00009230
        /*12c0*/ 	.word	0x00000008
        /*12c4*/ 	.word	0x00016830
        /*12c8*/ 	.short	0x010a
        /*12ca*/ 	.byte	0x3f
	.zero		1


	//   ....[33]....
        /*12cc*/ 	.word	0x000092e0
        /*12d0*/ 	.word	0x00000008
        /*12d4*/ 	.word	0x00016830
        /*12d8*/ 	.short	0x010a
        /*12da*/ 	.byte	0x3f
	.zero		1


	//   ....[34]....
        /*12dc*/ 	.word	0x0000a6a0
        /*12e0*/ 	.word	0x00000008
        /*12e4*/ 	.word	0x00000000
        /*12e8*/ 	.short	0x0101
        /*12ea*/ 	.byte	0x3f
	.zero		1


	//   ....[35]....
        /*12ec*/ 	.word	0x0000b5a0
        /*12f0*/ 	.word	0x00000003
        /*12f4*/ 	.word	0x00016830
        /*12f8*/ 	.short	0x010a
        /*12fa*/ 	.byte	0x3f
	.zero		1


	//   ....[36]....
        /*12fc*/ 	.word	0x0000b5f0
        /*1300*/ 	.word	0x00000003
        /*1304*/ 	.word	0x00016830
        /*1308*/ 	.short	0x010a
        /*130a*/ 	.byte	0x3f
	.zero		1


	//   ....[37]....
        /*130c*/ 	.word	0x0000b970
        /*1310*/ 	.word	0x00000003
        /*1314*/ 	.word	0x00016850
        /*1318*/ 	.short	0x010a
        /*131a*/ 	.byte	0x3f
	.zero		1


	//   ....[38]....
        /*131c*/ 	.word	0x0000b9b0
        /*1320*/ 	.word	0x00000003
        /*1324*/ 	.word	0x00016850
        /*1328*/ 	.short	0x010a
        /*132a*/ 	.byte	0x3f
	.zero		1


	//   ....[39]....
        /*132c*/ 	.word	0x0000d1c0
        /*1330*/ 	.word	0x0000000a
        /*1334*/ 	.word	0x00000000
        /*1338*/ 	.short	0x0101
        /*133a*/ 	.byte	0x3f
	.zero		1


	//   ....[40]....
        /*133c*/ 	.word	0x0000d9f0
        /*1340*/ 	.word	0x0000000a
        /*1344*/ 	.word	0x00000000
        /*1348*/ 	.short	0x0101
        /*134a*/ 	.byte	0x3f
	.zero		1


	//   ....[41]....
        /*134c*/ 	.word	0x0000df80
        /*1350*/ 	.word	0x00000000
        /*1354*/ 	.word	0x00016830
        /*1358*/ 	.short	0x010a
        /*135a*/ 	.byte	0x3f
	.zero		1


	//   ....[42]....
        /*135c*/ 	.word	0x0000dfd0
        /*1360*/ 	.word	0x00000000
        /*1364*/ 	.word	0x00016830
        /*1368*/ 	.short	0x010a
        /*136a*/ 	.byte	0x3f
	.zero		1


	//   ....[43]....
        /*136c*/ 	.word	0x0000e320
        /*1370*/ 	.word	0x00000003
        /*1374*/ 	.word	0x00016850
        /*1378*/ 	.short	0x010a
        /*137a*/ 	.byte	0x3f
	.zero		1


	//   ....[44]....
        /*137c*/ 	.word	0x0000e360
        /*1380*/ 	.word	0x00000003
        /*1384*/ 	.word	0x00016850
        /*1388*/ 	.short	0x010a
        /*138a*/ 	.byte	0x3f
	.zero		1


	//   ....[45]....
        /*138c*/ 	.word	0x0000e800
        /*1390*/ 	.word	0x00000000
        /*1394*/ 	.word	0x00000000
        /*1398*/ 	.short	0x0101
        /*139a*/ 	.byte	0x3f
	.zero		1


	//   ....[46]....
        /*139c*/ 	.word	0x0000fa10
        /*13a0*/ 	.word	0x0000000a
        /*13a4*/ 	.word	0x00000000
        /*13a8*/ 	.short	0x0101
        /*13aa*/ 	.byte	0x3f
	.zero		1


	//   ....[47]....
        /*13ac*/ 	.word	0x0000fe50
        /*13b0*/ 	.word	0x0000000a
        /*13b4*/ 	.word	0x00016850
        /*13b8*/ 	.short	0x010a
        /*13ba*/ 	.byte	0x3f
	.zero		1


	//   ....[48]....
        /*13bc*/ 	.word	0x0000fec0
        /*13c0*/ 	.word	0x0000000a
        /*13c4*/ 	.word	0x00016850
        /*13c8*/ 	.short	0x010a
        /*13ca*/ 	.byte	0x3f
	.zero		1


	//   ....[49]....
        /*13cc*/ 	.word	0x000105a0
        /*13d0*/ 	.word	0x00000000
        /*13d4*/ 	.word	0x00000000
        /*13d8*/ 	.short	0x0101
        /*13da*/ 	.byte	0x3f
	.zero		1


	//   ....[50]....
        /*13dc*/ 	.word	0x000115f0
        /*13e0*/ 	.word	0x00000000
        /*13e4*/ 	.word	0x00000000
        /*13e8*/ 	.short	0x0101
        /*13ea*/ 	.byte	0x3f
	.zero		1


	//   ....[51]....
        /*13ec*/ 	.word	0x00013670
        /*13f0*/ 	.word	0x00000016
        /*13f4*/ 	.word	0x00016820
        /*13f8*/ 	.short	0x010a
        /*13fa*/ 	.byte	0x3f
	.zero		1


	//   ....[52]....
        /*13fc*/ 	.word	0x00013730
        /*1400*/ 	.word	0x00000005
        /*1404*/ 	.word	0x000168a0
        /*1408*/ 	.short	0x010a
        /*140a*/ 	.byte	0x3f
	.zero		1


	//   ....[53]....
        /*140c*/ 	.word	0x00013970
        /*1410*/ 	.word	0x00000005
        /*1414*/ 	.word	0x000168c0
        /*1418*/ 	.short	0x010a
        /*141a*/ 	.byte	0x3f
	.zero		1


	//   ....[54]....
        /*141c*/ 	.word	0x00013d00
        /*1420*/ 	.word	0x00000005
        /*1424*/ 	.word	0x000168a0
        /*1428*/ 	.short	0x010a
        /*142a*/ 	.byte	0x3f
	.zero		1


	//   ....[55]....
        /*142c*/ 	.word	0x00013f20
        /*1430*/ 	.word	0x00000005
        /*1434*/ 	.word	0x000168c0
        /*1438*/ 	.short	0x010a
        /*143a*/ 	.byte	0x3f
	.zero		1


	//   ....[56]....
        /*143c*/ 	.word	0x00014ca0
        /*1440*/ 	.word	0x00000003
        /*1444*/ 	.word	0x00016840
        /*1448*/ 	.short	0x010a
        /*144a*/ 	.byte	0x3f
	.zero		1


	//   ....[57]....
        /*144c*/ 	.word	0x00015460
        /*1450*/ 	.word	0x00000003
        /*1454*/ 	.word	0x00016830
        /*1458*/ 	.short	0x0107
        /*145a*/ 	.byte	0x3f
	.zero		1


	//   ....[58]....
        /*145c*/ 	.word	0x00015530
        /*1460*/ 	.word	0x00000003
        /*1464*/ 	.word	0x00016830
        /*1468*/ 	.short	0x0101
        /*146a*/ 	.byte	0x3f
	.zero		1


	//   ....[59]....
        /*146c*/ 	.word	0x00016410
        /*1470*/ 	.word	0x00000016
        /*1474*/ 	.word	0x00016800
        /*1478*/ 	.short	0x0107
        /*147a*/ 	.byte	0x3f
	.zero		1


	//   ....[60]....
        /*147c*/ 	.word	0x00016500
        /*1480*/ 	.word	0x00000016
        /*1484*/ 	.word	0x00016800
        /*1488*/ 	.short	0x0101
        /*148a*/ 	.byte	0x3f
	.zero		1


	//   ....[61]....
        /*148c*/ 	.word	0x00016520
        /*1490*/ 	.word	0x00000016
        /*1494*/ 	.word	0x00016820
        /*1498*/ 	.short	0x010a
        /*149a*/ 	.byte	0x3f
	.zero		1


	//   ....[62]....
        /*149c*/ 	.word	0x000168e0
        /*14a0*/ 	.word	0x00000005
        /*14a4*/ 	.word	0x00016840
        /*14a8*/ 	.short	0x010a
        /*14aa*/ 	.byte	0x3f
	.zero		1


	//   ....[63]....
        /*14ac*/ 	.word	0x00016e20
        /*14b0*/ 	.word	0x00000005
        /*14b4*/ 	.word	0x00016830
        /*14b8*/ 	.short	0x0107
        /*14ba*/ 	.byte	0x3f
	.zero		1


	//   ....[64]....
        /*14bc*/ 	.word	0x00016ee0
        /*14c0*/ 	.word	0x00000005
        /*14c4*/ 	.word	0x00016830
        /*14c8*/ 	.short	0x0101
        /*14ca*/ 	.byte	0x3f
	.zero		1


	//   ....[65]....
        /*14cc*/ 	.word	0x00016f40
        /*14d0*/ 	.word	0x00000005
        /*14d4*/ 	.word	0x00016860
        /*14d8*/ 	.short	0x010a
        /*14da*/ 	.byte	0x3f
	.zero		1


	//   ....[66]....
        /*14dc*/ 	.word	0x00017420
        /*14e0*/ 	.word	0x00000005
        /*14e4*/ 	.word	0x00016850
        /*14e8*/ 	.short	0x0107
        /*14ea*/ 	.byte	0x3f
	.zero		1


	//   ....[67]....
        /*14ec*/ 	.word	0x000175e0
        /*14f0*/ 	.word	0x00000005
        /*14f4*/ 	.word	0x00016850
        /*14f8*/ 	.short	0x0101
        /*14fa*/ 	.byte	0x3f
	.zero		1


	//   ....[68]....
        /*14fc*/ 	.word	0x000177e0
        /*1500*/ 	.word	0x00000000
        /*1504*/ 	.word	0x00016860
        /*1508*/ 	.short	0x010a
        /*150a*/ 	.byte	0x3f
	.zero		1


	//   ....[69]....
        /*150c*/ 	.word	0x00017c80
        /*1510*/ 	.word	0x00000000
        /*1514*/ 	.word	0x00016850
        /*1518*/ 	.short	0x0107
        /*151a*/ 	.byte	0x3f
	.zero		1


	//   ....[70]....
        /*151c*/ 	.word	0x00017d50
        /*1520*/ 	.word	0x00000000
        /*1524*/ 	.word	0x00016850
        /*1528*/ 	.short	0x0101
        /*152a*/ 	.byte	0x3f
	.zero		1


	//   ....[71]....
        /*152c*/ 	.word	0x00018a70
        /*1530*/ 	.word	0x00000005
        /*1534*/ 	.word	0x00016820
        /*1538*/ 	.short	0x010a
        /*153a*/ 	.byte	0x3f
	.zero		1


	//   ....[72]....
        /*153c*/ 	.word	0x00018be0
        /*1540*/ 	.word	0x00000003
        /*1544*/ 	.word	0x00016840
        /*1548*/ 	.short	0x010a
        /*154a*/ 	.byte	0x3f
	.zero		1


	//   ....[73]....
        /*154c*/ 	.word	0x00018c80
        /*1550*/ 	.word	0x00000005
        /*1554*/ 	.word	0x00016840
        /*1558*/ 	.short	0x010a
        /*155a*/ 	.byte	0x3f
	.zero		1


	//   ....[74]....
        /*155c*/ 	.word	0x00018cc0
        /*1560*/ 	.word	0x00000003
        /*1564*/ 	.word	0x00016860
        /*1568*/ 	.short	0x010a
        /*156a*/ 	.byte	0x3f
	.zero		1


	//   ....[75]....
        /*156c*/ 	.word	0x00018d00
        /*1570*/ 	.word	0x00000005
        /*1574*/ 	.word	0x00016860
        /*1578*/ 	.short	0x010a
        /*157a*/ 	.byte	0x3f
	.zero		1


	//   ....[76]....
        /*157c*/ 	.word	0x00018d60
        /*1580*/ 	.word	0x00000045
        /*1584*/ 	.word	0x00016890
        /*1588*/ 	.short	0x010a
        /*158a*/ 	.byte	0x3f
	.zero		1


	//   ....[77]....
        /*158c*/ 	.word	0x00018ff0
        /*1590*/ 	.word	0x00000045
        /*1594*/ 	.word	0x00016890
        /*1598*/ 	.short	0x010a
        /*159a*/ 	.byte	0x3f
	.zero		1


	//   ....[78]....
        /*159c*/ 	.word	0x000192a0
        /*15a0*/ 	.word	0x00000045
        /*15a4*/ 	.word	0x00016890
        /*15a8*/ 	.short	0x010a
        /*15aa*/ 	.byte	0x3f
	.zero		1


	//   ....[79]....
        /*15ac*/ 	.word	0x00019550
        /*15b0*/ 	.word	0x00000045
        /*15b4*/ 	.word	0x000168b0
        /*15b8*/ 	.short	0x010a
        /*15ba*/ 	.byte	0x3f
	.zero		1


	//   ....[80]....
        /*15bc*/ 	.word	0x00019a20
        /*15c0*/ 	.word	0x00000002
        /*15c4*/ 	.word	0x00016800
        /*15c8*/ 	.short	0x010a
        /*15ca*/ 	.byte	0x3f
	.zero		1


	//   ....[81]....
        /*15cc*/ 	.word	0x0001a040
        /*15d0*/ 	.word	0x00000002
        /*15d4*/ 	.word	0x00016800
        /*15d8*/ 	.short	0x010a
        /*15da*/ 	.byte	0x3f
	.zero		1


	//   ....[82]....
        /*15dc*/ 	.word	0x0001a090
        /*15e0*/ 	.word	0x00000008
        /*15e4*/ 	.word	0x00016830
        /*15e8*/ 	.short	0x010a
        /*15ea*/ 	.byte	0x3f
	.zero		1


	//   ....[83]....
        /*15ec*/ 	.word	0x0001a0e0
        /*15f0*/ 	.word	0x00000003
        /*15f4*/ 	.word	0x00016830
        /*15f8*/ 	.short	0x010a
        /*15fa*/ 	.byte	0x3f
	.zero		1


	//   ....[84]....
        /*15fc*/ 	.word	0x0001a130
        /*1600*/ 	.word	0x00000003
        /*1604*/ 	.word	0x00016850
        /*1608*/ 	.short	0x010a
        /*160a*/ 	.byte	0x3f
	.zero		1


	//   ....[85]....
        /*160c*/ 	.word	0x0001a180
        /*1610*/ 	.word	0x00000000
        /*1614*/ 	.word	0x00016830
        /*1618*/ 	.short	0x010a
        /*161a*/ 	.byte	0x3f
	.zero		1


	//   ....[86]....
        /*161c*/ 	.word	0x0001a1d0
        /*1620*/ 	.word	0x00000003
        /*1624*/ 	.word	0x00016850
        /*1628*/ 	.short	0x010a
        /*162a*/ 	.byte	0x3f
	.zero		1


	//   ....[87]....
        /*162c*/ 	.word	0x0001a220
        /*1630*/ 	.word	0x0000000a
        /*1634*/ 	.word	0x00016850
        /*1638*/ 	.short	0x010a
        /*163a*/ 	.byte	0x3f
	.zero		1


	//   ....[88]....
        /*163c*/ 	.word	0x0001a7c0
        /*1640*/ 	.word	0x00000016
        /*1644*/ 	.word	0x00016820
        /*1648*/ 	.short	0x010a
        /*164a*/ 	.byte	0x3f
	.zero		1


	//   ....[89]....
        /*164c*/ 	.word	0x0001a810
        /*1650*/ 	.word	0x00000005
        /*1654*/ 	.word	0x000168a0
        /*1658*/ 	.short	0x010a
        /*165a*/ 	.byte	0x3f
	.zero		1


	//   ....[90]....
        /*165c*/ 	.word	0x0001a860
        /*1660*/ 	.word	0x00000005
        /*1664*/ 	.word	0x000168c0
        /*1668*/ 	.short	0x010a
        /*166a*/ 	.byte	0x3f
	.zero		1


	//   ....[91]....
        /*166c*/ 	.word	0x0001a8b0
        /*1670*/ 	.word	0x00000005
        /*1674*/ 	.word	0x000168a0
        /*1678*/ 	.short	0x010a
        /*167a*/ 	.byte	0x3f
	.zero		1


	//   ....[92]....
        /*167c*/ 	.word	0x0001a900
        /*1680*/ 	.word	0x00000005
        /*1684*/ 	.word	0x000168c0
        /*1688*/ 	.short	0x010a
        /*168a*/ 	.byte	0x3f
	.zero		1


	//   ....[93]....
        /*168c*/ 	.word	0x0001aa20
        /*1690*/ 	.word	0x00000003
        /*1694*/ 	.word	0x00016840
        /*1698*/ 	.short	0x010a
        /*169a*/ 	.byte	0x3f
	.zero		1


	//   ....[94]....
        /*169c*/ 	.word	0x0001c4f0
        /*16a0*/ 	.word	0x00000016
        /*16a4*/ 	.word	0x00016820
        /*16a8*/ 	.short	0x010a
        /*16aa*/ 	.byte	0x3f
	.zero		1


	//   ....[95]....
        /*16ac*/ 	.word	0x0001c540
        /*16b0*/ 	.word	0x00000005
        /*16b4*/ 	.word	0x00016840
        /*16b8*/ 	.short	0x010a
        /*16ba*/ 	.byte	0x3f
	.zero		1


	//   ....[96]....
        /*16bc*/ 	.word	0x0001ce80
        /*16c0*/ 	.word	0x00000005
        /*16c4*/ 	.word	0x00016860
        /*16c8*/ 	.short	0x010a
        /*16ca*/ 	.byte	0x3f
	.zero		1


	//   ....[97]....
        /*16cc*/ 	.word	0x0001d7f0
        /*16d0*/ 	.word	0x00000000
        /*16d4*/ 	.word	0x00016860
        /*16d8*/ 	.short	0x010a
        /*16da*/ 	.byte	0x3f
	.zero		1


	//   ....[98]....
        /*16dc*/ 	.word	0x0001ea30
        /*16e0*/ 	.word	0x00000005
        /*16e4*/ 	.word	0x00016820
        /*16e8*/ 	.short	0x010a
        /*16ea*/ 	.byte	0x3f
	.zero		1


	//   ....[99]....
        /*16ec*/ 	.word	0x0001ebd0
        /*16f0*/ 	.word	0x00000003
        /*16f4*/ 	.word	0x00016840
        /*16f8*/ 	.short	0x010a
        /*16fa*/ 	.byte	0x3f
	.zero		1


	//   ....[100]....
        /*16fc*/ 	.word	0x0001ec20
        /*1700*/ 	.word	0x00000005
        /*1704*/ 	.word	0x00016840
        /*1708*/ 	.short	0x010a
        /*170a*/ 	.byte	0x3f
	.zero		1


	//   ....[101]....
        /*170c*/ 	.word	0x0001ec70
        /*1710*/ 	.word	0x00000003
        /*1714*/ 	.word	0x00016860
        /*1718*/ 	.short	0x010a
        /*171a*/ 	.byte	0x3f
	.zero		1


	//----- nvinfo : EIATTR_NUM_MBARRIERS
	.align		4
.L_325:
        /*171c*/ 	.byte	0x03, 0x38
        /*171e*/ 	.short	0x0016


	//----- nvinfo : EIATTR_EXIT_INSTR_OFFSETS
	.align		4
        /*1720*/ 	.byte	0x04, 0x1c
        /*1722*/ 	.short	(.L_327 - .L_326)


	//   ....[0]....
.L_326:
        /*1724*/ 	.word	0x00018d50


	//----- nvinfo : EIATTR_MAX_THREADS
	.align		4
.L_327:
        /*1728*/ 	.byte	0x04, 0x05
        /*172a*/ 	.short	(.L_329 - .L_328)
.L_328:
        /*172c*/ 	.word	0x00000200
        /*1730*/ 	.word	0x00000001
        /*1734*/ 	.word	0x00000001


	//----- nvinfo : EIATTR_CRS_STACK_SIZE
	.align		4
.L_329:
        /*1738*/ 	.byte	0x04, 0x1e
        /*173a*/ 	.short	(.L_331 - .L_330)
.L_330:
        /*173c*/ 	.word	0x00000000


	//----- nvinfo : EIATTR_CBANK_PARAM_SIZE
	.align		4
.L_331:
        /*1740*/ 	.byte	0x03, 0x19
        /*1742*/ 	.short	0x0af0


	//----- nvinfo : EIATTR_PARAM_CBANK
	.align		4
        /*1744*/ 	.byte	0x04, 0x0a
        /*1746*/ 	.short	(.L_333 - .L_332)
	.align		4
.L_332:
        /*1748*/ 	.word	index@(.nv.constant0._ZN7cutlass13device_kernelIN5flash11enable_sm90INS1_16FlashAttnFwdSm90INS1_25CollectiveMainloopFwdSm90ILi2EN4cute5tupleIJNS5_1CILi1EEES8_S8_EEENS6_IJNS7_ILi192EEENS7_ILi128EEENS7_ILi64EEEEEELi64ENS_10bfloat16_tEfNS_4arch4Sm90ELb1ELb0ELb0ELb1ELb1ELb1ELb0ELb1ELb1ELb1ELb0ELb0EEENS1_21CollectiveEpilogueFwdINS6_IJSA_SC_SB_EEES9_SE_SG_Li384ELb1ELb1ELb0ELb0EEENS1_36VarlenDynamicPersistentTileSchedulerILi192ELi128ELi384ELi128ELb0ELb1ELb1ELb1ELb1ELb1EEEEEEEEEvNT_6ParamsE)
        /*174c*/ 	.short	0x0210
        /*174e*/ 	.short	0x0af0


	//----- nvinfo : EIATTR_SW_WAR
	.align		4
.L_333:
        /*1750*/ 	.byte	0x04, 0x36
        /*1752*/ 	.short	(.L_335 - .L_334)
.L_334:
        /*1754*/ 	.word	0x00000008
.L_335:


//--------------------- .nv.callgraph             --------------------------
	.section	.nv.callgraph,"",@"SHT_CUDA_CALLGRAPH"
	.align	4
	.sectionentsize	8
	.align		4
        /*0000*/ 	.word	0x00000000
	.align		4
        /*0004*/ 	.word	0xffffffff
	.align		4
        /*0008*/ 	.word	index@(_ZN7cutlass13device_kernelIN5flash11enable_sm90INS1_16FlashAttnFwdSm90INS1_25CollectiveMainloopFwdSm90ILi2EN4cute5tupleIJNS5_1CILi1EEES8_S8_EEENS6_IJNS7_ILi192EEENS7_ILi128EEENS7_ILi64EEEEEELi64ENS_10bfloat16_tEfNS_4arch4Sm90ELb0ELb0ELb0ELb0ELb1ELb0ELb0ELb1ELb1ELb1ELb0ELb0EEENS1_21CollectiveEpilogueFwdINS6_IJSA_SC_SB_EEES9_SE_SG_Li384ELb0ELb1ELb0ELb0EEENS1_29StaticPersistentTileSchedulerILb0EEEEEEEEEvNT_6ParamsE)
	.align		4
        /*000c*/ 	.word	index@(__assertfail)
	.align		4
        /*0010*/ 	.word	index@(_ZN7cutlass13device_kernelIN5flash11enable_sm90INS1_16FlashAttnFwdSm90INS1_25CollectiveMainloopFwdSm90ILi2EN4cute5tupleIJNS5_1CILi1EEES8_S8_EEENS6_IJNS7_ILi192EEENS7_ILi128EEENS7_ILi64EEEEEELi64ENS_10bfloat16_tEfNS_4arch4Sm90ELb0ELb0ELb0ELb1ELb1ELb0ELb0ELb1ELb1ELb1ELb0ELb0EEENS1_21CollectiveEpilogueFwdINS6_IJSA_SC_SB_EEES9_SE_SG_Li384ELb1ELb1ELb0ELb0EEENS1_36VarlenDynamicPersistentTileSchedulerILi192ELi128ELi384ELi128ELb0ELb1ELb1ELb0ELb1ELb1EEEEEEEEEvNT_6ParamsE)
	.align		4
        /*0014*/ 	.word	index@(__assertfail)
	.align		4
        /*0018*/ 	.word	index@(_ZN7cutlass13device_kernelIN5flash11enable_sm90INS1_16FlashAttnFwdSm90INS1_25CollectiveMainloopFwdSm90ILi2EN4cute5tupleIJNS5_1CILi1EEES8_S8_EEENS6_IJNS7_ILi192EEENS7_ILi128EEENS7_ILi64EEEEEELi64ENS_10bfloat16_tEfNS_4arch4Sm90ELb0ELb0ELb0ELb1ELb1ELb1ELb0ELb1ELb1ELb1ELb0ELb0EEENS1_21CollectiveEpilogueFwdINS6_IJSA_SC_SB_EEES9_SE_SG_Li384ELb1ELb1ELb0ELb0EEENS1_36VarlenDynamicPersistentTileSchedulerILi192ELi128ELi384ELi128ELb0ELb1ELb1ELb0ELb1ELb1EEEEEEEEEvNT_6ParamsE)
	.align		4
        /*001c*/ 	.word	index@(__assertfail)
	.align		4
        /*0020*/ 	.word	index@(_ZN7cutlass13device_kernelIN5flash11enable_sm90INS1_16FlashAttnFwdSm90INS1_25CollectiveMainloopFwdSm90ILi2EN4cute5tupleIJNS5_1CILi1EEES8_S8_EEENS6_IJNS7_ILi192EEENS7_ILi128EEENS7_ILi64EEEEEELi64ENS_10bfloat16_tEfNS_4arch4Sm90ELb0ELb1ELb0ELb0ELb1ELb0ELb0ELb1ELb1ELb1ELb0ELb0EEENS1_21CollectiveEpilogueFwdINS6_IJSA_SC_SB_EEES9_SE_SG_Li384ELb0ELb1ELb0ELb0EEENS1_30DynamicPersistentTileSchedulerILi384ELi128ELb0ELb1ELb1EEEEEEEEEvNT_6ParamsE)
	.align		4
        /*0024*/ 	.word	index@(__assertfail)
	.align		4
        /*0028*/ 	.word	index@(_ZN7cutlass13device_kernelIN5flash11enable_sm90INS1_16FlashAttnFwdSm90INS1_25CollectiveMainloopFwdSm90ILi2EN4cute5tupleIJNS5_1CILi1EEES8_S8_EEENS6_IJNS7_ILi192EEENS7_ILi128EEENS7_ILi64EEEEEELi64ENS_10bfloat16_tEfNS_4arch4Sm90ELb0ELb1ELb0ELb1ELb1ELb0ELb0ELb1ELb1ELb1ELb0ELb0EEENS1_21CollectiveEpilogueFwdINS6_IJSA_SC_SB_EEES9_SE_SG_Li384ELb1ELb1ELb0ELb0EEENS1_36VarlenDynamicPersistentTileSchedulerILi192ELi128ELi384ELi128ELb0ELb1ELb1ELb1ELb0ELb1EEEEEEEEEvNT_6ParamsE)
	.align		4
        /*002c*/ 	.word	index@(__assertfail)
	.align		4
        /*0030*/ 	.word	index@(_ZN7cutlass13device_kernelIN5flash11enable_sm90INS1_16FlashAttnFwdSm90INS1_25CollectiveMainloopFwdSm90ILi2EN4cute5tupleIJNS5_1CILi1EEES8_S8_EEENS6_IJNS7_ILi192EEENS7_ILi128EEENS7_ILi64EEEEEELi64ENS_10bfloat16_tEfNS_4arch4Sm90ELb0ELb1ELb0ELb1ELb1ELb1ELb0ELb1ELb1ELb1ELb0ELb0EEENS1_21CollectiveEpilogueFwdINS6_IJSA_SC_SB_EEES9_SE_SG_Li384ELb1ELb1ELb0ELb0EEENS1_36VarlenDynamicPersistentTileSchedulerILi192ELi128ELi384ELi128ELb0ELb1ELb1ELb1ELb0ELb1EEEEEEEEEvNT_6ParamsE)
	.align		4
        /*0034*/ 	.word	index@(__assertfail)
	.align		4
        /*0038*/ 	.word	index@(_ZN7cutlass13device_kernelIN5flash11enable_sm90INS1_16FlashAttnFwdSm90INS1_25CollectiveMainloopFwdSm90ILi2EN4cute5tupleIJNS5_1CILi1EEES8_S8_EEENS6_IJNS7_ILi192EEENS7_ILi128EEENS7_ILi64EEEEEELi64ENS_10bfloat16_tEfNS_4arch4Sm90ELb1ELb0ELb0ELb0ELb1ELb0ELb0ELb1ELb1ELb1ELb0ELb0EEENS1_21CollectiveEpilogueFwdINS6_IJSA_SC_SB_EEES9_SE_SG_Li384ELb0ELb1ELb0ELb0EEENS1_30DynamicPersistentTileSchedulerILi384ELi128ELb0ELb1ELb1EEEEEEEEEvNT_6ParamsE)
	.align		4
        /*003c*/ 	.word	index@(__assertfail)
	.align		4
        /*0040*/ 	.word	index@(_ZN7cutlass13device_kernelIN5flash11enable_sm90INS1_16FlashAttnFwdSm90INS1_25CollectiveMainloopFwdSm90ILi2EN4cute5tupleIJNS5_1CILi1EEES8_S8_EEENS6_IJNS7_ILi192EEENS7_ILi128EEENS7_ILi64EEEEEELi64ENS_10bfloat16_tEfNS_4arch4Sm90ELb1ELb0ELb0ELb1ELb1ELb0ELb0ELb1ELb1ELb1ELb0ELb0EEENS1_21CollectiveEpilogueFwdINS6_IJSA_SC_SB_EEES9_SE_SG_Li384ELb1ELb1ELb0ELb0EEENS1_36VarlenDynamicPersistentTileSchedulerILi192ELi128ELi384ELi128ELb0ELb1ELb1ELb1ELb1ELb1EEEEEEEEEvNT_6ParamsE)
	.align		4
        /*0044*/ 	.word	index@(__assertfail)
	.align		4
        /*0048*/ 	.word	index@(_ZN7cutlass13device_kernelIN5flash11enable_sm90INS1_16FlashAttnFwdSm90INS1_25CollectiveMainloopFwdSm90ILi2EN4cute5tupleIJNS5_1CILi1EEES8_S8_EEENS6_IJNS7_ILi192EEENS7_ILi128EEENS7_ILi64EEEEEELi64ENS_10bfloat16_tEfNS_4arch4Sm90ELb1ELb0ELb0ELb1ELb1ELb1ELb0ELb1ELb1ELb1ELb0ELb0EEENS1_21CollectiveEpilogueFwdINS6_IJSA_SC_SB_EEES9_SE_SG_Li384ELb1ELb1ELb0ELb0EEENS1_36VarlenDynamicPersistentTileSchedulerILi192ELi128ELi384ELi128ELb0ELb1ELb1ELb1ELb1ELb1EEEEEEEEEvNT_6ParamsE)
	.align		4
        /*004c*/ 	.word	index@(__assertfail)
	.align		4
        /*0050*/ 	.word	0x00000000
	.align		4
        /*0054*/ 	.word	0xfffffffe
	.align		4
        /*0058*/ 	.word	0x00000000
	.align		4
        /*005c*/ 	.word	0xfffffffd
	.align		4
        /*0060*/ 	.word	0x00000000
	.align		4
        /*0064*/ 	.word	0xfffffffc


//--------------------- .nv.constant4             --------------------------
	.section	.nv.constant4,"a",@progbits
	.align	8
	.align		8
.nv.constant4:
        /*0000*/ 	.dword	__assertfail
	.align		8
        /*0008*/ 	.dword	__unnamed_1
	.align		8
        /*0010*/ 	.dword	__unnamed_2
	.align		8
        /*0018*/ 	.dword	__unnamed_3
	.align		8
        /*0020*/ 	.dword	__unnamed_4
	.align		8
        /*0028*/ 	.dword	__unnamed_5
	.align		8
        /*0030*/ 	.dword	_ZN71_INTERNAL_e3af1ffe_35_flash_fwd_hdim64_bf16_paged_sm90_cu_cf07d2ef_38734cuda3std3__45__cpo5beginE
	.align		8
        /*0038*/ 	.dword	_ZN71_INTERNAL_e3af1ffe_35_flash_fwd_hdim64_bf16_paged_sm90_cu_cf07d2ef_38734cuda3std3__45__cpo3endE
	.align		8
        /*0040*/ 	.dword	_ZN71_INTERNAL_e3af1ffe_35_flash_fwd_hdim64_bf16_paged_sm90_cu_cf07d2ef_38734cuda3std3__45__cpo6cbeginE
	.align		8
        /*0048*/ 	.dword	_ZN71_INTERNAL_e3af1ffe_35_flash_fwd_hdim64_bf16_paged_sm90_cu_cf07d2ef_38734cuda3std3__45__cpo4cendE
	.align		8
        /*0050*/ 	.dword	_ZN71_INTERNAL_e3af1ffe_35_flash_fwd_hdim64_bf16_paged_sm90_cu_cf07d2ef_38734cuda3std3__473_GLOBAL__N__e3af1ffe_35_flash_fwd_hdim64_bf16_paged_sm90_cu_cf07d2ef_38736ignoreE
	.align		8
        /*0058*/ 	.dword	_ZN71_INTERNAL_e3af1ffe_35_flash_fwd_hdim64_bf16_paged_sm90_cu_cf07d2ef_38734cuda3std3__419piecewise_constructE
	.align		8
        /*0060*/ 	.dword	_ZN71_INTERNAL_e3af1ffe_35_flash_fwd_hdim64_bf16_paged_sm90_cu_cf07d2ef_38734cuda3std3__48in_placeE
	.align		8
        /*0068*/ 	.dword	_ZN71_INTERNAL_e3af1ffe_35_flash_fwd_hdim64_bf16_paged_sm90_cu_cf07d2ef_38734cuda3std6ranges3__45__cpo4swapE
	.align		8
        /*0070*/ 	.dword	_ZN71_INTERNAL_e3af1ffe_35_flash_fwd_hdim64_bf16_paged_sm90_cu_cf07d2ef_38734cuda3std6ranges3__45__cpo9iter_moveE
	.align		8
        /*0078*/ 	.dword	_ZN71_INTERNAL_e3af1ffe_35_flash_fwd_hdim64_bf16_paged_sm90_cu_cf07d2ef_38734cute7productE
	.align		8
        /*0080*/ 	.dword	_ZN71_INTERNAL_e3af1ffe_35_flash_fwd_hdim64_bf16_paged_sm90_cu_cf07d2ef_38734cute1_E
	.align		8
        /*0088*/ 	.dword	$str$23
	.align		8
        /*0090*/ 	.dword	$str$24


//--------------------- .text._ZN7cutlass13device_kernelIN5flash11enable_sm90INS1_16FlashAttnFwdSm90INS1_25CollectiveMainloopFwdSm90ILi2EN4cute5tupleIJNS5_1CILi1EEES8_S8_EEENS6_IJNS7_ILi192EEENS7_ILi128EEENS7_ILi64EEEEEELi64ENS_10bfloat16_tEfNS_4arch4Sm90ELb0ELb0ELb0ELb0ELb1ELb0ELb0ELb1ELb1ELb1ELb0ELb0EEENS1_21CollectiveEpilogueFwdINS6_IJSA_SC_SB_EEES9_SE_SG_Li384ELb0ELb1ELb0ELb0EEENS1_29StaticPersistentTileSchedulerILb0EEEEEEEEEvNT_6ParamsE --------------------------
	.section	.text._ZN7cutlass13device_kernelIN5flash11enable_sm90INS1_16FlashAttnFwdSm90INS1_25CollectiveMainloopFwdSm90ILi2EN4cute5tupleIJNS5_1CILi1EEES8_S8_EEENS6_IJNS7_ILi192EEENS7_ILi128EEENS7_ILi64EEEEEELi64ENS_10bfloat16_tEfNS_4arch4Sm90ELb0ELb0ELb0ELb0ELb1ELb0ELb0ELb1ELb1ELb1ELb0ELb0EEENS1_21CollectiveEpilogueFwdINS6_IJSA_SC_SB_EEES9_SE_SG_Li384ELb0ELb1ELb0ELb0EEENS1_29StaticPersistentTileSchedulerILb0EEEEEEEEEvNT_6ParamsE,"ax",@progbits
	.align	128
.text._ZN7cutlass13device_kernelIN5flash11enable_sm90INS1_16FlashAttnFwdSm90INS1_25CollectiveMainloopFwdSm90ILi2EN4cute5tupleIJNS5_1CILi1EEES8_S8_EEENS6_IJNS7_ILi192EEENS7_ILi128EEENS7_ILi64EEEEEELi64ENS_10bfloat16_tEfNS_4arch4Sm90ELb0ELb0ELb0ELb0ELb1ELb0ELb0ELb1ELb1ELb1ELb0ELb0EEENS1_21CollectiveEpilogueFwdINS6_IJSA_SC_SB_EEES9_SE_SG_Li384ELb0ELb1ELb0ELb0EEENS1_29StaticPersistentTileSchedulerILb0EEEEEEEEEvNT_6ParamsE:
        .type           _ZN7cutlass13device_kernelIN5flash11enable_sm90INS1_16FlashAttnFwdSm90INS1_25CollectiveMainloopFwdSm90ILi2EN4cute5tupleIJNS5_1CILi1EEES8_S8_EEENS6_IJNS7_ILi192EEENS7_ILi128EEENS7_ILi64EEEEEELi64ENS_10bfloat16_tEfNS_4arch4Sm90ELb0ELb0ELb0ELb0ELb1ELb0ELb0ELb1ELb1ELb1ELb0ELb0EEENS1_21CollectiveEpilogueFwdINS6_IJSA_SC_SB_EEES9_SE_SG_Li384ELb0ELb1ELb0ELb0EEENS1_29StaticPersistentTileSchedulerILb0EEEEEEEEEvNT_6ParamsE,@function
        .size           _ZN7cutlass13device_kernelIN5flash11enable_sm90INS1_16FlashAttnFwdSm90INS1_25CollectiveMainloopFwdSm90ILi2EN4cute5tupleIJNS5_1CILi1EEES8_S8_EEENS6_IJNS7_ILi192EEENS7_ILi128EEENS7_ILi64EEEEEELi64ENS_10bfloat16_tEfNS_4arch4Sm90ELb0ELb0ELb0ELb0ELb1ELb0ELb0ELb1ELb1ELb1ELb0ELb0EEENS1_21CollectiveEpilogueFwdINS6_IJSA_SC_SB_EEES9_SE_SG_Li384ELb0ELb1ELb0ELb0EEENS1_29StaticPersistentTileSchedulerILb0EEEEEEEEEvNT_6ParamsE,(.L_x_3105 - _ZN7cutlass13device_kernelIN5flash11enable_sm90INS1_16FlashAttnFwdSm90INS1_25CollectiveMainloopFwdSm90ILi2EN4cute5tupleIJNS5_1CILi1EEES8_S8_EEENS6_IJNS7_ILi192EEENS7_ILi128EEENS7_ILi64EEEEEELi64ENS_10bfloat16_tEfNS_4arch4Sm90ELb0ELb0ELb0ELb0ELb1ELb0ELb0ELb1ELb1ELb1ELb0ELb0EEENS1_21CollectiveEpilogueFwdINS6_IJSA_SC_SB_EEES9_SE_SG_Li384ELb0ELb1ELb0ELb0EEENS1_29StaticPersistentTileSchedulerILb0EEEEEEEEEvNT_6ParamsE)
        .other          _ZN7cutlass13device_kernelIN5flash11enable_sm90INS1_16FlashAttnFwdSm90INS1_25CollectiveMainloopFwdSm90ILi2EN4cute5tupleIJNS5_1CILi1EEES8_S8_EEENS6_IJNS7_ILi192EEENS7_ILi128EEENS7_ILi64EEEEEELi64ENS_10bfloat16_tEfNS_4arch4Sm90ELb0ELb0ELb0ELb0ELb1ELb0ELb0ELb1ELb1ELb1ELb0ELb0EEENS1_21CollectiveEpilogueFwdINS6_IJSA_SC_SB_EEES9_SE_SG_Li384ELb0ELb1ELb0ELb0EEENS1_29StaticPersistentTileSchedulerILb0EEEEEEEEEvNT_6ParamsE,@"STO_CUDA_ENTRY STV_DEFAULT"
_ZN7cutlass13device_kernelIN5flash11enable_sm90INS1_16FlashAttnFwdSm90INS1_25CollectiveMainloopFwdSm90ILi2EN4cute5tupleIJNS5_1CILi1EEES8_S8_EEENS6_IJNS7_ILi192EEENS7_ILi128EEENS7_ILi64EEEEEELi64ENS_10bfloat16_tEfNS_4arch4Sm90ELb0ELb0ELb0ELb0ELb1ELb0ELb0ELb1ELb1ELb1ELb0ELb0EEENS1_21CollectiveEpilogueFwdINS6_IJSA_SC_SB_EEES9_SE_SG_Li384ELb0ELb1ELb0ELb0EEENS1_29StaticPersistentTileSchedulerILb0EEEEEEEEEvNT_6ParamsE:
[----:B------:R-:W0:Y:S02]  /*0000*/  LDC R1, c[0x0][0x28] ;  /* 0x00000a00ff017b82 */ /* 0x000e240000000800 */
[----:B0-----:R-:W-:Y:S01]  /*0010*/  VIADD R1, R1, 0xfffffff0 ;  /* 0xfffffff001017836 */ /* 0x001fe20000000000 */
[----:B------:R-:W0:Y:S01]  /*0020*/  S2R R3, SR_TID.X ;  /* 0x0000000000037919 */ /* 0x000e220000002100 */
[----:B------:R-:W-:Y:S01]  /*0030*/  ELECT P0, URZ, PT ;  /* 0x00000000003f782f */ /* 0x000fe20003800000 */
[----:B------:R-:W-:Y:S01]  /*0040*/  UMOV UR4, 0x80 ;  /* 0x0000008000047882 */ /* 0x000fe20000000000 */
[----:B------:R-:W-:Y:S01]  /*0050*/  UMOV UR7, 0x180 ;  /* 0x0000018000077882 */ /* 0x000fe20000000000 */
[--C-:B0-----:R-:W-:Y:S02]  /*0060*/  SHF.R.U32.HI R0, RZ, 0x5, R3.reuse ;  /* 0x00000005ff007819 */ /* 0x101fe40000011603 */
[----:B------:R-:W-:-:S03]  /*0070*/  SHF.R.U32.HI R18, RZ, 0x7, R3 ;  /* 0x00000007ff127819 */ /* 0x000fc60000011603 */
[----:B------:R-:W0:Y:S04]  /*0080*/  SHFL.IDX PT, R2, R0, RZ, 0x1f ;  /* 0x00001fff00027589 */ /* 0x000e2800000e0000 */
[----:B------:R1:W2:Y:S01]  /*0090*/  SHFL.IDX PT, R3, R18, RZ, 0x1f ;  /* 0x00001fff12037589 */ /* 0x0002a200000e0000 */
[C---:B0-----:R-:W-:Y:S02]  /*00a0*/  ISETP.NE.OR P0, PT, R2.reuse, RZ, !P0 ;  /* 0x000000ff0200720c */ /* 0x041fe40004705670 */
[----:B------:R-:W-:-:S11]  /*00b0*/  ISETP.NE.AND P1, PT, R2, RZ, PT ;  /* 0x000000ff0200720c */ /* 0x000fd60003f25270 */
[----:B------:R-:W-:Y:S01]  /*00c0*/  VOTEU.ALL UP0, P0 ;  /* 0x00000000003f7886 */ /* 0x000fe20000000000 */
[----:B------:R-:W-:-:S04]  /*00d0*/  VOTEU.ALL UP1, P0 ;  /* 0x00000000003f7886 */ /* 0x000fc80000020000 */
[----:B------:R-:W0:Y:S01]  /*00e0*/  @!UP0 S2UR UR8, SR_CgaCtaId ;  /* 0x00000000000889c3 */ /* 0x000e220000008800 */
[----:B------:R-:W-:Y:S01]  /*00f0*/  @!UP0 UMOV UR6, 0x400 ;  /* 0x0000040000068882 */ /* 0x000fe20000000000 */
[----:B------:R-:W-:-:S04]  /*0100*/  @!UP0 UIADD3 UR4, -UR4, 0x100000, URZ ;  /* 0x0010000004048890 */ /* 0x000fc8000fffe13f */
[----:B------:R-:W-:Y:S02]  /*0110*/  @!UP0 USHF.L.U32 UR5, UR4, 0xb, URZ ;  /* 0x0000000b04058899 */ /* 0x000fe4000800063f */
[----:B------:R-:W-:Y:S02]  /*0120*/  @!UP0 USHF.L.U32 UR4, UR4, 0x1, URZ ;  /* 0x0000000104048899 */ /* 0x000fe4000800063f */
[----:B0-----:R-:W-:Y:S02]  /*0130*/  @!UP0 ULEA UR8, UR8, UR6, 0x18 ;  /* 0x0000000608088291 */ /* 0x001fe4000f8ec03f */
[----:B------:R-:W-:-:S04]  /*0140*/  @!UP0 UIADD3 UR6, -UR7, 0x100000, URZ ;  /* 0x0010000007068890 */ /* 0x000fc8000fffe13f */
[----:B------:R-:W-:Y:S02]  /*0150*/  @!UP0 USHF.L.U32 UR7, UR6, 0xb, URZ ;  /* 0x0000000b06078899 */ /* 0x000fe4000800063f */
[----:B------:R-:W-:Y:S01]  /*0160*/  @!UP0 USHF.L.U32 UR6, UR6, 0x1, URZ ;  /* 0x0000000106068899 */ /* 0x000fe2000800063f */
[----:B------:R-:W-:-:S05]  /*0170*/  VOTEU.ALL UP0, P0 ;  /* 0x00000000003f7886 */ /* 0x000fca0000000000 */
[----:B------:R1:W0:Y:S06]  /*0180*/  @!UP0 SYNCS.EXCH.64 URZ, [UR8+0x16800], UR4 ;  /* 0x01680004083f85b2 */ /* 0x00022c0008000100 */
[----:B------:R1:W3:Y:S02]  /*0190*/  @!UP1 SYNCS.EXCH.64 URZ, [UR8+0x16820], UR6 ;  /* 0x01682006083f95b2 */ /* 0x0002e40008000100 */
[----:B-12---:R-:W-:Y:S05]  /*01a0*/  @P1 BRA `(.L_x_0) ;  /* 0x0000000000481947 */ /* 0x006fea0003800000 */
[----:B------:R-:W1:Y:S01]  /*01b0*/  S2UR UR5, SR_CgaCtaId ;  /* 0x00000000000579c3 */ /* 0x000e620000008800 */
[----:B------:R-:W-:Y:S01]  /*01c0*/  UMOV UR4, 0x400 ;  /* 0x0000040000047882 */ /* 0x000fe20000000000 */
[----:B------:R-:W-:Y:S01]  /*01d0*/  UMOV UR6, 0x80 ;  /* 0x0000008000067882 */ /* 0x000fe20000000000 */
[----:B------:R-:W-:Y:S01]  /*01e0*/  UMOV UR7, 0x180 ;  /* 0x0000018000077882 */ /* 0x000fe20000000000 */
[----:B------:R-:W-:Y:S01]  /*01f0*/  ELECT P0, URZ, PT ;  /* 0x00000000003f782f */ /* 0x000fe20003800000 */
[----:B-1----:R-:W-:Y:S02]  /*0200*/  ULEA UR8, UR5, UR4, 0x18 ;  /* 0x0000000405087291 */ /* 0x002fe4000f8ec03f */
[----:B------:R-:W-:-:S04]  /*0210*/  UIADD3 UR4, -UR6, 0x100000, URZ ;  /* 0x0010000006047890 */ /* 0x000fc8000fffe13f */
[----:B------:R-:W-:Y:S02]  /*0220*/  USHF.L.U32 UR5, UR4, 0xb, URZ ;  /* 0x0000000b04057899 */ /* 0x000fe4000800063f */
[----:B------:R-:W-:Y:S02]  /*0230*/  USHF.L.U32 UR4, UR4, 0x1, URZ ;  /* 0x0000000104047899 */ /* 0x000fe4000800063f */
[----:B------:R-:W-:-:S04]  /*0240*/  UIADD3 UR6, -UR7, 0x100000, URZ ;  /* 0x0010000007067890 */ /* 0x000fc8000fffe13f */
[----:B------:R-:W-:Y:S02]  /*0250*/  USHF.L.U32 UR7, UR6, 0xb, URZ ;  /* 0x0000000b06077899 */ /* 0x000fe4000800063f */
[----:B------:R-:W-:Y:S01]  /*0260*/  USHF.L.U32 UR6, UR6, 0x1, URZ ;  /* 0x0000000106067899 */ /* 0x000fe2000800063f */
[----:B------:R-:W1:Y:S03]  /*0270*/  FENCE.VIEW.ASYNC.S ;  /* 0x00000000000073c6 */ /* 0x000e660000000000 */
[----:B-1----:R1:W2:Y:S08]  /*0280*/  SYNCS.EXCH.64 URZ, [UR8+0x16830], UR4 ;  /* 0x01683004083f75b2 */ /* 0x0022b00008000100 */
[----:B------:R1:W4:Y:S01]  /*0290*/  SYNCS.EXCH.64 URZ, [UR8+0x16840], UR6 ;  /* 0x01684006083f75b2 */ /* 0x0003220008000100 */
[----:B------:R1:W0:Y:S01]  /*02a0*/  SYNCS.EXCH.64 URZ, [UR8+0x16838], UR4 ;  /* 0x01683804083f75b2 */ /* 0x0002220008000100 */
[----:B------:R1:W0:Y:S01]  /*02b0*/  SYNCS.EXCH.64 URZ, [UR8+0x16848], UR6 ;  /* 0x01684806083f75b2 */ /* 0x0002220008000100 */
[----:B------:R-:W-:Y:S01]  /*02c0*/  NOP ;  /* 0x0000000000007918 */ /* 0x000fe20000000000 */
.L_x_0:
[----:B------:R-:W5:Y:S01]  /*02d0*/  SHFL.IDX PT, R2, R0, RZ, 0x1f ;  /* 0x00001fff00027589 */ /* 0x000f6200000e0000 */
[----:B------:R-:W-:Y:S01]  /*02e0*/  NOP ;  /* 0x0000000000007918 */ /* 0x000fe20000000000 */
[----:B-----5:R-:W-:-:S13]  /*02f0*/  ISETP.NE.AND P0, PT, R2, RZ, PT ;  /* 0x000000ff0200720c */ /* 0x020fda0003f05270 */
[----:B------:R-:W-:Y:S05]  /*0300*/  @P0 BRA `(.L_x_1) ;  /* 0x0000000000480947 */ /* 0x000fea0003800000 */
[----:B-1----:R-:W1:Y:S01]  /*0310*/  S2UR UR5, SR_CgaCtaId ;  /* 0x00000000000579c3 */ /* 0x002e620000008800 */
        /* <DEDUP_REMOVED lines=12> */
[----:B-1----:R1:W0:Y:S08]  /*03e0*/  SYNCS.EXCH.64 URZ, [UR8+0x16850], UR4 ;  /* 0x01685004083f75b2 */ /* 0x0022300008000100 */
[----:B------:R1:W0:Y:S01]  /*03f0*/  SYNCS.EXCH.64 URZ, [UR8+0x16860], UR6 ;  /* 0x01686006083f75b2 */ /* 0x0002220008000100 */
[----:B------:R1:W0:Y:S01]  /*0400*/  SYNCS.EXCH.64 URZ, [UR8+0x16858], UR4 ;  /* 0x01685804083f75b2 */ /* 0x0002220008000100 */
[----:B------:R1:W0:Y:S01]  /*0410*/  SYNCS.EXCH.64 URZ, [UR8+0x16868], UR6 ;  /* 0x01686806083f75b2 */ /* 0x0002220008000100 */
[----:B------:R-:W-:Y:S01]  /*0420*/  NOP ;  /* 0x0000000000007918 */ /* 0x000fe20000000000 */
.L_x_1:
[----:B------:R-:W5:Y:S01]  /*0430*/  SHFL.IDX PT, R2, R0, RZ, 0x1f ;  /* 0x00001fff00027589 */ /* 0x000f6200000e0000 */
[----:B------:R-:W-:Y:S01]  /*0440*/  NOP ;  /* 0x0000000000007918 */ /* 0x000fe20000000000 */
[----:B-----5:R-:W-:-:S13]  /*0450*/  ISETP.NE.AND P0, PT, R2, RZ, PT ;  /* 0x000000ff0200720c */ /* 0x020fda0003f05270 */
[----:B------:R-:W-:Y:S05]  /*0460*/  @P0 BRA `(.L_x_2) ;  /* 0x0000000000380947 */ /* 0x000fea0003800000 */
[----:B-1----:R-:W1:Y:S01]  /*0470*/  S2UR UR5, SR_CgaCtaId ;  /* 0x00000000000579c3 */ /* 0x002e620000008800 */
[----:B------:R-:W-:Y:S01]  /*0480*/  UMOV UR4, 0x400 ;  /* 0x0000040000047882 */ /* 0x000fe20000000000 */
[----:B------:R-:W-:Y:S01]  /*0490*/  UMOV UR7, 0x80 ;  /* 0x0000008000077882 */ /* 0x000fe20000000000 */
[----:B------:R-:W-:Y:S01]  /*04a0*/  ELECT P0, URZ, PT ;  /* 0x00000000003f782f */ /* 0x000fe20003800000 */
[----:B-1----:R-:W-:Y:S02]  /*04b0*/  ULEA UR6, UR5, UR4, 0x18 ;  /* 0x0000000405067291 */ /* 0x002fe4000f8ec03f */
[----:B------:R-:W-:-:S04]  /*04c0*/  UIADD3 UR4, -UR7, 0x100000, URZ ;  /* 0x0010000007047890 */ /* 0x000fc8000fffe13f */
[----:B------:R-:W-:Y:S02]  /*04d0*/  USHF.L.U32 UR5, UR4, 0xb, URZ ;  /* 0x0000000b04057899 */ /* 0x000fe4000800063f */
[----:B------:R-:W-:Y:S01]  /*04e0*/  USHF.L.U32 UR4, UR4, 0x1, URZ ;  /* 0x0000000104047899 */ /* 0x000fe2000800063f */
[----:B------:R-:W1:Y:S11]  /*04f0*/  FENCE.VIEW.ASYNC.S ;  /* 0x00000000000073c6 */ /* 0x000e760000000000 */
[----:B-1----:R1:W0:Y:S01]  /*0500*/  SYNCS.EXCH.64 URZ, [UR6+0x16870], UR4 ;  /* 0x01687004063f75b2 */ /* 0x0022220008000100 */
[----:B------:R1:W0:Y:S01]  /*0510*/  SYNCS.EXCH.64 URZ, [UR6+0x16880], UR4 ;  /* 0x01688004063f75b2 */ /* 0x0002220008000100 */
[----:B------:R1:W0:Y:S01]  /*0520*/  SYNCS.EXCH.64 URZ, [UR6+0x16878], UR4 ;  /* 0x01687804063f75b2 */ /* 0x0002220008000100 */
[----:B------:R1:W0:Y:S01]  /*0530*/  SYNCS.EXCH.64 URZ, [UR6+0x16888], UR4 ;  /* 0x01688804063f75b2 */ /* 0x0002220008000100 */
[----:B------:R-:W-:Y:S01]  /*0540*/  NOP ;  /* 0x0000000000007918 */ /* 0x000fe20000000000 */
.L_x_2:
        /* <DEDUP_REMOVED lines=22> */
.L_x_3:
[----:B------:R-:W5:Y:S01]  /*06b0*/  SHFL.IDX PT, R2, R0, RZ, 0x1f ;  /* 0x00001fff00027589 */ /* 0x000f6200000e0000 */
[----:B------:R-:W-:Y:S01]  /*06c0*/  R2UR UR9, R3 ;  /* 0x00000000030972ca */ /* 0x000fe200000e0000 */
        /* <DEDUP_REMOVED lines=21> */
.L_x_4:
[----:B------:R-:W-:Y:S01]  /*0820*/  UISETP.NE.AND UP0, UPT, UR9, URZ, UPT ;  /* 0x0000003f0900728c */ /* 0x000fe2000bf05270 */
[----:B------:R-:W-:Y:S01]  /*0830*/  NOP ;  /* 0x0000000000007918 */ /* 0x000fe20000000000 */
[----:B------:R-:W-:Y:S01]  /*0840*/  UMOV UR39, 0x1 ;  /* 0x0000000100277882 */ /* 0x000fe20000000000 */
[----:B------:R-:W-:Y:S01]  /*0850*/  ULDC.64 UR50, c[0x0][0x208] ;  /* 0x0000820000327ab9 */ /* 0x000fe20000000a00 */
[----:B------:R-:W-:Y:S01]  /*0860*/  USEL UR39, UR39, 0x2, !UP0 ;  /* 0x0000000227277887 */ /* 0x000fe2000c000000 */
[----:B0-234-:R-:W-:Y:S01]  /*0870*/  BAR.SYNC.DEFER_BLOCKING 0x0 ;  /* 0x0000000000007b1d */ /* 0x01dfe20000010000 */
[----:B------:R-:W-:-:S13]  /*0880*/  PLOP3.LUT P0, PT, PT, PT, UP0, 0x80, 0x0 ;  /* 0x000000000000781c */ /* 0x000fda0003f0f008 */
[----:B------:R-:W-:Y:S05]  /*0890*/  @!P0 BRA `(.L_x_5) ;  /* 0x0000005800808947 */ /* 0x000fea0003800000 */
.L_x_6:
[----:B------:R-:W-:-:S08]  /*08a0*/  NOP ;  /* 0x0000000000007918 */ /* 0x000fd00000000000 */
[----:B------:R-:W0:Y:S02]  /*08b0*/  USETMAXREG.TRY_ALLOC.CTAPOOL UP0, 0xa0 ;  /* 0x000000a0000079c8 */ /* 0x000e240008000600 */
[----:B0-----:R-:W-:-:S13]  /*08c0*/  PLOP3.LUT P0, PT, PT, PT, UP0, 0x80, 0x0 ;  /* 0x000000000000781c */ /* 0x001fda0003f0f008 */
[----:B------:R-:W-:Y:S05]  /*08d0*/  @!P0 BRA `(.L_x_6) ;  /* 0xfffffffc00f08947 */ /* 0x000fea000383ffff */
[----:B------:R-:W0:Y:S01]  /*08e0*/  S2R R2, SR_TID.X ;  /* 0x0000000000027919 */ /* 0x000e220000002100 */
[----:B------:R-:W2:Y:S08]  /*08f0*/  S2UR UR46, SR_CTAID.X ;  /* 0x00000000002e79c3 */ /* 0x000eb00000002500 */
[----:B------:R-:W-:Y:S06]  /*0900*/  BAR.ARV 0x8, 0x200 ;  /* 0x0208000000007b1d */ /* 0x000fec0000002000 */
[----:B0-----:R-:W-:-:S04]  /*0910*/  LOP3.LUT R0, R2, 0xffffff80, RZ, 0xc0, !PT ;  /* 0xffffff8002007812 */ /* 0x001fc800078ec0ff */
[----:B------:R-:W-:Y:S02]  /*0920*/  ISETP.NE.AND P0, PT, R0, 0x80, PT ;  /* 0x000000800000780c */ /* 0x000fe40003f05270 */
[----:B------:R-:W2:Y:S11]  /*0930*/  LDC R0, c[0x0][0xc34] ;  /* 0x00030d00ff007b82 */ /* 0x000eb60000000800 */
[----:B------:R-:W-:Y:S06]  /*0940*/  @!P0 BAR.ARV 0x9, 0x100 ;  /* 0x0244000000008b1d */ /* 0x000fec0000002000 */
[----:B--2---:R-:W-:-:S13]  /*0950*/  ISETP.LE.AND P0, PT, R0, UR46, PT ;  /* 0x0000002e00007c0c */ /* 0x004fda000bf03270 */
[----:B-1----:R-:W-:Y:S05]  /*0960*/  @P0 EXIT ;  /* 0x000000000000094d */ /* 0x002fea0003800000 */
[----:B------:R-:W-:Y:S01]  /*0970*/  VIADD R2, R2, 0xffffff80 ;  /* 0xffffff8002027836 */ /* 0x000fe20000000000 */
[----:B------:R-:W-:Y:S01]  /*0980*/  ULOP3.LUT UR40, UR39, 0x1, URZ, 0xfc, !UPT ;  /* 0x0000000127287892 */ /* 0x000fe2000f8efc3f */
[----:B------:R-:W-:Y:S01]  /*0990*/  IMAD.MOV.U32 R153, RZ, RZ, -0x2 ;  /* 0xfffffffeff997424 */ /* 0x000fe200078e00ff */
[----:B------:R-:W-:Y:S01]  /*09a0*/  UMOV UR36, URZ ;  /* 0x0000003f00247c82 */ /* 0x000fe20008000000 */
[----:B------:R-:W-:Y:S01]  /*09b0*/  UMOV UR37, URZ ;  /* 0x0000003f00257c82 */ /* 0x000fe20008000000 */
[----:B------:R-:W-:Y:S01]  /*09c0*/  SHF.R.S32.HI R3, RZ, 0x1f, R2 ;  /* 0x0000001fff037819 */ /* 0x000fe20000011402 */
[----:B------:R-:W-:-:S03]  /*09d0*/  UMOV UR38, URZ ;  /* 0x0000003f00267c82 */ /* 0x000fc60008000000 */
[CC--:B------:R-:W-:Y:S02]  /*09e0*/  LEA.HI R19, R3.reuse, R2.reuse, RZ, 0x7 ;  /* 0x0000000203137211 */ /* 0x0c0fe400078f38ff */
[-C--:B------:R-:W-:Y:S02]  /*09f0*/  LEA.HI R7, R3, R2.reuse, RZ, 0x2 ;  /* 0x0000000203077211 */ /* 0x080fe400078f10ff */
[----:B------:R-:W-:Y:S02]  /*0a00*/  LOP3.LUT R17, R19, 0xffffff80, RZ, 0xc0, !PT ;  /* 0xffffff8013117812 */ /* 0x000fe400078ec0ff */
[CC--:B------:R-:W-:Y:S02]  /*0a10*/  LEA.HI R0, R3.reuse, R2.reuse, RZ, 0x4 ;  /* 0x0000000203007211 */ /* 0x0c0fe400078f20ff */
[----:B------:R-:W-:Y:S01]  /*0a20*/  LEA.HI R5, R3, R2, RZ, 0x5 ;  /* 0x0000000203057211 */ /* 0x000fe200078f28ff */
[----:B------:R-:W-:Y:S01]  /*0a30*/  IMAD.IADD R17, R2, 0x1, -R17 ;  /* 0x0000000102117824 */ /* 0x000fe200078e0a11 */
[----:B------:R-:W-:-:S02]  /*0a40*/  LOP3.LUT R11, R7, 0xfffffffc, RZ, 0xc0, !PT ;  /* 0xfffffffc070b7812 */ /* 0x000fc400078ec0ff */
[----:B------:R-:W-:Y:S01]  /*0a50*/  SHF.R.S32.HI R7, RZ, 0x4, R0 ;  /* 0x00000004ff077819 */ /* 0x000fe20000011400 */
[----:B------:R-:W-:Y:S01]  /*0a60*/  IMAD.SHL.U32 R6, R5, 0x20, RZ ;  /* 0x0000002005067824 */ /* 0x000fe200078e00ff */
[----:B------:R-:W-:Y:S01]  /*0a70*/  SHF.R.S32.HI R4, RZ, 0x1f, R17 ;  /* 0x0000001fff047819 */ /* 0x000fe20000011411 */
[----:B------:R-:W-:Y:S01]  /*0a80*/  IMAD.IADD R11, R2, 0x1, -R11 ;  /* 0x00000001020b7824 */ /* 0x000fe200078e0a0b */
[----:B------:R-:W-:Y:S02]  /*0a90*/  LEA.HI R16, R3, R2, RZ, 0x3 ;  /* 0x0000000203107211 */ /* 0x000fe400078f18ff */
[----:B------:R-:W-:Y:S02]  /*0aa0*/  LEA.HI R3, R4, R17, RZ, 0x2 ;  /* 0x0000001104037211 */ /* 0x000fe400078f10ff */
[C---:B------:R-:W-:Y:S02]  /*0ab0*/  LOP3.LUT R5, R0.reuse, 0x3fffff0, RZ, 0xc0, !PT ;  /* 0x03fffff000057812 */ /* 0x040fe400078ec0ff */
[----:B------:R-:W-:-:S02]  /*0ac0*/  LEA.HI R0, R0, R7, RZ, 0x1 ;  /* 0x0000000700007211 */ /* 0x000fc400078f08ff */
[----:B------:R-:W-:Y:S01]  /*0ad0*/  SHF.R.S32.HI R8, RZ, 0x2, R3 ;  /* 0x00000002ff087819 */ /* 0x000fe20000011403 */
[----:B------:R-:W-:Y:S01]  /*0ae0*/  IMAD.IADD R5, R2, 0x1, -R5 ;  /* 0x0000000102057824 */ /* 0x000fe200078e0a05 */
[----:B------:R-:W-:Y:S02]  /*0af0*/  SHF.R.S32.HI R9, RZ, 0x1f, R3 ;  /* 0x0000001fff097819 */ /* 0x000fe40000011403 */
[----:B------:R-:W-:Y:S02]  /*0b00*/  LOP3.LUT R0, R0, 0x1ffffffe, RZ, 0xc0, !PT ;  /* 0x1ffffffe00007812 */ /* 0x000fe400078ec0ff */
[----:B------:R-:W-:Y:S02]  /*0b10*/  SHF.R.S32.HI R19, RZ, 0x7, R19 ;  /* 0x00000007ff137819 */ /* 0x000fe40000011413 */
[----:B------:R-:W-:Y:S01]  /*0b20*/  LOP3.LUT R6, R6, 0xfffffc00, RZ, 0xc0, !PT ;  /* 0xfffffc0006067812 */ /* 0x000fe200078ec0ff */
[----:B------:R-:W-:Y:S01]  /*0b30*/  IMAD.IADD R152, R7, 0x1, -R0 ;  /* 0x0000000107987824 */ /* 0x000fe200078e0a00 */
[----:B------:R-:W-:Y:S01]  /*0b40*/  LEA.HI R9, R9, R8, RZ, 0x3 ;  /* 0x0000000809097211 */ /* 0x000fe200078f18ff */
[----:B------:R-:W-:Y:S01]  /*0b50*/  IMAD.HI R0, R19, 0x55555556, RZ ;  /* 0x5555555613007827 */ /* 0x000fe200078e02ff */
[----:B------:R-:W-:-:S02]  /*0b60*/  LEA R5, R5, R6, 0x6 ;  /* 0x0000000605057211 */ /* 0x000fc400078e30ff */
[----:B------:R-:W-:Y:S02]  /*0b70*/  LOP3.LUT R9, R9, 0xfffffff8, RZ, 0xc0, !PT ;  /* 0xfffffff809097812 */ /* 0x000fe400078ec0ff */
[----:B------:R-:W-:Y:S01]  /*0b80*/  LEA.HI R6, R4, R17, RZ, 0x5 ;  /* 0x0000001104067211 */ /* 0x000fe200078f28ff */
[----:B------:R-:W-:Y:S01]  /*0b90*/  IMAD R152, R152, 0x8, R5 ;  /* 0x0000000898987824 */ /* 0x000fe200078e0205 */
[----:B------:R-:W-:Y:S01]  /*0ba0*/  LEA.HI R0, R0, R0, RZ, 0x1 ;  /* 0x0000000000007211 */ /* 0x000fe200078f08ff */
[----:B------:R-:W-:Y:S01]  /*0bb0*/  IMAD.IADD R9, R8, 0x1, -R9 ;  /* 0x0000000108097824 */ /* 0x000fe200078e0a09 */
[----:B------:R-:W-:Y:S02]  /*0bc0*/  SHF.R.S32.HI R6, RZ, 0x5, R6 ;  /* 0x00000005ff067819 */ /* 0x000fe40000011406 */
[----:B------:R-:W-:Y:S01]  /*0bd0*/  LEA.HI R7, R11, R11, RZ, 0x1 ;  /* 0x0000000b0b077211 */ /* 0x000fe200078f08ff */
[----:B------:R-:W-:Y:S01]  /*0be0*/  IMAD R0, R0, -0x3, R19 ;  /* 0xfffffffd00007824 */ /* 0x000fe200078e0213 */
[----:B------:R-:W-:Y:S01]  /*0bf0*/  LOP3.LUT R4, R3, 0x7ffffffc, RZ, 0xc0, !PT ;  /* 0x7ffffffc03047812 */ /* 0x000fe200078ec0ff */
[----:B------:R-:W-:Y:S01]  /*0c00*/  IMAD R9, R6, 0x10, R9 ;  /* 0x0000001006097824 */ /* 0x000fe200078e0209 */
[----:B------:R-:W-:-:S02]  /*0c10*/  LOP3.LUT R8, R7, 0x1ffffffe, RZ, 0xc0, !PT ;  /* 0x1ffffffe07087812 */ /* 0x000fc400078ec0ff */
[----:B------:R-:W-:Y:S01]  /*0c20*/  LOP3.LUT R13, R16, 0xfffffff8, RZ, 0xc0, !PT ;  /* 0xfffffff8100d7812 */ /* 0x000fe200078ec0ff */
[----:B------:R-:W-:Y:S01]  /*0c30*/  IMAD.IADD R4, R17, 0x1, -R4 ;  /* 0x0000000111047824 */ /* 0x000fe200078e0a04 */
[----:B------:R-:W-:Y:S01]  /*0c40*/  LEA R22, R0, R9, 0x6 ;  /* 0x0000000900167211 */ /* 0x000fe200078e30ff */
[----:B------:R-:W-:Y:S01]  /*0c50*/  IMAD.IADD R23, R11, 0x1, -R8 ;  /* 0x000000010b177824 */ /* 0x000fe200078e0a08 */
[----:B------:R-:W-:Y:S01]  /*0c60*/  SHF.R.S32.HI R16, RZ, 0x3, R16 ;  /* 0x00000003ff107819 */ /* 0x000fe20000011410 */
[----:B------:R-:W-:Y:S02]  /*0c70*/  IMAD.IADD R2, R2, 0x1, -R13 ;  /* 0x0000000102027824 */ /* 0x000fe400078e0a0d */
[----:B------:R-:W-:Y:S02]  /*0c80*/  IMAD R153, R4, R153, 0x80 ;  /* 0x0000008004997424 */ /* 0x000fe400078e0299 */
[----:B------:R-:W-:-:S07]  /*0c90*/  IMAD R23, R23, 0x8, R22 ;  /* 0x0000000817177824 */ /* 0x000fce00078e0216 */
.L_x_31:
[----:B0-----:R-:W0:Y:S01]  /*0ca0*/  SHFL.IDX PT, R0, R19, RZ, 0x1f ;  /* 0x00001fff13007589 */ /* 0x001e2200000e0000 */
[----:B------:R-:W1:Y:S01]  /*0cb0*/  S2UR UR41, SR_CgaCtaId ;  /* 0x00000000002979c3 */ /* 0x000e620000008800 */
[----:B------:R-:W-:Y:S01]  /*0cc0*/  ULDC UR4, c[0x0][0xc38] ;  /* 0x00030e0000047ab9 */ /* 0x000fe20000000800 */
[----:B------:R-:W-:Y:S01]  /*0cd0*/  ULDC.64 UR6, c[0x0][0x418] ;  /* 0x0001060000067ab9 */ /* 0x000fe20000000a00 */
[----:B------:R-:W-:Y:S02]  /*0ce0*/  UISETP.NE.AND UP2, UPT, UR4, 0x1, UPT ;  /* 0x000000010400788c */ /* 0x000fe4000bf45270 */
[----:B------:R-:W-:Y:S01]  /*0cf0*/  UISETP.NE.U32.AND UP0, UPT, UR6, URZ, UPT ;  /* 0x0000003f0600728c */ /* 0x000fe2000bf05070 */
[----:B------:R-:W-:Y:S01]  /*0d00*/  ULDC UR4, c[0x0][0xc44] ;  /* 0x0003110000047ab9 */ /* 0x000fe20000000800 */
[----:B------:R-:W-:Y:S01]  /*0d10*/  UMOV UR43, UR46 ;  /* 0x0000002e002b7c82 */ /* 0x000fe20008000000 */
[----:B------:R-:W-:Y:S01]  /*0d20*/  UISETP.NE.AND UP1, UPT, UR4, 0x1, UPT ;  /* 0x000000010400788c */ /* 0x000fe2000bf25270 */
[----:B------:R-:W-:Y:S01]  /*0d30*/  UMOV UR44, 0x400 ;  /* 0x00000400002c7882 */ /* 0x000fe20000000000 */
[----:B------:R-:W-:-:S04]  /*0d40*/  UISETP.NE.AND.EX UP0, UPT, UR7, URZ, UPT, UP0 ;  /* 0x0000003f0700728c */ /* 0x000fc8000bf05300 */
[----:B------:R-:W-:Y:S01]  /*0d50*/  @UP2 ULDC UR4, c[0x0][0xc3c] ;  /* 0x00030f0000042ab9 */ /* 0x000fe20000000800 */
[----:B------:R-:W-:Y:S01]  /*0d60*/  @UP2 ULDC UR6, c[0x0][0xc40] ;  /* 0x0003100000062ab9 */ /* 0x000fe20000000800 */
[----:B------:R-:W-:Y:S01]  /*0d70*/  UIMAD.WIDE.U32 UR4, UR46, UR4, URZ ;  /* 0x000000042e0472a5 */ /* 0x000fe2000f8e003f */
[----:B------:R-:W-:-:S03]  /*0d80*/  ULDC UR48, c[0x0][0x424] ;  /* 0x0001090000307ab9 */ /* 0x000fc60000000800 */
[----:B------:R-:W-:Y:S01]  /*0d90*/  @UP2 USHF.R.U32.HI UR43, URZ, UR6, UR5 ;  /* 0x000000063f2b2299 */ /* 0x000fe20008011605 */
[----:B------:R-:W-:Y:S01]  /*0da0*/  @UP1 ULDC.64 UR8, c[0x0][0xc48] ;  /* 0x0003120000081ab9 */ /* 0x000fe20000000a00 */
[----:B0-----:R-:W-:Y:S01]  /*0db0*/  R2UR UR42, R0 ;  /* 0x00000000002a72ca */ /* 0x001fe200000e0000 */
[----:B-1----:R-:W-:Y:S02]  /*0dc0*/  ULEA UR44, UR41, UR44, 0x18 ;  /* 0x0000002c292c7291 */ /* 0x002fe4000f8ec03f */
[----:B------:R-:W-:Y:S02]  /*0dd0*/  UIMAD.WIDE.U32 UR4, UR43, UR8, URZ ;  /* 0x000000082b0472a5 */ /* 0x000fe4000f8e003f */
[----:B------:R-:W-:Y:S02]  /*0de0*/  UIADD3 UR8, UR44, 0x8400, URZ ;  /* 0x000084002c087890 */ /* 0x000fe4000fffe03f */
[----:B------:R-:W-:Y:S02]  /*0df0*/  USEL UR48, UR48, 0x1, UP0 ;  /* 0x0000000130307887 */ /* 0x000fe40008000000 */
[----:B------:R-:W-:Y:S01]  /*0e00*/  ULOP3.LUT UP0, URZ, UR8, 0x3ff, URZ, 0xc0, !UPT ;  /* 0x000003ff083f7892 */ /* 0x000fe2000f80c03f */
[----:B------:R-:W-:Y:S01]  /*0e10*/  ULDC UR4, c[0x0][0x2f0] ;  /* 0x0000bc0000047ab9 */ /* 0x000fe20000000800 */
[----:B------:R-:W-:-:S02]  /*0e20*/  UMOV UR45, UR43 ;  /* 0x0000002b002d7c82 */ /* 0x000fc40008000000 */
[----:B------:R-:W-:Y:S02]  /*0e30*/  UIMAD.WIDE UR6, UR42, 0x55555556, URZ ;  /* 0x555555562a0678a5 */ /* 0x000fe4000f8e023f */
[----:B------:R-:W-:Y:S01]  /*0e40*/  UIMAD UR48, UR48, UR4, URZ ;  /* 0x00000004303072a4 */ /* 0x000fe2000f8e023f */
[----:B------:R-:W-:Y:S01]  /*0e50*/  PLOP3.LUT P0, PT, PT, PT, UP0, 0x80, 0x0 ;  /* 0x000000000000781c */ /* 0x000fe20003f0f008 */
[----:B------:R-:W-:Y:S02]  /*0e60*/  ULEA.HI UR7, UR7, UR7, URZ, 0x1 ;  /* 0x0000000707077291 */ /* 0x000fe4000f8f083f */
[----:B------:R-:W-:Y:S02]  /*0e70*/  UIADD3 UR4, UR48, 0x7f, URZ ;  /* 0x0000007f30047890 */ /* 0x000fe4000fffe03f */
[----:B------:R-:W-:Y:S02]  /*0e80*/  UIMAD UR7, UR7, -0x3, UR42 ;  /* 0xfffffffd070778a4 */ /* 0x000fe4000f8e022a */
[----:B------:R-:W-:-:S02]  /*0e90*/  @UP1 USHF.R.U32.HI UR45, URZ, UR9, UR5 ;  /* 0x000000093f2d1299 */ /* 0x000fc40008011605 */
[----:B------:R-:W-:Y:S02]  /*0ea0*/  USHF.R.S32.HI UR5, URZ, 0x1f, UR4 ;  /* 0x0000001f3f057899 */ /* 0x000fe40008011404 */
[----:B------:R-:W-:Y:S02]  /*0eb0*/  ULEA UR7, UR7, UR8, 0xd ;  /* 0x0000000807077291 */ /* 0x000fe4000f8e683f */
[----:B------:R-:W-:Y:S02]  /*0ec0*/  ULEA.HI UR5, UR5, UR4, URZ, 0x7 ;  /* 0x0000000405057291 */ /* 0x000fe4000f8f383f */
[----:B------:R-:W-:Y:S02]  /*0ed0*/  USHF.R.U32.HI UR7, URZ, 0x4, UR7 ;  /* 0x000000043f077899 */ /* 0x000fe40008011607 */
[----:B------:R-:W-:Y:S02]  /*0ee0*/  USHF.R.S32.HI UR47, URZ, 0x7, UR5 ;  /* 0x000000073f2f7899 */ /* 0x000fe40008011405 */
[----:B------:R-:W-:Y:S01]  /*0ef0*/  ULOP3.LUT UR49, UR7, 0x3fff, URZ, 0xc0, !UPT ;  /* 0x00003fff07317892 */ /* 0x000fe2000f8ec03f */
[----:B------:R-:W-:Y:S11]  /*0f00*/  @!P0 BRA `(.L_x_7) ;  /* 0x0000000000408947 */ /* 0x000ff60003800000 */
[----:B------:R-:W-:Y:S01]  /*0f10*/  MOV R0, 0x0 ;  /* 0x0000000000007802 */ /* 0x000fe20000000f00 */
[----:B------:R-:W-:Y:S01]  /*0f20*/  ULDC.64 UR4, c[0x4][0x88] ;  /* 0x0100220000047ab9 */ /* 0x000fe20000000a00 */
[----:B------:R-:W-:Y:S01]  /*0f30*/  ULDC.64 UR6, c[0x4][0x28] ;  /* 0x01000a0000067ab9 */ /* 0x000fe20000000a00 */
[----:B------:R-:W-:Y:S01]  /*0f40*/  IMAD.U32 R4, RZ, RZ, UR4 ;  /* 0x00000004ff047e24 */ /* 0x000fe2000f8e00ff */
[----:B------:R0:W1:Y:S01]  /*0f50*/  LDC.64 R14, c[0x4][R0] ;  /* 0x01000000000e7b82 */ /* 0x0000620000000a00 */
[----:B------:R-:W-:Y:S01]  /*0f60*/  IMAD.U32 R5, RZ, RZ, UR5 ;  /* 0x00000005ff057e24 */ /* 0x000fe2000f8e00ff */
[----:B------:R-:W-:Y:S01]  /*0f70*/  ULDC.64 UR4, c[0x4][0x90] ;  /* 0x0100240000047ab9 */ /* 0x000fe20000000a00 */
[----:B------:R-:W-:Y:S01]  /*0f80*/  IMAD.U32 R10, RZ, RZ, UR6 ;  /* 0x00000006ff0a7e24 */ /* 0x000fe2000f8e00ff */
[----:B------:R-:W-:Y:S01]  /*0f90*/  MOV R8, 0x70 ;  /* 0x0000007000087802 */ /* 0x000fe20000000f00 */
[----:B------:R-:W-:Y:S02]  /*0fa0*/  IMAD.U32 R6, RZ, RZ, UR4 ;  /* 0x00000004ff067e24 */ /* 0x000fe4000f8e00ff */
[----:B------:R-:W-:-:S02]  /*0fb0*/  IMAD.U32 R7, RZ, RZ, UR5 ;  /* 0x00000005ff077e24 */ /* 0x000fc4000f8e00ff */
[----:B------:R-:W-:Y:S02]  /*0fc0*/  IMAD.U32 R11, RZ, RZ, UR7 ;  /* 0x00000007ff0b7e24 */ /* 0x000fe4000f8e00ff */
[----:B------:R-:W-:Y:S02]  /*0fd0*/  IMAD.MOV.U32 R12, RZ, RZ, 0x1 ;  /* 0x00000001ff0c7424 */ /* 0x000fe400078e00ff */
[----:B0-----:R-:W-:-:S07]  /*0fe0*/  IMAD.MOV.U32 R13, RZ, RZ, RZ ;  /* 0x000000ffff0d7224 */ /* 0x001fce00078e00ff */
[----:B------:R-:W-:-:S07]  /*0ff0*/  LEPC R20, `(.L_x_7) ;  /* 0x000000001014794e */ /* 0x000fce0000000000 */
[----:B-1----:R-:W-:Y:S05]  /*1000*/  CALL.ABS.NOINC R14 ;  /* 0x000000000e007343 */ /* 0x002fea0003c00000 */
.L_x_7:
[----:B------:R-:W-:Y:S01]  /*1010*/  ULOP3.LUT UR4, UR36, 0x1, URZ, 0xc0, !UPT ;  /* 0x0000000124047892 */ /* 0x000fe2000f8ec03f */
[----:B------:R-:W-:-:S05]  /*1020*/  IMAD.U32 R3, RZ, RZ, UR40 ;  /* 0x00000028ff037e24 */ /* 0x000fca000f8e00ff */
[----:B------:R-:W-:Y:S01]  /*1030*/  IMAD.U32 R0, RZ, RZ, UR4 ;  /* 0x00000004ff007e24 */ /* 0x000fe2000f8e00ff */
[----:B------:R-:W-:-:S04]  /*1040*/  ISETP.NE.AND P0, PT, R3, 0x3, PT ;  /* 0x000000030300780c */ /* 0x000fc80003f05270 */
[----:B------:R-:W-:-:S04]  /*1050*/  SHF.L.U32 R0, R0, 0x1f, RZ ;  /* 0x0000001f00007819 */ /* 0x000fc800000006ff */
[----:B------:R-:W0:Y:S02]  /*1060*/  SYNCS.PHASECHK.TRANS64.TRYWAIT P1, [UR44+0x16800], R0 ;  /* 0x01680000ff0075a7 */ /* 0x000e24000802016c */
[----:B0-----:R-:W-:Y:S05]  /*1070*/  @!P1 BRA `(.L_x_8) ;  /* 0x0000008c00c09947 */ /* 0x001fea0003800000 */
.L_x_81:
[----:B------:R-:W-:Y:S05]  /*1080*/  @!P0 BRA `(.L_x_9) ;  /* 0x0000000000048947 */ /* 0x000fea0003800000 */
[----:B------:R-:W-:Y:S01]  /*1090*/  BPT.TRAP 0x1 ;  /* 0x000000040000795c */ /* 0x000fe20000300000 */
.L_x_9:
[----:B------:R-:W-:Y:S02]  /*10a0*/  IMAD.U32 R4, RZ, RZ, UR38 ;  /* 0x00000026ff047e24 */ /* 0x000fe4000f8e00ff */
[----:B0-----:R-:W-:-:S03]  /*10b0*/  IMAD.U32 R3, RZ, RZ, UR37 ;  /* 0x00000025ff037e24 */ /* 0x001fc6000f8e00ff */
[----:B------:R-:W-:Y:S02]  /*10c0*/  LEA R4, R4, UR44, 0x3 ;  /* 0x0000002c04047c11 */ /* 0x000fe4000f8e18ff */
[----:B------:R-:W-:-:S04]  /*10d0*/  SHF.L.U32 R3, R3, 0x1f, RZ ;  /* 0x0000001f03037819 */ /* 0x000fc800000006ff */
[----:B------:R0:W1:Y:S01]  /*10e0*/  SYNCS.PHASECHK.TRANS64.TRYWAIT P1, [R4+URZ+0x16830], R3 ;  /* 0x01683003040075a7 */ /* 0x000062000802017f */
[----:B------:R-:W-:Y:S05]  /*10f0*/  @!P0 BRA `(.L_x_10) ;  /* 0x0000000000048947 */ /* 0x000fea0003800000 */
[----:B------:R-:W-:Y:S01]  /*1100*/  BPT.TRAP 0x1 ;  /* 0x000000040000795c */ /* 0x000fe20000300000 */
.L_x_10:
[----:B------:R-:W-:Y:S01]  /*1110*/  IMAD.MOV.U32 R119, RZ, RZ, RZ ;  /* 0x000000ffff777224 */ /* 0x000fe200078e00ff */
[----:B-1----:R-:W-:Y:S06]  /*1120*/  @P1 BRA `(.L_x_11) ;  /* 0x0000000000081947 */ /* 0x002fec0003800000 */
[----:B------:R-:W1:Y:S02]  /*1130*/  SYNCS.PHASECHK.TRANS64.TRYWAIT P1, [R4+URZ+0x16830], R3 ;  /* 0x01683003040075a7 */ /* 0x000e64000802017f */
[----:B-1----:R-:W-:Y:S05]  /*1140*/  @!P1 BRA `(.L_x_12) ;  /* 0x0000008c00a49947 */ /* 0x002fea0003800000 */
.L_x_11:
[----:B------:R-:W-:Y:S05]  /*1150*/  WARPSYNC.ALL ;  /* 0x0000000000007948 */ /* 0x000fea0003800000 */
[----:B------:R-:W-:Y:S01]  /*1160*/  UIADD3 UR4, UR44, 0xe400, URZ ;  /* 0x0000e4002c047890 */ /* 0x000fe2000fffe03f */
[----:B------:R-:W-:Y:S01]  /*1170*/  WARPGROUP.ARRIVE ;  /* 0x00000000000079c5 */ /* 0x000fe20000000000 */
[----:B------:R-:W-:Y:S02]  /*1180*/  ULOP3.LUT UR16, UR49, 0x10000, URZ, 0xfc, !UPT ;  /* 0x0001000031107892 */ /* 0x000fe4000f8efc3f */
[----:B------:R-:W-:Y:S01]  /*1190*/  USHF.R.U32.HI UR4, URZ, 0x4, UR4 ;  /* 0x000000043f047899 */ /* 0x000fe20008011604 */
[----:B------:R-:W-:Y:S01]  /*11a0*/  UMOV UR17, 0x40000040 ;  /* 0x4000004000117882 */ /* 0x000fe20000000000 */
[----:B------:R-:W-:-:S02]  /*11b0*/  UMOV UR19, 0x40000040 ;  /* 0x4000004000137882 */ /* 0x000fc40000000000 */
[----:B------:R-:W-:Y:S01]  /*11c0*/  ULOP3.LUT UR4, UR4, 0x3fff, URZ, 0xc0, !UPT ;  /* 0x00003fff04047892 */ /* 0x000fe2000f8ec03f */
[----:B------:R-:W-:Y:S01]  /*11d0*/  UMOV UR5, 0x40000040 ;  /* 0x4000004000057882 */ /* 0x000fe20000000000 */
[----:B------:R-:W-:Y:S02]  /*11e0*/  UMOV UR7, 0x40000040 ;  /* 0x4000004000077882 */ /* 0x000fe40000000000 */
[----:B------:R-:W-:Y:S02]  /*11f0*/  ULOP3.LUT UR20, UR4, 0x10000, URZ, 0xfc, !UPT ;  /* 0x0001000004147892 */ /* 0x000fe4000f8efc3f */
[----:B------:R-:W-:Y:S02]  /*1200*/  UIADD3 UR4, UR16, 0x2, URZ ;  /* 0x0000000210047890 */ /* 0x000fe4000fffe03f */
[----:B------:R-:W-:Y:S02]  /*1210*/  ULEA UR18, UR38, UR20, 0xa ;  /* 0x0000001426127291 */ /* 0x000fe4000f8e503f */
[----:B------:R-:W-:-:S02]  /*1220*/  UIADD3 UR8, UR16, 0x4, URZ ;  /* 0x0000000410087890 */ /* 0x000fc4000fffe03f */
[----:B------:R-:W-:Y:S02]  /*1230*/  UIADD3 UR6, UR18, 0x2, URZ ;  /* 0x0000000212067890 */ /* 0x000fe4000fffe03f */
[----:B------:R-:W-:Y:S01]  /*1240*/  UIADD3 UR10, UR18, 0x4, URZ ;  /* 0x00000004120a7890 */ /* 0x000fe2000fffe03f */
[----:B------:R-:W-:Y:S02]  /*1250*/  UMOV UR9, 0x40000040 ;  /* 0x4000004000097882 */ /* 0x000fe40000000000 */
[----:B------:R-:W-:Y:S01]  /*1260*/  HGMMA.64x128x16.F32.BF16 R24, gdesc[UR16], RZ, !UPT, gsb0 ;  /* 0x01e00000101879f0 */ /* 0x000fe2000c0018ff */
[----:B------:R-:W-:Y:S01]  /*1270*/  UMOV UR11, 0x40000040 ;  /* 0x40000040000b7882 */ /* 0x000fe20000000000 */
[----:B------:R-:W-:Y:S02]  /*1280*/  UIADD3 UR12, UR16, 0x6, URZ ;  /* 0x00000006100c7890 */ /* 0x000fe4000fffe03f */
[----:B------:R-:W-:Y:S01]  /*1290*/  UIADD3 UR14, UR18, 0x6, URZ ;  /* 0x00000006120e7890 */ /* 0x000fe2000fffe03f */
[----:B------:R-:W-:Y:S01]  /*12a0*/  UMOV UR13, 0x40000040 ;  /* 0x40000040000d7882 */ /* 0x000fe20000000000 */
[----:B------:R-:W-:Y:S01]  /*12b0*/  UMOV UR15, 0x40000040 ;  /* 0x40000040000f7882 */ /* 0x000fe20000000000 */
[----:B------:R-:W-:-:S02]  /*12c0*/  WARPGROUP.DEPBAR.LE gsb0, 0x0 ;  /* 0x00008000000079c5 */ /* 0x000fc40000010000 */
[----:B------:R-:W-:-:S06]  /*12d0*/  WARPGROUP.ARRIVE ;  /* 0x00000000000079c5 */ /* 0x000fcc0000000000 */
[----:B------:R-:W-:Y:S03]  /*12e0*/  HGMMA.64x128x16.F32.BF16 R24, gdesc[UR4], R24, gsb0 ;  /* 0x01e00000041879f0 */ /* 0x000fe60008001818 */
[----:B------:R-:W-:Y:S02]  /*12f0*/  WARPGROUP.DEPBAR.LE gsb0, 0x0 ;  /* 0x00008000000079c5 */ /* 0x000fe40000010000 */
[----:B------:R-:W-:-:S07]  /*1300*/  WARPGROUP.ARRIVE ;  /* 0x00000000000079c5 */ /* 0x000fce0000000000 */
[----:B------:R-:W-:Y:S03]  /*1310*/  HGMMA.64x128x16.F32.BF16 R24, gdesc[UR8], R24, gsb0 ;  /* 0x01e00000081879f0 */ /* 0x000fe60008001818 */
[----:B------:R-:W-:Y:S02]  /*1320*/  WARPGROUP.DEPBAR.LE gsb0, 0x0 ;  /* 0x00008000000079c5 */ /* 0x000fe40000010000 */
[----:B------:R-:W-:-:S07]  /*1330*/  WARPGROUP.ARRIVE ;  /* 0x00000000000079c5 */ /* 0x000fce0000000000 */
[----:B------:R-:W-:Y:S03]  /*1340*/  HGMMA.64x128x16.F32.BF16 R24, gdesc[UR12], R24, gsb0 ;  /* 0x01e000000c1879f0 */ /* 0x000fe60008001818 */
[----:B------:R-:W-:Y:S02]  /*1350*/  WARPGROUP.DEPBAR.LE gsb0, 0x0 ;  /* 0x00008000000079c5 */ /* 0x000fe40000010000 */
[----:B------:R-:W-:Y:S05]  /*1360*/  @!P0 BRA `(.L_x_13) ;  /* 0x0000000000048947 */ /* 0x000fea0003800000 */
[----:B------:R-:W-:Y:S01]  /*1370*/  BPT.TRAP 0x1 ;  /* 0x000000040000795c */ /* 0x000fe20000300000 */
.L_x_13:
[----:B------:R-:W-:Y:S01]  /*1380*/  IADD3 R8, R153, UR48, RZ ;  /* 0x0000003099087c10 */ /* 0x000fe2000fffe0ff */
[----:B01----:R-:W-:Y:S01]  /*1390*/  IMAD.U32 R3, RZ, RZ, UR47 ;  /* 0x0000002fff037e24 */ /* 0x003fe2000f8e00ff */
[----:B------:R-:W-:Y:S01]  /*13a0*/  P2R R10, PR, RZ, 0x1 ;  /* 0x00000001ff0a7803 */ /* 0x000fe20000000000 */
[----:B------:R-:W-:Y:S01]  /*13b0*/  ULDC UR6, c[0x0][0x988] ;  /* 0x0002620000067ab9 */ /* 0x000fe20000000800 */
[----:B------:R-:W-:Y:S01]  /*13c0*/  UISETP.GE.AND UP0, UPT, UR48, 0x81, UPT ;  /* 0x000000813000788c */ /* 0x000fe2000bf06270 */
[----:B------:R-:W-:Y:S02]  /*13d0*/  IMAD R8, R3, -0x80, R8 ;  /* 0xffffff8003087824 */ /* 0x000fe400078e0208 */
[--C-:B------:R-:W-:Y:S02]  /*13e0*/  IMAD.MOV.U32 R118, RZ, RZ, R119.reuse ;  /* 0x000000ffff767224 */ /* 0x100fe400078e0077 */
[--C-:B------:R-:W-:Y:S01]  /*13f0*/  IMAD.MOV.U32 R116, RZ, RZ, R119.reuse ;  /* 0x000000ffff747224 */ /* 0x100fe200078e0077 */
[C---:B------:R-:W-:Y:S01]  /*1400*/  ISETP.GT.AND P4, PT, R8.reuse, RZ, PT ;  /* 0x000000ff0800720c */ /* 0x040fe20003f84270 */
[--C-:B------:R-:W-:Y:S01]  /*1410*/  IMAD.MOV.U32 R114, RZ, RZ, R119.reuse ;  /* 0x000000ffff727224 */ /* 0x100fe200078e0077 */
[C---:B------:R-:W-:Y:S01]  /*1420*/  ISETP.GT.AND P3, PT, R8.reuse, 0x1, PT ;  /* 0x000000010800780c */ /* 0x040fe20003f64270 */
[--C-:B------:R-:W-:Y:S01]  /*1430*/  IMAD.MOV.U32 R112, RZ, RZ, R119.reuse ;  /* 0x000000ffff707224 */ /* 0x100fe200078e0077 */
[----:B------:R-:W-:Y:S01]  /*1440*/  ISETP.GT.AND P1, PT, R8, 0x8, PT ;  /* 0x000000080800780c */ /* 0x000fe20003f24270 */
[--C-:B------:R-:W-:Y:S01]  /*1450*/  IMAD.MOV.U32 R110, RZ, RZ, R119.reuse ;  /* 0x000000ffff6e7224 */ /* 0x100fe200078e0077 */
[----:B------:R-:W-:Y:S01]  /*1460*/  FSEL R105, R24, -INF , P4 ;  /* 0xff80000018697808 */ /* 0x000fe20002000000 */
[--C-:B------:R-:W-:Y:S01]  /*1470*/  IMAD.MOV.U32 R108, RZ, RZ, R119.reuse ;  /* 0x000000ffff6c7224 */ /* 0x100fe200078e0077 */
[----:B------:R-:W-:Y:S01]  /*1480*/  FSEL R6, R25, -INF , P3 ;  /* 0xff80000019067808 */ /* 0x000fe20001800000 */
[--C-:B------:R-:W-:Y:S01]  /*1490*/  IMAD.MOV.U32 R106, RZ, RZ, R119.reuse ;  /* 0x000000ffff6a7224 */ /* 0x100fe200078e0077 */
[----:B------:R-:W-:Y:S01]  /*14a0*/  ISETP.GT.AND P2, PT, R8, 0x9, PT ;  /* 0x000000090800780c */ /* 0x000fe20003f44270 */
[--C-:B------:R-:W-:Y:S01]  /*14b0*/  IMAD.MOV.U32 R104, RZ, RZ, R119.reuse ;  /* 0x000000ffff687224 */ /* 0x100fe200078e0077 */
[----:B------:R-:W-:Y:S01]  /*14c0*/  FSEL R109, R28, -INF , P1 ;  /* 0xff8000001c6d7808 */ /* 0x000fe20000800000 */
[--C-:B------:R-:W-:Y:S01]  /*14d0*/  IMAD.MOV.U32 R102, RZ, RZ, R119.reuse ;  /* 0x000000ffff667224 */ /* 0x100fe200078e0077 */
[----:B------:R-:W-:Y:S01]  /*14e0*/  FMNMX.FTZ R0, R105, R6, !PT ;  /* 0x0000000669007209 */ /* 0x000fe20007810000 */
[--C-:B------:R-:W-:Y:S01]  /*14f0*/  IMAD.MOV.U32 R100, RZ, RZ, R119.reuse ;  /* 0x000000ffff647224 */ /* 0x100fe200078e0077 */
[C---:B------:R-:W-:Y:S01]  /*1500*/  ISETP.GT.AND P6, PT, R8.reuse, 0x10, PT ;  /* 0x000000100800780c */ /* 0x040fe20003fc4270 */
[--C-:B------:R-:W-:Y:S01]  /*1510*/  IMAD.MOV.U32 R98, RZ, RZ, R119.reuse ;  /* 0x000000ffff627224 */ /* 0x100fe200078e0077 */
[----:B------:R-:W-:Y:S01]  /*1520*/  FSEL R111, R29, -INF , P2 ;  /* 0xff8000001d6f7808 */ /* 0x000fe20001000000 */
[--C-:B------:R-:W-:Y:S01]  /*1530*/  IMAD.MOV.U32 R96, RZ, RZ, R119.reuse ;  /* 0x000000ffff607224 */ /* 0x100fe200078e0077 */
[----:B------:R-:W-:Y:S01]  /*1540*/  FMNMX.FTZ R0, R109, R0, !PT ;  /* 0x000000006d007209 */ /* 0x000fe20007810000 */
[--C-:B------:R-:W-:Y:S01]  /*1550*/  IMAD.MOV.U32 R94, RZ, RZ, R119.reuse ;  /* 0x000000ffff5e7224 */ /* 0x100fe200078e0077 */
[----:B------:R-:W-:Y:S01]  /*1560*/  ISETP.GT.AND P5, PT, R8, 0x11, PT ;  /* 0x000000110800780c */ /* 0x000fe20003fa4270 */
[--C-:B------:R-:W-:Y:S01]  /*1570*/  IMAD.MOV.U32 R92, RZ, RZ, R119.reuse ;  /* 0x000000ffff5c7224 */ /* 0x100fe200078e0077 */
[----:B------:R-:W-:Y:S01]  /*1580*/  FSEL R103, R32, -INF , P6 ;  /* 0xff80000020677808 */ /* 0x000fe20003000000 */
[--C-:B------:R-:W-:Y:S01]  /*1590*/  IMAD.MOV.U32 R90, RZ, RZ, R119.reuse ;  /* 0x000000ffff5a7224 */ /* 0x100fe200078e0077 */
[----:B------:R-:W-:Y:S01]  /*15a0*/  FMNMX.FTZ R0, R111, R0, !PT ;  /* 0x000000006f007209 */ /* 0x000fe20007810000 */
[----:B------:R-:W-:Y:S01]  /*15b0*/  IMAD.MOV.U32 R88, RZ, RZ, R119 ;  /* 0x000000ffff587224 */ /* 0x000fe200078e0077 */
[----:B------:R-:W-:-:S02]  /*15c0*/  FSEL R7, R26, -INF , P4 ;  /* 0xff8000001a077808 */ /* 0x000fc40002000000 */
[C---:B------:R-:W-:Y:S02]  /*15d0*/  ISETP.GT.AND P4, PT, R8.reuse, 0x18, PT ;  /* 0x000000180800780c */ /* 0x040fe40003f84270 */
[----:B------:R-:W-:Y:S02]  /*15e0*/  FSEL R89, R33, -INF , P5 ;  /* 0xff80000021597808 */ /* 0x000fe40002800000 */
[----:B------:R-:W-:Y:S02]  /*15f0*/  FMNMX.FTZ R0, R103, R0, !PT ;  /* 0x0000000067007209 */ /* 0x000fe40007810000 */
[----:B------:R-:W-:Y:S02]  /*1600*/  FSEL R27, R27, -INF , P3 ;  /* 0xff8000001b1b7808 */ /* 0x000fe40001800000 */
[----:B------:R-:W-:Y:S02]  /*1610*/  ISETP.GT.AND P3, PT, R8, 0x19, PT ;  /* 0x000000190800780c */ /* 0x000fe40003f64270 */
[----:B------:R-:W-:-:S02]  /*1620*/  FSEL R101, R36, -INF , P4 ;  /* 0xff80000024657808 */ /* 0x000fc40002000000 */
[----:B------:R-:W-:Y:S02]  /*1630*/  FMNMX.FTZ R0, R89, R0, !PT ;  /* 0x0000000059007209 */ /* 0x000fe40007810000 */
[----:B------:R-:W-:Y:S02]  /*1640*/  FSEL R9, R30, -INF , P1 ;  /* 0xff8000001e097808 */ /* 0x000fe40000800000 */
[----:B------:R-:W-:Y:S02]  /*1650*/  ISETP.GT.AND P1, PT, R8, 0x20, PT ;  /* 0x000000200800780c */ /* 0x000fe40003f24270 */
[----:B------:R-:W-:Y:S02]  /*1660*/  FSEL R93, R37, -INF , P3 ;  /* 0xff800000255d7808 */ /* 0x000fe40001800000 */
[----:B------:R-:W-:Y:S02]  /*1670*/  FMNMX.FTZ R0, R101, R0, !PT ;  /* 0x0000000065007209 */ /* 0x000fe40007810000 */
[----:B------:R-:W-:-:S02]  /*1680*/  FSEL R31, R31, -INF , P2 ;  /* 0xff8000001f1f7808 */ /* 0x000fc40001000000 */
[----:B------:R-:W-:Y:S02]  /*1690*/  ISETP.GT.AND P2, PT, R8, 0x21, PT ;  /* 0x000000210800780c */ /* 0x000fe40003f44270 */
        /* <DEDUP_REMOVED lines=54> */
[----:B------:R-:W-:Y:S02]  /*1a00*/  ISETP.GT.AND P0, PT, R8, 0x59, PT ;  /* 0x000000590800780c */ /* 0x000fe40003f04270 */
[----:B------:R-:W-:Y:S02]  /*1a10*/  FSEL R129, R68, -INF , P6 ;  /* 0xff80000044817808 */ /* 0x000fe40003000000 */
[----:B------:R-:W-:Y:S02]  /*1a20*/  FMNMX.FTZ R0, R127, R0, !PT ;  /* 0x000000007f007209 */ /* 0x000fe40007810000 */
[----:B------:R-:W-:Y:S02]  /*1a30*/  FSEL R59, R59, -INF , P5 ;  /* 0xff8000003b3b7808 */ /* 0x000fe40002800000 */
[----:B------:R-:W-:-:S02]  /*1a40*/  ISETP.GT.AND P5, PT, R8, 0x60, PT ;  /* 0x000000600800780c */ /* 0x000fc40003fa4270 */
[----:B------:R-:W-:Y:S02]  /*1a50*/  FSEL R69, R69, -INF , P0 ;  /* 0xff80000045457808 */ /* 0x000fe40000000000 */
[----:B------:R-:W-:Y:S02]  /*1a60*/  FMNMX.FTZ R0, R129, R0, !PT ;  /* 0x0000000081007209 */ /* 0x000fe40007810000 */
        /* <DEDUP_REMOVED lines=12> */
[----:B------:R-:W-:Y:S02]  /*1b30*/  FSEL R135, R77, -INF , P2 ;  /* 0xff8000004d877808 */ /* 0x000fe40001000000 */
[----:B------:R-:W-:Y:S02]  /*1b40*/  FMNMX.FTZ R0, R133, R0, !PT ;  /* 0x0000000085007209 */ /* 0x000fe40007810000 */
[----:B------:R-:W-:Y:S02]  /*1b50*/  ISETP.GT.AND P3, PT, R8, 0x70, PT ;  /* 0x000000700800780c */ /* 0x000fe40003f64270 */
[----:B------:R-:W-:-:S02]  /*1b60*/  FSEL R37, R62, -INF , P4 ;  /* 0xff8000003e257808 */ /* 0x000fc40002000000 */
[----:B------:R-:W-:Y:S02]  /*1b70*/  FSEL R137, R80, -INF , P3 ;  /* 0xff80000050897808 */ /* 0x000fe40001800000 */
[----:B------:R-:W-:Y:S02]  /*1b80*/  FMNMX.FTZ R0, R135, R0, !PT ;  /* 0x0000000087007209 */ /* 0x000fe40007810000 */
[C---:B------:R-:W-:Y:S02]  /*1b90*/  ISETP.GT.AND P4, PT, R8.reuse, 0x71, PT ;  /* 0x000000710800780c */ /* 0x040fe40003f84270 */
[----:B------:R-:W-:Y:S02]  /*1ba0*/  FMNMX.FTZ R0, R137, R0, !PT ;  /* 0x0000000089007209 */ /* 0x000fe40007810000 */
[----:B------:R-:W-:Y:S02]  /*1bb0*/  FSEL R139, R81, -INF , P4 ;  /* 0xff800000518b7808 */ /* 0x000fe40002000000 */
[----:B------:R-:W-:-:S02]  /*1bc0*/  ISETP.GT.AND P5, PT, R8, 0x78, PT ;  /* 0x000000780800780c */ /* 0x000fc40003fa4270 */
[----:B------:R-:W-:Y:S02]  /*1bd0*/  FMNMX.FTZ R0, R139, R0, !PT ;  /* 0x000000008b007209 */ /* 0x000fe40007810000 */
[----:B------:R-:W-:Y:S02]  /*1be0*/  FSEL R81, R84, -INF , P5 ;  /* 0xff80000054517808 */ /* 0x000fe40002800000 */
[----:B------:R-:W-:Y:S02]  /*1bf0*/  ISETP.GT.AND P6, PT, R8, 0x79, PT ;  /* 0x000000790800780c */ /* 0x000fe40003fc4270 */
[----:B------:R-:W-:Y:S02]  /*1c00*/  FMNMX.FTZ R0, R81, R0, !PT ;  /* 0x0000000051007209 */ /* 0x000fe40007810000 */
[----:B------:R-:W-:Y:S02]  /*1c10*/  FSEL R85, R85, -INF , P6 ;  /* 0xff80000055557808 */ /* 0x000fe40003000000 */
[----:B------:R-:W-:-:S02]  /*1c20*/  P2R R24, PR, RZ, 0x8 ;  /* 0x00000008ff187803 */ /* 0x000fc40000000000 */
[----:B------:R-:W-:Y:S01]  /*1c30*/  FMNMX.FTZ R12, R85, R0, !PT ;  /* 0x00000000550c7209 */ /* 0x000fe20007810000 */
[----:B------:R-:W-:Y:S01]  /*1c40*/  IMAD.U32 R0, RZ, RZ, UR6 ;  /* 0x00000006ff007e24 */ /* 0x000fe2000f8e00ff */
[----:B------:R-:W-:Y:S02]  /*1c50*/  P2R R30, PR, RZ, 0x1 ;  /* 0x00000001ff1e7803 */ /* 0x000fe40000000000 */
[----:B------:R-:W-:Y:S01]  /*1c60*/  P2R R28, PR, RZ, 0x2 ;  /* 0x00000002ff1c7803 */ /* 0x000fe20000000000 */
[----:B------:R-:W0:Y:S01]  /*1c70*/  SHFL.BFLY PT, R3, R12, 0x2, 0x1f ;  /* 0x0c401f000c037f89 */ /* 0x000e2200000e0000 */
[----:B------:R-:W-:Y:S02]  /*1c80*/  P2R R26, PR, RZ, 0x4 ;  /* 0x00000004ff1a7803 */ /* 0x000fe40000000000 */
[C---:B------:R-:W-:Y:S02]  /*1c90*/  ISETP.GT.AND P2, PT, R8.reuse, 0x58, PT ;  /* 0x000000580800780c */ /* 0x040fe40003f44270 */
[----:B------:R-:W-:-:S02]  /*1ca0*/  ISETP.GT.AND P1, PT, R8, 0x59, PT ;  /* 0x000000590800780c */ /* 0x000fc40003f24270 */
[----:B------:R-:W-:Y:S02]  /*1cb0*/  ISETP.GT.AND P0, PT, R8, 0x60, PT ;  /* 0x000000600800780c */ /* 0x000fe40003f04270 */
[----:B------:R-:W-:Y:S02]  /*1cc0*/  FSEL R45, R70, -INF , P2 ;  /* 0xff800000462d7808 */ /* 0x000fe40001000000 */
[----:B------:R-:W-:Y:S02]  /*1cd0*/  FSEL R71, R71, -INF , P1 ;  /* 0xff80000047477808 */ /* 0x000fe40000800000 */
[----:B------:R-:W-:Y:S02]  /*1ce0*/  FSEL R49, R74, -INF , P0 ;  /* 0xff8000004a317808 */ /* 0x000fe40000000000 */
[----:B------:R-:W-:Y:S02]  /*1cf0*/  ISETP.NE.AND P0, PT, R30, RZ, PT ;  /* 0x000000ff1e00720c */ /* 0x000fe40003f05270 */
[----:B------:R-:W-:-:S02]  /*1d00*/  ISETP.NE.AND P1, PT, R28, RZ, PT ;  /* 0x000000ff1c00720c */ /* 0x000fc40003f25270 */
[----:B------:R-:W-:Y:S02]  /*1d10*/  FSEL R75, R75, -INF , P0 ;  /* 0xff8000004b4b7808 */ /* 0x000fe40000000000 */
[----:B------:R-:W-:Y:S02]  /*1d20*/  ISETP.NE.AND P2, PT, R26, RZ, PT ;  /* 0x000000ff1a00720c */ /* 0x000fe40003f45270 */
[----:B------:R-:W-:Y:S02]  /*1d30*/  FSEL R87, R87, -INF , P6 ;  /* 0xff80000057577808 */ /* 0x000fe40003000000 */
[----:B0-----:R-:W-:Y:S02]  /*1d40*/  FMNMX.FTZ R14, R12, R3, !PT ;  /* 0x000000030c0e7209 */ /* 0x001fe40007810000 */
[----:B------:R-:W-:Y:S02]  /*1d50*/  ISETP.NE.AND P0, PT, R10, RZ, PT ;  /* 0x000000ff0a00720c */ /* 0x000fe40003f05270 */
[----:B------:R-:W-:Y:S01]  /*1d60*/  R2UR UR6, R4 ;  /* 0x00000000040672ca */ /* 0x000fe200000e0000 */
[----:B------:R-:W0:-:S12]  /*1d70*/  SHFL.BFLY PT, R3, R14, 0x1, 0x1f ;  /* 0x0c201f000e037f89 */ /* 0x000e1800000e0000 */
[----:B------:R-:W-:-:S04]  /*1d80*/  UIADD3 UR6, UR6, 0x16840, URZ ;  /* 0x0001684006067890 */ /* 0x000fc8000fffe03f */
[----:B------:R-:W-:Y:S01]  /*1d90*/  UPRMT UR6, UR41, 0x654, UR6 ;  /* 0x0000065429067896 */ /* 0x000fe20008000006 */
[----:B0-----:R-:W-:-:S08]  /*1da0*/  FMNMX.FTZ R3, R14, R3, !PT ;  /* 0x000000030e037209 */ /* 0x001fd00007810000 */
[----:B------:R-:W-:Y:S01]  /*1db0*/  SYNCS.ARRIVE.TRANS64.RED.A1T0 RZ, [UR6], RZ ;  /* 0x000000ffffff79a7 */ /* 0x000fe20008100406 */
[C---:B------:R-:W-:Y:S01]  /*1dc0*/  FSETP.NEU.FTZ.AND P3, PT, R3.reuse, -INF , PT ;  /* 0xff8000000300780b */ /* 0x040fe20003f7d000 */
[----:B------:R-:W-:-:S05]  /*1dd0*/  FMUL.FTZ R20, R3, R0 ;  /* 0x0000000003147220 */ /* 0x000fca0000410000 */
[----:B------:R-:W-:Y:S02]  /*1de0*/  FSEL R8, R20, RZ, P3 ;  /* 0x000000ff14087208 */ /* 0x000fe40001800000 */
[----:B------:R-:W-:-:S03]  /*1df0*/  ISETP.NE.AND P3, PT, R24, RZ, PT ;  /* 0x000000ff1800720c */ /* 0x000fc60003f65270 */
[-CC-:B------:R-:W-:Y:S01]  /*1e00*/  FFMA.FTZ R53, R6, R0.reuse, -R8.reuse ;  /* 0x0000000006357223 */ /* 0x180fe20000010808 */
[----:B------:R-:W-:Y:S01]  /*1e10*/  FMNMX.FTZ R6, R7, R27, !PT ;  /* 0x0000001b07067209 */ /* 0x000fe20007810000 */
[-CC-:B------:R-:W-:Y:S01]  /*1e20*/  FFMA.FTZ R132, R95, R0.reuse, -R8.reuse ;  /* 0x000000005f847223 */ /* 0x180fe20000010808 */
[----:B------:R-:W-:Y:S01]  /*1e30*/  FSEL R95, R78, -INF , P1 ;  /* 0xff8000004e5f7808 */ /* 0x000fe20000800000 */
[--C-:B------:R-:W-:Y:S01]  /*1e40*/  FFMA.FTZ R130, R97, R0, -R8.reuse ;  /* 0x0000000061827223 */ /* 0x100fe20000010808 */
        /* <DEDUP_REMOVED lines=13> */
[--C-:B------:R-:W-:Y:S01]  /*1f20*/  FFMA.FTZ R122, R109, R0, -R8.reuse ;  /* 0x000000006d7a7223 */ /* 0x100fe20000010808 */
[----:B------:R-:W-:Y:S01]  /*1f30*/  FSEL R103, R86, -INF , P5 ;  /* 0xff80000056677808 */ /* 0x000fe20002800000 */
[----:B------:R-:W-:Y:S01]  /*1f40*/  MUFU.EX2 R53, R53 ;  /* 0x0000003500357308 */ /* 0x000fe20000000800 */
[----:B------:R-:W-:Y:S01]  /*1f50*/  FMNMX.FTZ R6, R13, R6, !PT ;  /* 0x000000060d067209 */ /* 0x000fe20007810000 */
[-CC-:B------:R-:W-:Y:S01]  /*1f60*/  FFMA.FTZ R57, R111, R0.reuse, -R8.reuse ;  /* 0x000000006f397223 */ /* 0x180fe20000010808 */
[-CC-:B------:R-:W-:Y:S01]  /*1f70*/  FFMA.FTZ R121, R121, R0.reuse, -R8.reuse ;  /* 0x0000000079797223 */ /* 0x180fe20000010808 */
[--C-:B------:R-:W-:Y:S01]  /*1f80*/  FFMA.FTZ R138, R123, R0, -R8.reuse ;  /* 0x000000007b8a7223 */ /* 0x100fe20000010808 */
[----:B------:R-:W-:Y:S01]  /*1f90*/  FMNMX.FTZ R6, R39, R6, !PT ;  /* 0x0000000627067209 */ /* 0x000fe20007810000 */
[-CC-:B------:R-:W-:Y:S01]  /*1fa0*/  FFMA.FTZ R77, R93, R0.reuse, -R8.reuse ;  /* 0x000000005d4d7223 */ /* 0x180fe20000010808 */
[--C-:B------:R-:W-:Y:S01]  /*1fb0*/  FFMA.FTZ R93, R107, R0, -R8.reuse ;  /* 0x000000006b5d7223 */ /* 0x100fe20000010808 */
[----:B------:R-:W0:Y:S01]  /*1fc0*/  MUFU.EX2 R120, R120 ;  /* 0x0000007800787308 */ /* 0x000e220000000800 */
[----:B------:R-:W-:Y:S01]  /*1fd0*/  FMNMX.FTZ R6, R15, R6, !PT ;  /* 0x000000060f067209 */ /* 0x000fe20007810000 */
[-CC-:B------:R-:W-:Y:S01]  /*1fe0*/  FFMA.FTZ R150, R81, R0.reuse, -R8.reuse ;  /* 0x0000000051967223 */ /* 0x180fe20000010808 */
[-CC-:B------:R-:W-:Y:S01]  /*1ff0*/  FFMA.FTZ R91, R91, R0.reuse, -R8.reuse ;  /* 0x000000005b5b7223 */ /* 0x180fe20000010808 */
[--C-:B------:R-:W-:Y:S01]  /*2000*/  FFMA.FTZ R134, R113, R0, -R8.reuse ;  /* 0x0000000071867223 */ /* 0x100fe20000010808 */
[----:B------:R-:W-:Y:S01]  /*2010*/  FMNMX.FTZ R6, R43, R6, !PT ;  /* 0x000000062b067209 */ /* 0x000fe20007810000 */
[-CC-:B------:R-:W-:Y:S01]  /*2020*/  FFMA.FTZ R136, R117, R0.reuse, -R8.reuse ;  /* 0x0000000075887223 */ /* 0x180fe20000010808 */
[--C-:B------:R-:W-:Y:S01]  /*2030*/  FFMA.FTZ R83, R115, R0, -R8.reuse ;  /* 0x0000000073537223 */ /* 0x100fe20000010808 */
[----:B------:R-:W1:Y:S01]  /*2040*/  MUFU.EX2 R122, R122 ;  /* 0x0000007a007a7308 */ /* 0x000e620000000800 */
[----:B------:R-:W-:Y:S01]  /*2050*/  FMNMX.FTZ R6, R21, R6, !PT ;  /* 0x0000000615067209 */ /* 0x000fe20007810000 */
[-CC-:B------:R-:W-:Y:S01]  /*2060*/  FFMA.FTZ R61, R61, R0.reuse, -R8.reuse ;  /* 0x000000003d3d7223 */ /* 0x180fe20000010808 */
[-CC-:B------:R-:W-:Y:S01]  /*2070*/  FFMA.FTZ R140, R125, R0.reuse, -R8.reuse ;  /* 0x000000007d8c7223 */ /* 0x180fe20000010808 */
[--C-:B------:R-:W-:Y:S01]  /*2080*/  FFMA.FTZ R105, R127, R0, -R8.reuse ;  /* 0x000000007f697223 */ /* 0x100fe20000010808 */
[----:B------:R-:W-:Y:S01]  /*2090*/  FMNMX.FTZ R6, R47, R6, !PT ;  /* 0x000000062f067209 */ /* 0x000fe20007810000 */
[-CC-:B------:R-:W-:Y:S01]  /*20a0*/  FFMA.FTZ R142, R129, R0.reuse, -R8.reuse ;  /* 0x00000000818e7223 */ /* 0x180fe20000010808 */
[--C-:B------:R-:W-:Y:S01]  /*20b0*/  FFMA.FTZ R69, R69, R0, -R8.reuse ;  /* 0x0000000045457223 */ /* 0x100fe20000010808 */
[----:B------:R-:W2:Y:S01]  /*20c0*/  MUFU.EX2 R57, R57 ;  /* 0x0000003900397308 */ /* 0x000ea20000000800 */
[----:B------:R-:W-:Y:S01]  /*20d0*/  FMNMX.FTZ R6, R25, R6, !PT ;  /* 0x0000000619067209 */ /* 0x000fe20007810000 */
[-CC-:B------:R-:W-:Y:S01]  /*20e0*/  FFMA.FTZ R144, R131, R0.reuse, -R8.reuse ;  /* 0x0000000083907223 */ /* 0x180fe20000010808 */
[-CC-:B------:R-:W-:Y:S01]  /*20f0*/  FFMA.FTZ R73, R73, R0.reuse, -R8.reuse ;  /* 0x0000000049497223 */ /* 0x180fe20000010808 */
[--C-:B------:R-:W-:Y:S01]  /*2100*/  FFMA.FTZ R146, R133, R0, -R8.reuse ;  /* 0x0000000085927223 */ /* 0x100fe20000010808 */
[----:B------:R-:W-:Y:S01]  /*2110*/  FMNMX.FTZ R6, R51, R6, !PT ;  /* 0x0000000633067209 */ /* 0x000fe20007810000 */
[-CC-:B------:R-:W-:Y:S01]  /*2120*/  FFMA.FTZ R107, R135, R0.reuse, -R8.reuse ;  /* 0x00000000876b7223 */ /* 0x180fe20000010808 */
[--C-:B------:R-:W-:Y:S01]  /*2130*/  FFMA.FTZ R148, R137, R0, -R8.reuse ;  /* 0x0000000089947223 */ /* 0x100fe20000010808 */
[----:B------:R3:W-:Y:S01]  /*2140*/  MUFU.EX2 R79, R121 ;  /* 0x00000079004f7308 */ /* 0x0007e20000000800 */
[----:B------:R-:W-:Y:S01]  /*2150*/  FMNMX.FTZ R6, R29, R6, !PT ;  /* 0x000000061d067209 */ /* 0x000fe20007810000 */
[-CC-:B------:R-:W-:Y:S01]  /*2160*/  FFMA.FTZ R109, R139, R0.reuse, -R8.reuse ;  /* 0x000000008b6d7223 */ /* 0x180fe20000010808 */
[----:B------:R-:W-:Y:S01]  /*2170*/  FFMA.FTZ R81, R85, R0, -R8 ;  /* 0x0000000055517223 */ /* 0x000fe20000010808 */
[--C-:B------:R-:W-:Y:S01]  /*2180*/  IMAD.MOV.U32 R117, RZ, RZ, R119.reuse ;  /* 0x000000ffff757224 */ /* 0x100fe200078e0077 */
[----:B------:R-:W-:Y:S01]  /*2190*/  FMNMX.FTZ R6, R55, R6, !PT ;  /* 0x0000000637067209 */ /* 0x000fe20007810000 */
[--C-:B------:R-:W-:Y:S01]  /*21a0*/  IMAD.MOV.U32 R115, RZ, RZ, R119.reuse ;  /* 0x000000ffff737224 */ /* 0x100fe200078e0077 */
[----:B------:R-:W-:Y:S01]  /*21b0*/  MOV R113, R119 ;  /* 0x0000007700717202 */ /* 0x000fe20000000f00 */
[----:B------:R-:W4:Y:S01]  /*21c0*/  MUFU.EX2 R124, R124 ;  /* 0x0000007c007c7308 */ /* 0x000f220000000800 */
[----:B------:R-:W-:Y:S01]  /*21d0*/  FMNMX.FTZ R6, R33, R6, !PT ;  /* 0x0000000621067209 */ /* 0x000fe20007810000 */
[----:B------:R-:W-:-:S03]  /*21e0*/  IMAD.MOV.U32 R111, RZ, RZ, R119 ;  /* 0x000000ffff6f7224 */ /* 0x000fc600078e0077 */
[----:B------:R-:W-:-:S03]  /*21f0*/  FMNMX.FTZ R6, R59, R6, !PT ;  /* 0x000000063b067209 */ /* 0x000fc60007810000 */
[----:B------:R-:W5:Y:S01]  /*2200*/  MUFU.EX2 R65, R65 ;  /* 0x0000004100417308 */ /* 0x000f620000000800 */
[----:B------:R-:W-:-:S04]  /*2210*/  FMNMX.FTZ R6, R37, R6, !PT ;  /* 0x0000000625067209 */ /* 0x000fc80007810000 */
[----:B------:R-:W-:-:S03]  /*2220*/  FMNMX.FTZ R6, R63, R6, !PT ;  /* 0x000000063f067209 */ /* 0x000fc60007810000 */
[----:B------:R-:W5:Y:S01]  /*2230*/  MUFU.EX2 R126, R126 ;  /* 0x0000007e007e7308 */ /* 0x000f620000000800 */
[----:B------:R-:W-:-:S04]  /*2240*/  FMNMX.FTZ R6, R41, R6, !PT ;  /* 0x0000000629067209 */ /* 0x000fc80007810000 */
[----:B------:R-:W-:-:S03]  /*2250*/  FMNMX.FTZ R6, R67, R6, !PT ;  /* 0x0000000643067209 */ /* 0x000fc60007810000 */
[----:B------:R-:W5:Y:S01]  /*2260*/  MUFU.EX2 R77, R77 ;  /* 0x0000004d004d7308 */ /* 0x000f620000000800 */
[----:B------:R-:W-:-:S04]  /*2270*/  FMNMX.FTZ R6, R45, R6, !PT ;  /* 0x000000062d067209 */ /* 0x000fc80007810000 */
[----:B------:R-:W-:-:S03]  /*2280*/  FMNMX.FTZ R6, R71, R6, !PT ;  /* 0x0000000647067209 */ /* 0x000fc60007810000 */
[----:B------:R-:W-:Y:S01]  /*2290*/  MUFU.EX2 R128, R128 ;  /* 0x0000008000807308 */ /* 0x000fe20000000800 */
        /* <DEDUP_REMOVED lines=11> */
[----:B------:R-:W-:Y:S02]  /*2350*/  MUFU.EX2 R132, R132 ;  /* 0x0000008400847308 */ /* 0x000fe40000000800 */
[----:B------:R-:W0:Y:S06]  /*2360*/  SHFL.BFLY PT, R5, R6, 0x2, 0x1f ;  /* 0x0c401f0006057f89 */ /* 0x000e2c00000e0000 */
[----:B------:R-:W-:Y:S08]  /*2370*/  MUFU.EX2 R93, R93 ;  /* 0x0000005d005d7308 */ /* 0x000ff00000000800 */
[----:B------:R-:W-:Y:S08]  /*2380*/  MUFU.EX2 R134, R134 ;  /* 0x0000008600867308 */ /* 0x000ff00000000800 */
[----:B------:R-:W-:Y:S01]  /*2390*/  MUFU.EX2 R136, R136 ;  /* 0x0000008800887308 */ /* 0x000fe20000000800 */
[----:B0-----:R-:W-:-:S05]  /*23a0*/  FMNMX.FTZ R10, R6, R5, !PT ;  /* 0x00000005060a7209 */ /* 0x001fca0007810000 */
[----:B------:R-:W0:Y:S02]  /*23b0*/  SHFL.BFLY PT, R5, R10, 0x1, 0x1f ;  /* 0x0c201f000a057f89 */ /* 0x000e2400000e0000 */
[----:B------:R-:W-:Y:S08]  /*23c0*/  MUFU.EX2 R83, R83 ;  /* 0x0000005300537308 */ /* 0x000ff00000000800 */
[----:B------:R-:W-:Y:S08]  /*23d0*/  MUFU.EX2 R138, R138 ;  /* 0x0000008a008a7308 */ /* 0x000ff00000000800 */
[----:B------:R-:W-:Y:S01]  /*23e0*/  MUFU.EX2 R61, R61 ;  /* 0x0000003d003d7308 */ /* 0x000fe20000000800 */
[----:B0-----:R-:W-:-:S07]  /*23f0*/  FMNMX.FTZ R5, R10, R5, !PT ;  /* 0x000000050a057209 */ /* 0x001fce0007810000 */
[----:B------:R-:W-:Y:S01]  /*2400*/  MUFU.EX2 R140, R140 ;  /* 0x0000008c008c7308 */ /* 0x000fe20000000800 */
[C---:B------:R-:W-:Y:S01]  /*2410*/  FSETP.NEU.FTZ.AND P1, PT, R5.reuse, -INF , PT ;  /* 0xff8000000500780b */ /* 0x040fe20003f3d000 */
[----:B------:R-:W-:-:S06]  /*2420*/  FMUL.FTZ R26, R5, R0 ;  /* 0x00000000051a7220 */ /* 0x000fcc0000410000 */
[----:B------:R-:W-:Y:S01]  /*2430*/  MUFU.EX2 R105, R105 ;  /* 0x0000006900697308 */ /* 0x000fe20000000800 */
[----:B------:R-:W-:Y:S02]  /*2440*/  FSEL R26, R26, RZ, P1 ;  /* 0x000000ff1a1a7208 */ /* 0x000fe40000800000 */
[----:B------:R-:W-:-:S03]  /*2450*/  PLOP3.LUT P1, PT, PT, PT, UP0, 0x80, 0x0 ;  /* 0x000000000000781c */ /* 0x000fc60003f2f008 */
[-CC-:B---3--:R-:W-:Y:S01]  /*2460*/  FFMA.FTZ R121, R7, R0.reuse, -R26.reuse ;  /* 0x0000000007797223 */ /* 0x188fe2000001081a */
[-CC-:B------:R-:W-:Y:S01]  /*2470*/  FFMA.FTZ R6, R27, R0.reuse, -R26.reuse ;  /* 0x000000001b067223 */ /* 0x180fe2000001081a */
[-CC-:B------:R-:W-:Y:S01]  /*2480*/  FFMA.FTZ R123, R9, R0.reuse, -R26.reuse ;  /* 0x00000000097b7223 */ /* 0x180fe2000001081a */
[----:B------:R-:W-:Y:S01]  /*2490*/  FADD.FTZ R7, R120, R53 ;  /* 0x0000003578077221 */ /* 0x000fe20000010000 */
[-CC-:B------:R-:W-:Y:S01]  /*24a0*/  FFMA.FTZ R8, R31, R0.reuse, -R26.reuse ;  /* 0x000000001f087223 */ /* 0x180fe2000001081a */
[-CC-:B------:R-:W-:Y:S01]  /*24b0*/  FFMA.FTZ R125, R11, R0.reuse, -R26.reuse ;  /* 0x000000000b7d7223 */ /* 0x180fe2000001081a */
[----:B------:R-:W-:Y:S01]  /*24c0*/  MUFU.EX2 R121, R121 ;  /* 0x0000007900797308 */ /* 0x000fe20000000800 */
[----:B-1----:R-:W-:Y:S01]  /*24d0*/  FADD.FTZ R30, R122, R7 ;  /* 0x000000077a1e7221 */ /* 0x002fe20000010000 */
[-CC-:B------:R-:W-:Y:S01]  /*24e0*/  FFMA.FTZ R10, R35, R0.reuse, -R26.reuse ;  /* 0x00000000230a7223 */ /* 0x180fe2000001081a */
[-CC-:B------:R-:W-:Y:S01]  /*24f0*/  FFMA.FTZ R127, R13, R0.reuse, -R26.reuse ;  /* 0x000000000d7f7223 */ /* 0x180fe2000001081a */
[-C--:B------:R-:W-:Y:S01]  /*2500*/  FFMA.FTZ R12, R39, R0.reuse, -R26 ;  /* 0x00000000270c7223 */ /* 0x080fe2000001081a */
[----:B--2---:R-:W-:Y:S01]  /*2510*/  FADD.FTZ R7, R57, R30 ;  /* 0x0000001e39077221 */ /* 0x004fe20000010000 */
[-CC-:B------:R-:W-:Y:S01]  /*2520*/  FFMA.FTZ R129, R15, R0.reuse, -R26.reuse ;  /* 0x000000000f817223 */ /* 0x180fe2000001081a */
[-CC-:B------:R-:W-:Y:S01]  /*2530*/  FFMA.FTZ R14, R43, R0.reuse, -R26.reuse ;  /* 0x000000002b0e7223 */ /* 0x180fe2000001081a */
[----:B------:R-:W0:Y:S01]  /*2540*/  MUFU.EX2 R6, R6 ;  /* 0x0000000600067308 */ /* 0x000e220000000800 */
[----:B----4-:R-:W-:Y:S01]  /*2550*/  FADD.FTZ R32, R124, R7 ;  /* 0x000000077c207221 */ /* 0x010fe20000010000 */
[-CC-:B------:R-:W-:Y:S01]  /*2560*/  FFMA.FTZ R131, R21, R0.reuse, -R26.reuse ;  /* 0x0000000015837223 */ /* 0x180fe2000001081a */
[-CC-:B------:R-:W-:Y:S01]  /*2570*/  FFMA.FTZ R20, R47, R0.reuse, -R26.reuse ;  /* 0x000000002f147223 */ /* 0x180fe2000001081a */
[-C--:B------:R-:W-:Y:S01]  /*2580*/  FFMA.FTZ R133, R25, R0.reuse, -R26 ;  /* 0x0000000019857223 */ /* 0x080fe2000001081a */
[----:B-----5:R-:W-:Y:S01]  /*2590*/  FADD.FTZ R7, R65, R32 ;  /* 0x0000002041077221 */ /* 0x020fe20000010000 */
[-CC-:B------:R-:W-:Y:S01]  /*25a0*/  FFMA.FTZ R24, R51, R0.reuse, -R26.reuse ;  /* 0x0000000033187223 */ /* 0x180fe2000001081a */
[-CC-:B------:R-:W-:Y:S01]  /*25b0*/  FFMA.FTZ R135, R29, R0.reuse, -R26.reuse ;  /* 0x000000001d877223 */ /* 0x180fe2000001081a */
[----:B------:R-:W1:Y:S01]  /*25c0*/  MUFU.EX2 R123, R123 ;  /* 0x0000007b007b7308 */ /* 0x000e620000000800 */
[----:B------:R-:W-:Y:S01]  /*25d0*/  FADD.FTZ R32, R126, R7 ;  /* 0x000000077e207221 */ /* 0x000fe20000010000 */
[-CC-:B------:R-:W-:Y:S01]  /*25e0*/  FFMA.FTZ R28, R55, R0.reuse, -R26.reuse ;  /* 0x00000000371c7223 */ /* 0x180fe2000001081a */
[-CC-:B------:R-:W-:Y:S01]  /*25f0*/  FFMA.FTZ R137, R33, R0.reuse, -R26.reuse ;  /* 0x0000000021897223 */ /* 0x180fe2000001081a */
[-C--:B------:R-:W-:Y:S01]  /*2600*/  FFMA.FTZ R30, R59, R0.reuse, -R26 ;  /* 0x000000003b1e7223 */ /* 0x080fe2000001081a */
[----:B------:R-:W-:Y:S01]  /*2610*/  FADD.FTZ R9, R77, R32 ;  /* 0x000000204d097221 */ /* 0x000fe20000010000 */
[-CC-:B------:R-:W-:Y:S01]  /*2620*/  FFMA.FTZ R139, R37, R0.reuse, -R26.reuse ;  /* 0x00000000258b7223 */ /* 0x180fe2000001081a */
[-C--:B------:R-:W-:Y:S01]  /*2630*/  FFMA.FTZ R32, R63, R0.reuse, -R26 ;  /* 0x000000003f207223 */ /* 0x080fe2000001081a */
[----:B------:R-:W2:Y:S01]  /*2640*/  MUFU.EX2 R8, R8 ;  /* 0x0000000800087308 */ /* 0x000ea20000000800 */
[----:B0-----:R-:W-:Y:S01]  /*2650*/  FADD.FTZ R34, R121, R6 ;  /* 0x0000000679227221 */ /* 0x001fe20000010000 */
[----:B------:R-:W-:Y:S01]  /*2660*/  FADD.FTZ R36, R128, R9 ;  /* 0x0000000980247221 */ /* 0x000fe20000010000 */
[-CC-:B------:R-:W-:Y:S01]  /*2670*/  FFMA.FTZ R141, R41, R0.reuse, -R26.reuse ;  /* 0x00000000298d7223 */ /* 0x180fe2000001081a */
[-CC-:B------:R-:W-:Y:S01]  /*2680*/  FFMA.FTZ R143, R45, R0.reuse, -R26.reuse ;  /* 0x000000002d8f7223 */ /* 0x180fe2000001081a */
[-C--:B------:R-:W-:Y:S01]  /*2690*/  FFMA.FTZ R71, R71, R0.reuse, -R26 ;  /* 0x0000000047477223 */ /* 0x080fe2000001081a */
[----:B------:R-:W-:Y:S01]  /*26a0*/  FADD.FTZ R9, R89, R36 ;  /* 0x0000002459097221 */ /* 0x000fe20000010000 */
[-C--:B------:R-:W-:Y:S01]  /*26b0*/  FFMA.FTZ R49, R49, R0.reuse, -R26 ;  /* 0x0000000031317223 */ /* 0x080fe2000001081a */
[----:B------:R-:W0:Y:S01]  /*26c0*/  MUFU.EX2 R125, R125 ;  /* 0x0000007d007d7308 */ /* 0x000e220000000800 */
[----:B-1----:R-:W-:Y:S01]  /*26d0*/  FADD.FTZ R7, R123, R34 ;  /* 0x000000227b077221 */ /* 0x002fe20000010000 */
[-CC-:B------:R-:W-:Y:S01]  /*26e0*/  FFMA.FTZ R75, R75, R0.reuse, -R26.reuse ;  /* 0x000000004b4b7223 */ /* 0x180fe2000001081a */
[-CC-:B------:R-:W-:Y:S01]  /*26f0*/  FFMA.FTZ R95, R95, R0.reuse, -R26.reuse ;  /* 0x000000005f5f7223 */ /* 0x180fe2000001081a */
[-CC-:B------:R-:W-:Y:S01]  /*2700*/  FFMA.FTZ R97, R97, R0.reuse, -R26.reuse ;  /* 0x0000000061617223 */ /* 0x180fe2000001081a */
[-CC-:B------:R-:W-:Y:S01]  /*2710*/  FFMA.FTZ R99, R99, R0.reuse, -R26.reuse ;  /* 0x0000000063637223 */ /* 0x180fe2000001081a */
[-CC-:B------:R-:W-:Y:S01]  /*2720*/  FFMA.FTZ R101, R101, R0.reuse, -R26.reuse ;  /* 0x0000000065657223 */ /* 0x180fe2000001081a */
[-CC-:B------:R-:W-:Y:S01]  /*2730*/  FFMA.FTZ R103, R103, R0.reuse, -R26.reuse ;  /* 0x0000000067677223 */ /* 0x180fe2000001081a */
[----:B------:R-:W1:Y:S01]  /*2740*/  MUFU.EX2 R10, R10 ;  /* 0x0000000a000a7308 */ /* 0x000e620000000800 */
[----:B--2---:R-:W-:Y:S01]  /*2750*/  FADD.FTZ R34, R8, R7 ;  /* 0x0000000708227221 */ /* 0x004fe20000010000 */
[----:B------:R-:W-:Y:S01]  /*2760*/  FFMA.FTZ R87, R87, R0, -R26 ;  /* 0x0000000057577223 */ /* 0x000fe2000001081a */
[----:B------:R-:W-:-:S02]  /*2770*/  F2FP.BF16.F32.PACK_AB R121, R6, R121 ;  /* 0x000000790679723e */ /* 0x000fc400000010ff */
[----:B------:R-:W-:Y:S02]  /*2780*/  F2FP.BF16.F32.PACK_AB R123, R8, R123 ;  /* 0x0000007b087b723e */ /* 0x000fe400000010ff */
[----:B------:R-:W-:Y:S01]  /*2790*/  F2FP.BF16.F32.PACK_AB R128, R89, R128 ;  /* 0x000000805980723e */ /* 0x000fe200000010ff */
[----:B------:R-:W2:Y:S01]  /*27a0*/  MUFU.EX2 R127, R127 ;  /* 0x0000007f007f7308 */ /* 0x000ea20000000800 */
[----:B0-----:R-:W-:Y:S01]  /*27b0*/  FADD.FTZ R7, R125, R34 ;  /* 0x000000227d077221 */ /* 0x001fe20000010000 */
[----:B------:R-:W-:Y:S01]  /*27c0*/  FADD.FTZ R34, R130, R9 ;  /* 0x0000000982227221 */ /* 0x000fe20000010000 */
[----:B------:R-:W-:Y:S02]  /*27d0*/  F2FP.BF16.F32.PACK_AB R130, R91, R130 ;  /* 0x000000825b82723e */ /* 0x000fe400000010ff */
[----:B------:R-:W-:Y:S01]  /*27e0*/  F2FP.BF16.F32.PACK_AB R120, R53, R120 ;  /* 0x000000783578723e */ /* 0x000fe200000010ff */
[----:B------:R-:W-:Y:S01]  /*27f0*/  FADD.FTZ R9, R91, R34 ;  /* 0x000000225b097221 */ /* 0x000fe20000010000 */
[----:B------:R-:W-:Y:S01]  /*2800*/  FFMA.FTZ R34, R67, R0, -R26 ;  /* 0x0000000043227223 */ /* 0x000fe2000001081a */
[----:B------:R-:W0:Y:S01]  /*2810*/  MUFU.EX2 R12, R12 ;  /* 0x0000000c000c7308 */ /* 0x000e220000000800 */
[----:B-1----:R-:W-:Y:S01]  /*2820*/  FADD.FTZ R36, R10, R7 ;  /* 0x000000070a247221 */ /* 0x002fe20000010000 */
[----:B------:R-:W-:Y:S01]  /*2830*/  FADD.FTZ R38, R132, R9 ;  /* 0x0000000984267221 */ /* 0x000fe20000010000 */
[----:B------:R-:W-:Y:S01]  /*2840*/  F2FP.BF16.F32.PACK_AB R132, R93, R132 ;  /* 0x000000845d84723e */ /* 0x000fe200000010ff */
[--C-:B------:R-:W-:Y:S01]  /*2850*/  IMAD.MOV.U32 R91, RZ, RZ, R119.reuse ;  /* 0x000000ffff5b7224 */ /* 0x100fe200078e0077 */
[----:B------:R-:W-:Y:S01]  /*2860*/  F2FP.BF16.F32.PACK_AB R122, R57, R122 ;  /* 0x0000007a397a723e */ /* 0x000fe200000010ff */
[----:B------:R-:W-:Y:S01]  /*2870*/  FADD.FTZ R9, R93, R38 ;  /* 0x000000265d097221 */ /* 0x000fe20000010000 */
[----:B------:R-:W-:Y:S01]  /*2880*/  F2FP.BF16.F32.PACK_AB R124, R65, R124 ;  /* 0x0000007c417c723e */ /* 0x000fe200000010ff */
[----:B------:R-:W1:Y:S01]  /*2890*/  MUFU.EX2 R129, R129 ;  /* 0x0000008100817308 */ /* 0x000e620000000800 */
[----:B--2---:R-:W-:Y:S01]  /*28a0*/  FADD.FTZ R7, R127, R36 ;  /* 0x000000247f077221 */ /* 0x004fe20000010000 */
[----:B------:R-:W-:Y:S01]  /*28b0*/  F2FP.BF16.F32.PACK_AB R126, R77, R126 ;  /* 0x0000007e4d7e723e */ /* 0x000fe200000010ff */
[----:B------:R-:W-:Y:S01]  /*28c0*/  IMAD.MOV.U32 R93, RZ, RZ, R119 ;  /* 0x000000ffff5d7224 */ /* 0x000fe200078e0077 */
[----:B------:R-:W-:-:S02]  /*28d0*/  F2FP.BF16.F32.PACK_AB R125, R10, R125 ;  /* 0x0000007d0a7d723e */ /* 0x000fc400000010ff */
[----:B------:R-:W-:Y:S02]  /*28e0*/  MOV R89, R119 ;  /* 0x0000007700597202 */ /* 0x000fe40000000f00 */
[----:B------:R-:W2:Y:S01]  /*28f0*/  MUFU.EX2 R14, R14 ;  /* 0x0000000e000e7308 */ /* 0x000ea20000000800 */
[C---:B0-----:R-:W-:Y:S01]  /*2900*/  FADD.FTZ R36, R12.reuse, R7 ;  /* 0x000000070c247221 */ /* 0x041fe20000010000 */
[----:B------:R-:W-:-:S06]  /*2910*/  F2FP.BF16.F32.PACK_AB R127, R12, R127 ;  /* 0x0000007f0c7f723e */ /* 0x000fcc00000010ff */
[----:B------:R-:W0:Y:S01]  /*2920*/  MUFU.EX2 R131, R131 ;  /* 0x0000008300837308 */ /* 0x000e220000000800 */
[----:B-1----:R-:W-:Y:S01]  /*2930*/  FADD.FTZ R7, R129, R36 ;  /* 0x0000002481077221 */ /* 0x002fe20000010000 */
[----:B------:R-:W-:Y:S01]  /*2940*/  FADD.FTZ R36, R134, R9 ;  /* 0x0000000986247221 */ /* 0x000fe20000010000 */
[----:B------:R-:W-:-:S03]  /*2950*/  F2FP.BF16.F32.PACK_AB R134, R79, R134 ;  /* 0x000000864f86723e */ /* 0x000fc600000010ff */
[----:B------:R-:W-:Y:S02]  /*2960*/  FADD.FTZ R9, R79, R36 ;  /* 0x000000244f097221 */ /* 0x000fe40000010000 */
[----:B------:R-:W1:Y:S01]  /*2970*/  MUFU.EX2 R20, R20 ;  /* 0x0000001400147308 */ /* 0x000e620000000800 */
[----:B--2---:R-:W-:Y:S01]  /*2980*/  FADD.FTZ R4, R14, R7 ;  /* 0x000000070e047221 */ /* 0x004fe20000010000 */
[----:B------:R-:W-:Y:S01]  /*2990*/  FADD.FTZ R38, R136, R9 ;  /* 0x0000000988267221 */ /* 0x000fe20000010000 */
[C---:B------:R-:W-:Y:S02]  /*29a0*/  F2FP.BF16.F32.PACK_AB R136, R83.reuse, R136 ;  /* 0x000000885388723e */ /* 0x040fe400000010ff */
[----:B------:R-:W-:Y:S01]  /*29b0*/  F2FP.BF16.F32.PACK_AB R129, R14, R129 ;  /* 0x000000810e81723e */ /* 0x000fe200000010ff */
[----:B------:R-:W-:Y:S02]  /*29c0*/  FADD.FTZ R9, R83, R38 ;  /* 0x0000002653097221 */ /* 0x000fe40000010000 */
[----:B------:R-:W2:Y:S01]  /*29d0*/  MUFU.EX2 R133, R133 ;  /* 0x0000008500857308 */ /* 0x000ea20000000800 */
[----:B0-----:R-:W-:Y:S01]  /*29e0*/  FADD.FTZ R7, R131, R4 ;  /* 0x0000000483077221 */ /* 0x001fe20000010000 */
[----:B------:R-:W-:Y:S01]  /*29f0*/  FADD.FTZ R38, R138, R9 ;  /* 0x000000098a267221 */ /* 0x000fe20000010000 */
[----:B------:R-:W-:-:S03]  /*2a00*/  F2FP.BF16.F32.PACK_AB R138, R61, R138 ;  /* 0x0000008a3d8a723e */ /* 0x000fc600000010ff */
[----:B------:R-:W-:Y:S02]  /*2a10*/  FADD.FTZ R9, R61, R38 ;  /* 0x000000263d097221 */ /* 0x000fe40000010000 */
[----:B------:R-:W0:Y:S01]  /*2a20*/  MUFU.EX2 R24, R24 ;  /* 0x0000001800187308 */ /* 0x000e220000000800 */
[----:B-1----:R-:W-:Y:S01]  /*2a30*/  FADD.FTZ R36, R20, R7 ;  /* 0x0000000714247221 */ /* 0x002fe20000010000 */
[----:B------:R-:W-:Y:S01]  /*2a40*/  FADD.FTZ R38, R140, R9 ;  /* 0x000000098c267221 */ /* 0x000fe20000010000 */
[C---:B------:R-:W-:Y:S02]  /*2a50*/  F2FP.BF16.F32.PACK_AB R140, R105.reuse, R140 ;  /* 0x0000008c698c723e */ /* 0x040fe400000010ff */
[----:B------:R-:W-:Y:S01]  /*2a60*/  F2FP.BF16.F32.PACK_AB R131, R20, R131 ;  /* 0x000000831483723e */ /* 0x000fe200000010ff */
[----:B------:R-:W-:Y:S01]  /*2a70*/  FADD.FTZ R9, R105, R38 ;  /* 0x0000002669097221 */ /* 0x000fe20000010000 */
[----:B------:R-:W-:Y:S01]  /*2a80*/  MOV R105, R119 ;  /* 0x0000007700697202 */ /* 0x000fe20000000f00 */
[----:B------:R-:W1:Y:S01]  /*2a90*/  MUFU.EX2 R135, R135 ;  /* 0x0000008700877308 */ /* 0x000e620000000800 */
[----:B--2---:R-:W-:-:S07]  /*2aa0*/  FADD.FTZ R7, R133, R36 ;  /* 0x0000002485077221 */ /* 0x004fce0000010000 */
[----:B------:R-:W2:Y:S01]  /*2ab0*/  MUFU.EX2 R28, R28 ;  /* 0x0000001c001c7308 */ /* 0x000ea20000000800 */
[C---:B0-----:R-:W-:Y:S01]  /*2ac0*/  FADD.FTZ R36, R24.reuse, R7 ;  /* 0x0000000718247221 */ /* 0x041fe20000010000 */
[----:B------:R-:W-:-:S06]  /*2ad0*/  F2FP.BF16.F32.PACK_AB R133, R24, R133 ;  /* 0x000000851885723e */ /* 0x000fcc00000010ff */
[----:B------:R-:W0:Y:S01]  /*2ae0*/  MUFU.EX2 R137, R137 ;  /* 0x0000008900897308 */ /* 0x000e220000000800 */
[----:B-1----:R-:W-:-:S07]  /*2af0*/  FADD.FTZ R7, R135, R36 ;  /* 0x0000002487077221 */ /* 0x002fce0000010000 */
[----:B------:R-:W1:Y:S01]  /*2b00*/  MUFU.EX2 R30, R30 ;  /* 0x0000001e001e7308 */ /* 0x000e620000000800 */
[C---:B--2---:R-:W-:Y:S01]  /*2b10*/  FADD.FTZ R36, R28.reuse, R7 ;  /* 0x000000071c247221 */ /* 0x044fe20000010000 */
[----:B------:R-:W-:-:S06]  /*2b20*/  F2FP.BF16.F32.PACK_AB R135, R28, R135 ;  /* 0x000000871c87723e */ /* 0x000fcc00000010ff */
[----:B------:R-:W2:Y:S01]  /*2b30*/  MUFU.EX2 R142, R142 ;  /* 0x0000008e008e7308 */ /* 0x000ea20000000800 */
[----:B0-----:R-:W-:-:S07]  /*2b40*/  FADD.FTZ R7, R137, R36 ;  /* 0x0000002489077221 */ /* 0x001fce0000010000 */
[----:B------:R-:W0:Y:S01]  /*2b50*/  MUFU.EX2 R139, R139 ;  /* 0x0000008b008b7308 */ /* 0x000e220000000800 */
[C---:B-1----:R-:W-:Y:S01]  /*2b60*/  FADD.FTZ R36, R30.reuse, R7 ;  /* 0x000000071e247221 */ /* 0x042fe20000010000 */
[----:B------:R-:W-:-:S06]  /*2b70*/  F2FP.BF16.F32.PACK_AB R137, R30, R137 ;  /* 0x000000891e89723e */ /* 0x000fcc00000010ff */
[----:B------:R-:W1:Y:S01]  /*2b80*/  MUFU.EX2 R69, R69 ;  /* 0x0000004500457308 */ /* 0x000e620000000800 */
[----:B--2---:R-:W-:-:S07]  /*2b90*/  FADD.FTZ R38, R142, R9 ;  /* 0x000000098e267221 */ /* 0x004fce0000010000 */
[----:B------:R-:W2:Y:S01]  /*2ba0*/  MUFU.EX2 R32, R32 ;  /* 0x0000002000207308 */ /* 0x000ea20000000800 */
[----:B0-----:R-:W-:-:S07]  /*2bb0*/  FADD.FTZ R7, R139, R36 ;  /* 0x000000248b077221 */ /* 0x001fce0000010000 */
[----:B------:R-:W0:Y:S01]  /*2bc0*/  MUFU.EX2 R144, R144 ;  /* 0x0000009000907308 */ /* 0x000e220000000800 */
[C---:B-1----:R-:W-:Y:S01]  /*2bd0*/  FADD.FTZ R9, R69.reuse, R38 ;  /* 0x0000002645097221 */ /* 0x042fe20000010000 */
[----:B------:R-:W-:-:S06]  /*2be0*/  F2FP.BF16.F32.PACK_AB R142, R69, R142 ;  /* 0x0000008e458e723e */ /* 0x000fcc00000010ff */
[----:B------:R-:W1:Y:S01]  /*2bf0*/  MUFU.EX2 R141, R141 ;  /* 0x0000008d008d7308 */ /* 0x000e620000000800 */
[C---:B--2---:R-:W-:Y:S01]  /*2c00*/  FADD.FTZ R38, R32.reuse, R7 ;  /* 0x0000000720267221 */ /* 0x044fe20000010000 */
[----:B------:R-:W-:-:S06]  /*2c10*/  F2FP.BF16.F32.PACK_AB R139, R32, R139 ;  /* 0x0000008b208b723e */ /* 0x000fcc00000010ff */
[----:B------:R-:W2:Y:S01]  /*2c20*/  MUFU.EX2 R73, R73 ;  /* 0x0000004900497308 */ /* 0x000ea20000000800 */
[----:B0-----:R-:W-:-:S07]  /*2c30*/  FADD.FTZ R40, R144, R9 ;  /* 0x0000000990287221 */ /* 0x001fce0000010000 */
[----:B------:R-:W0:Y:S01]  /*2c40*/  MUFU.EX2 R34, R34 ;  /* 0x0000002200227308 */ /* 0x000e220000000800 */
[----:B-1----:R-:W-:-:S07]  /*2c50*/  FADD.FTZ R7, R141, R38 ;  /* 0x000000268d077221 */ /* 0x002fce0000010000 */
[----:B------:R-:W1:Y:S01]  /*2c60*/  MUFU.EX2 R146, R146 ;  /* 0x0000009200927308 */ /* 0x000e620000000800 */
[C---:B--2---:R-:W-:Y:S01]  /*2c70*/  FADD.FTZ R9, R73.reuse, R40 ;  /* 0x0000002849097221 */ /* 0x044fe20000010000 */
[----:B------:R-:W-:-:S06]  /*2c80*/  F2FP.BF16.F32.PACK_AB R144, R73, R144 ;  /* 0x000000904990723e */ /* 0x000fcc00000010ff */
[----:B------:R-:W2:Y:S01]  /*2c90*/  MUFU.EX2 R143, R143 ;  /* 0x0000008f008f7308 */ /* 0x000ea20000000800 */
[C---:B0-----:R-:W-:Y:S01]  /*2ca0*/  FADD.FTZ R38, R34.reuse, R7 ;  /* 0x0000000722267221 */ /* 0x041fe20000010000 */
[----:B------:R-:W-:-:S06]  /*2cb0*/  F2FP.BF16.F32.PACK_AB R141, R34, R141 ;  /* 0x0000008d228d723e */ /* 0x000fcc00000010ff */
[----:B------:R-:W0:Y:S01]  /*2cc0*/  MUFU.EX2 R107, R107 ;  /* 0x0000006b006b7308 */ /* 0x000e220000000800 */
[----:B-1----:R-:W-:-:S07]  /*2cd0*/  FADD.FTZ R40, R146, R9 ;  /* 0x0000000992287221 */ /* 0x002fce0000010000 */
[----:B------:R-:W1:Y:S01]  /*2ce0*/  MUFU.EX2 R4, R71 ;  /* 0x0000004700047308 */ /* 0x000e620000000800 */
[----:B--2---:R-:W-:-:S07]  /*2cf0*/  FADD.FTZ R7, R143, R38 ;  /* 0x000000268f077221 */ /* 0x004fce0000010000 */
[----:B------:R-:W2:Y:S01]  /*2d00*/  MUFU.EX2 R49, R49 ;  /* 0x0000003100317308 */ /* 0x000ea20000000800 */
[C---:B0-----:R-:W-:Y:S01]  /*2d10*/  FADD.FTZ R9, R107.reuse, R40 ;  /* 0x000000286b097221 */ /* 0x041fe20000010000 */
[----:B------:R-:W-:Y:S01]  /*2d20*/  F2FP.BF16.F32.PACK_AB R146, R107, R146 ;  /* 0x000000926b92723e */ /* 0x000fe200000010ff */
[----:B------:R-:W-:-:S05]  /*2d30*/  IMAD.MOV.U32 R107, RZ, RZ, R119 ;  /* 0x000000ffff6b7224 */ /* 0x000fca00078e0077 */
[----:B------:R-:W0:Y:S01]  /*2d40*/  MUFU.EX2 R26, R75 ;  /* 0x0000004b001a7308 */ /* 0x000e220000000800 */
[C---:B-1----:R-:W-:Y:S01]  /*2d50*/  FADD.FTZ R40, R4.reuse, R7 ;  /* 0x0000000704287221 */ /* 0x042fe20000010000 */
[----:B------:R-:W-:-:S06]  /*2d60*/  F2FP.BF16.F32.PACK_AB R143, R4, R143 ;  /* 0x0000008f048f723e */ /* 0x000fcc00000010ff */
[----:B------:R-:W1:Y:S01]  /*2d70*/  MUFU.EX2 R95, R95 ;  /* 0x0000005f005f7308 */ /* 0x000e620000000800 */
[----:B--2---:R-:W-:-:S07]  /*2d80*/  FADD.FTZ R7, R49, R40 ;  /* 0x0000002831077221 */ /* 0x004fce0000010000 */
[----:B------:R2:W3:Y:S01]  /*2d90*/  MUFU.EX2 R36, R97 ;  /* 0x0000006100247308 */ /* 0x0004e20000000800 */
[C---:B0-----:R-:W-:Y:S01]  /*2da0*/  FADD.FTZ R40, R26.reuse, R7 ;  /* 0x000000071a287221 */ /* 0x041fe20000010000 */
[----:B------:R-:W-:-:S06]  /*2db0*/  F2FP.BF16.F32.PACK_AB R145, R26, R49 ;  /* 0x000000311a91723e */ /* 0x000fcc00000010ff */
[----:B------:R-:W0:Y:S01]  /*2dc0*/  MUFU.EX2 R148, R148 ;  /* 0x0000009400947308 */ /* 0x000e220000000800 */
[----:B-1----:R-:W-:Y:S01]  /*2dd0*/  FADD.FTZ R7, R95, R40 ;  /* 0x000000285f077221 */ /* 0x002fe20000010000 */
[----:B--2---:R-:W-:-:S06]  /*2de0*/  MOV R97, R119 ;  /* 0x0000007700617202 */ /* 0x004fcc0000000f00 */
[----:B------:R-:W1:Y:S01]  /*2df0*/  MUFU.EX2 R99, R99 ;  /* 0x0000006300637308 */ /* 0x000e620000000800 */
[C---:B---3--:R-:W-:Y:S01]  /*2e00*/  FADD.FTZ R8, R36.reuse, R7 ;  /* 0x0000000724087221 */ /* 0x048fe20000010000 */
[----:B------:R-:W-:Y:S01]  /*2e10*/  F2FP.BF16.F32.PACK_AB R147, R36, R95 ;  /* 0x0000005f2493723e */ /* 0x000fe200000010ff */
[----:B------:R-:W-:-:S05]  /*2e20*/  IMAD.MOV.U32 R95, RZ, RZ, R119 ;  /* 0x000000ffff5f7224 */ /* 0x000fca00078e0077 */
[----:B------:R-:W2:Y:S01]  /*2e30*/  MUFU.EX2 R109, R109 ;  /* 0x0000006d006d7308 */ /* 0x000ea20000000800 */
[----:B0-----:R-:W-:-:S07]  /*2e40*/  FADD.FTZ R42, R148, R9 ;  /* 0x00000009942a7221 */ /* 0x001fce0000010000 */
[----:B------:R0:W3:Y:S01]  /*2e50*/  MUFU.EX2 R38, R101 ;  /* 0x0000006500267308 */ /* 0x0000e20000000800 */
[----:B-1----:R-:W-:-:S07]  /*2e60*/  FADD.FTZ R7, R99, R8 ;  /* 0x0000000863077221 */ /* 0x002fce0000010000 */
[----:B------:R-:W1:Y:S01]  /*2e70*/  MUFU.EX2 R150, R150 ;  /* 0x0000009600967308 */ /* 0x000e620000000800 */
[C---:B--2---:R-:W-:Y:S01]  /*2e80*/  FADD.FTZ R9, R109.reuse, R42 ;  /* 0x0000002a6d097221 */ /* 0x044fe20000010000 */
[----:B------:R-:W-:Y:S01]  /*2e90*/  F2FP.BF16.F32.PACK_AB R148, R109, R148 ;  /* 0x000000946d94723e */ /* 0x000fe200000010ff */
[--C-:B------:R-:W-:Y:S02]  /*2ea0*/  IMAD.MOV.U32 R109, RZ, RZ, R119.reuse ;  /* 0x000000ffff6d7224 */ /* 0x100fe400078e0077 */
[----:B0-----:R-:W-:-:S03]  /*2eb0*/  IMAD.MOV.U32 R101, RZ, RZ, R119 ;  /* 0x000000ffff657224 */ /* 0x001fc600078e0077 */
[----:B------:R-:W0:Y:S01]  /*2ec0*/  MUFU.EX2 R103, R103 ;  /* 0x0000006700677308 */ /* 0x000e220000000800 */
[C---:B---3--:R-:W-:Y:S01]  /*2ed0*/  FADD.FTZ R8, R38.reuse, R7 ;  /* 0x0000000726087221 */ /* 0x048fe20000010000 */
[----:B------:R-:W-:Y:S01]  /*2ee0*/  F2FP.BF16.F32.PACK_AB R149, R38, R99 ;  /* 0x000000632695723e */ /* 0x000fe200000010ff */
[----:B------:R-:W-:-:S05]  /*2ef0*/  IMAD.MOV.U32 R99, RZ, RZ, R119 ;  /* 0x000000ffff637224 */ /* 0x000fca00078e0077 */
[----:B------:R-:W2:Y:S01]  /*2f00*/  MUFU.EX2 R6, R87 ;  /* 0x0000005700067308 */ /* 0x000ea20000000800 */
[----:B-1----:R-:W-:-:S07]  /*2f10*/  FADD.FTZ R42, R150, R9 ;  /* 0x00000009962a7221 */ /* 0x002fce0000010000 */
[----:B------:R-:W1:Y:S01]  /*2f20*/  MUFU.EX2 R81, R81 ;  /* 0x0000005100517308 */ /* 0x000e620000000800 */
[----:B0-----:R-:W-:Y:S01]  /*2f30*/  FADD.FTZ R7, R103, R8 ;  /* 0x0000000867077221 */ /* 0x001fe20000010000 */
[----:B--2---:R-:W-:-:S03]  /*2f40*/  F2FP.BF16.F32.PACK_AB R151, R6, R103 ;  /* 0x000000670697723e */ /* 0x004fc600000010ff */
[----:B------:R-:W-:Y:S01]  /*2f50*/  FADD.FTZ R7, R6, R7 ;  /* 0x0000000706077221 */ /* 0x000fe20000010000 */
[----:B------:R-:W-:Y:S02]  /*2f60*/  IMAD.MOV.U32 R103, RZ, RZ, R119 ;  /* 0x000000ffff677224 */ /* 0x000fe400078e0077 */
[C---:B-1----:R-:W-:Y:S01]  /*2f70*/  FADD.FTZ R9, R81.reuse, R42 ;  /* 0x0000002a51097221 */ /* 0x042fe20000010000 */
[----:B------:R-:W-:Y:S01]  /*2f80*/  F2FP.BF16.F32.PACK_AB R150, R81, R150 ;  /* 0x000000965196723e */ /* 0x000fe200000010ff */
[----:B------:R-:W-:Y:S06]  /*2f90*/  @!P1 BRA `(.L_x_14) ;  /* 0x0000001c008c9947 */ /* 0x000fec0003800000 */
[----:B------:R-:W-:Y:S01]  /*2fa0*/  IMAD.MOV.U32 R6, RZ, RZ, R5 ;  /* 0x000000ffff067224 */ /* 0x000fe200078e0005 */
[----:B------:R-:W-:Y:S01]  /*2fb0*/  CS2R R118, SRZ ;  /* 0x0000000000767805 */ /* 0x000fe2000001ff00 */
[----:B------:R-:W-:Y:S01]  /*2fc0*/  IMAD.MOV.U32 R4, RZ, RZ, R3 ;  /* 0x000000ffff047224 */ /* 0x000fe200078e0003 */
[----:B------:R-:W-:Y:S02]  /*2fd0*/  CS2R R116, SRZ ;  /* 0x0000000000747805 */ /* 0x000fe4000001ff00 */
[----:B------:R-:W-:Y:S02]  /*2fe0*/  CS2R R114, SRZ ;  /* 0x0000000000727805 */ /* 0x000fe4000001ff00 */
[----:B------:R-:W-:Y:S02]  /*2ff0*/  CS2R R112, SRZ ;  /* 0x0000000000707805 */ /* 0x000fe4000001ff00 */
[----:B------:R-:W-:Y:S02]  /*3000*/  CS2R R110, SRZ ;  /* 0x00000000006e7805 */ /* 0x000fe4000001ff00 */
[----:B------:R-:W-:-:S02]  /*3010*/  CS2R R108, SRZ ;  /* 0x00000000006c7805 */ /* 0x000fc4000001ff00 */
[----:B------:R-:W-:Y:S02]  /*3020*/  CS2R R106, SRZ ;  /* 0x00000000006a7805 */ /* 0x000fe4000001ff00 */
        /* <DEDUP_REMOVED lines=8> */
[----:B------:R-:W-:Y:S01]  /*30b0*/  CS2R R88, SRZ ;  /* 0x0000000000587805 */ /* 0x000fe2000001ff00 */
[----:B------:R-:W-:Y:S01]  /*30c0*/  UIADD3 UR47, UR47, -0x2, URZ ;  /* 0xfffffffe2f2f7890 */ /* 0x000fe2000fffe03f */
[----:B------:R-:W-:Y:S01]  /*30d0*/  UMOV UR22, UR37 ;  /* 0x0000002500167c82 */ /* 0x000fe20008000000 */
[----:B------:R-:W-:-:S10]  /*30e0*/  UMOV UR21, UR38 ;  /* 0x0000002600157c82 */ /* 0x000fd40008000000 */
.L_x_25:
[----:B------:R-:W-:Y:S01]  /*30f0*/  ISETP.NE.AND P2, PT, RZ, UR42, PT ;  /* 0x0000002aff007c0c */ /* 0x000fe2000bf45270 */
[----:B------:R-:W-:-:S04]  /*3100*/  UISETP.NE.AND UP0, UPT, UR21, 0x1, UPT ;  /* 0x000000011500788c */ /* 0x000fc8000bf05270 */
[----:B------:R-:W-:-:S04]  /*3110*/  USEL UR37, URZ, 0x1, UP0 ;  /* 0x000000013f257887 */ /* 0x000fc80008000000 */
[----:B------:R-:W-:-:S04]  /*3120*/  ULOP3.LUT UR37, UR22, UR37, URZ, 0x3c, !UPT ;  /* 0x0000002516257292 */ /* 0x000fc8000f8e3c3f */
[----:B------:R-:W-:Y:S08]  /*3130*/  @P2 BRA `(.L_x_15) ;  /* 0x0000000000382947 */ /* 0x000ff00003800000 */
[----:B------:R-:W-:Y:S05]  /*3140*/  @!P0 BRA `(.L_x_16) ;  /* 0x0000000000048947 */ /* 0x000fea0003800000 */
[----:B------:R-:W-:Y:S01]  /*3150*/  BPT.TRAP 0x1 ;  /* 0x000000040000795c */ /* 0x000fe20000300000 */
.L_x_16:
[----:B------:R-:W-:Y:S01]  /*3160*/  UIADD3 UR6, UR21, 0x1, URZ ;  /* 0x0000000115067890 */ /* 0x000fe2000fffe03f */
[----:B------:R-:W-:-:S03]  /*3170*/  IMAD.U32 R0, RZ, RZ, UR37 ;  /* 0x00000025ff007e24 */ /* 0x000fc6000f8e00ff */
[----:B------:R-:W-:Y:S02]  /*3180*/  UISETP.NE.AND UP0, UPT, UR6, 0x2, UPT ;  /* 0x000000020600788c */ /* 0x000fe4000bf05270 */
[----:B------:R-:W-:Y:S02]  /*3190*/  SHF.L.U32 R0, R0, 0x1f, RZ ;  /* 0x0000001f00007819 */ /* 0x000fe400000006ff */
[----:B------:R-:W-:-:S04]  /*31a0*/  USEL UR6, UR6, URZ, UP0 ;  /* 0x0000003f06067287 */ /* 0x000fc80008000000 */
[----:B------:R-:W-:-:S09]  /*31b0*/  ULEA UR6, UR6, UR44, 0x3 ;  /* 0x0000002c06067291 */ /* 0x000fd2000f8e183f */
[----:B------:R0:W1:Y:S01]  /*31c0*/  SYNCS.PHASECHK.TRANS64.TRYWAIT P1, [UR6+0x16830], R0 ;  /* 0x01683000ff0075a7 */ /* 0x0000620008020146 */
[----:B------:R-:W-:Y:S05]  /*31d0*/  @!P0 BRA `(.L_x_17) ;  /* 0x0000000000048947 */ /* 0x000fea0003800000 */
[----:B------:R-:W-:Y:S01]  /*31e0*/  BPT.TRAP 0x1 ;  /* 0x000000040000795c */ /* 0x000fe20000300000 */
.L_x_17:
[----:B-1----:R-:W-:Y:S05]  /*31f0*/  @P1 BRA `(.L_x_15) ;  /* 0x0000000000081947 */ /* 0x002fea0003800000 */
[----:B------:R-:W1:Y:S02]  /*3200*/  SYNCS.PHASECHK.TRANS64.TRYWAIT P1, [UR6+0x16830], R0 ;  /* 0x01683000ff0075a7 */ /* 0x000e640008020146 */
[----:B-1----:R-:W-:Y:S05]  /*3210*/  @!P1 BRA `(.L_x_18) ;  /* 0x0000006c00849947 */ /* 0x002fea0003800000 */
.L_x_15:
[----:B01----:R-:W-:Y:S01]  /*3220*/  VIADD R0, R18, 0x8 ;  /* 0x0000000812007836 */ /* 0x003fe20000000000 */
[----:B------:R-:W-:Y:S01]  /*3230*/  UIADD3 UR38, UR21, 0x1, URZ ;  /* 0x0000000115267890 */ /* 0x000fe2000fffe03f */
[----:B------:R-:W-:Y:S01]  /*3240*/  UMOV UR19, 0x40000040 ;  /* 0x4000004000137882 */ /* 0x000fe20000000000 */
[----:B------:R-:W-:Y:S02]  /*3250*/  UMOV UR7, 0x40000040 ;  /* 0x4000004000077882 */ /* 0x000fe40000000000 */
[----:B------:R0:W-:Y:S01]  /*3260*/  BAR.SYNC.DEFER_BLOCKING R0, 0x100 ;  /* 0x000400000000751d */ /* 0x0001e20000010000 */
[----:B------:R-:W-:-:S04]  /*3270*/  UISETP.NE.AND UP0, UPT, UR38, 0x2, UPT ;  /* 0x000000022600788c */ /* 0x000fc8000bf05270 */
[----:B------:R-:W-:Y:S01]  /*3280*/  USEL UR38, UR38, URZ, UP0 ;  /* 0x0000003f26267287 */ /* 0x000fe20008000000 */
[----:B------:R-:W-:Y:S01]  /*3290*/  UMOV UR11, 0x40000040 ;  /* 0x40000040000b7882 */ /* 0x000fe20000000000 */
[----:B------:R-:W-:Y:S02]  /*32a0*/  UMOV UR15, 0x40000040 ;  /* 0x40000040000f7882 */ /* 0x000fe40000000000 */
[----:B------:R-:W-:-:S04]  /*32b0*/  ULEA UR18, UR38, UR20, 0xa ;  /* 0x0000001426127291 */ /* 0x000fc8000f8e503f */
[----:B------:R-:W-:Y:S02]  /*32c0*/  UIADD3 UR6, UR18, 0x2, URZ ;  /* 0x0000000212067890 */ /* 0x000fe4000fffe03f */
[----:B------:R-:W-:Y:S02]  /*32d0*/  UIADD3 UR10, UR18, 0x4, URZ ;  /* 0x00000004120a7890 */ /* 0x000fe4000fffe03f */
[----:B------:R-:W-:Y:S01]  /*32e0*/  UIADD3 UR14, UR18, 0x6, URZ ;  /* 0x00000006120e7890 */ /* 0x000fe2000fffe03f */
[----:B------:R-:W-:-:S06]  /*32f0*/  WARPGROUP.ARRIVE ;  /* 0x00000000000079c5 */ /* 0x000fcc0000000000 */
[----:B------:R-:W-:Y:S03]  /*3300*/  HGMMA.64x128x16.F32.BF16 R24, gdesc[UR16], RZ, !UPT, gsb0 ;  /* 0x01e00000101879f0 */ /* 0x000fe6000c0018ff */
[----:B------:R-:W-:Y:S02]  /*3310*/  WARPGROUP.DEPBAR.LE gsb0, 0x0 ;  /* 0x00008000000079c5 */ /* 0x000fe40000010000 */
[----:B------:R-:W-:-:S07]  /*3320*/  WARPGROUP.ARRIVE ;  /* 0x00000000000079c5 */ /* 0x000fce0000000000 */
        /* <DEDUP_REMOVED lines=8> */
[----:B0-----:R-:W-:Y:S05]  /*33b0*/  @P2 BRA `(.L_x_19) ;  /* 0x00000000002c2947 */ /* 0x001fea0003800000 */
[----:B------:R-:W-:Y:S05]  /*33c0*/  @!P0 BRA `(.L_x_20) ;  /* 0x0000000000048947 */ /* 0x000fea0003800000 */
[----:B------:R-:W-:Y:S01]  /*33d0*/  BPT.TRAP 0x1 ;  /* 0x000000040000795c */ /* 0x000fe20000300000 */
.L_x_20:
[----:B------:R-:W-:Y:S01]  /*33e0*/  ULEA UR6, UR21, UR44, 0x3 ;  /* 0x0000002c15067291 */ /* 0x000fe2000f8e183f */
[----:B------:R-:W-:-:S05]  /*33f0*/  IMAD.U32 R0, RZ, RZ, UR22 ;  /* 0x00000016ff007e24 */ /* 0x000fca000f8e00ff */
[----:B------:R-:W-:-:S04]  /*3400*/  SHF.L.U32 R0, R0, 0x1f, RZ ;  /* 0x0000001f00007819 */ /* 0x000fc800000006ff */
[----:B------:R0:W1:Y:S01]  /*3410*/  SYNCS.PHASECHK.TRANS64.TRYWAIT P1, [UR6+0x16850], R0 ;  /* 0x01685000ff0075a7 */ /* 0x0000620008020146 */
[----:B------:R-:W-:Y:S05]  /*3420*/  @!P0 BRA `(.L_x_21) ;  /* 0x0000000000048947 */ /* 0x000fea0003800000 */
[----:B------:R-:W-:Y:S01]  /*3430*/  BPT.TRAP 0x1 ;  /* 0x000000040000795c */ /* 0x000fe20000300000 */
.L_x_21:
[----:B-1----:R-:W-:Y:S05]  /*3440*/  @P1 BRA `(.L_x_19) ;  /* 0x0000000000081947 */ /* 0x002fea0003800000 */
[----:B------:R-:W1:Y:S02]  /*3450*/  SYNCS.PHASECHK.TRANS64.TRYWAIT P1, [UR6+0x16850], R0 ;  /* 0x01685000ff0075a7 */ /* 0x000e640008020146 */
[----:B-1----:R-:W-:Y:S05]  /*3460*/  @!P1 BRA `(.L_x_22) ;  /* 0x0000006c00089947 */ /* 0x002fea0003800000 */
.L_x_19:
[----:B------:R-:W-:Y:S01]  /*3470*/  UIADD3 UR6, UR44, 0x400, URZ ;  /* 0x000004002c067890 */ /* 0x000fe2000fffe03f */
[----:B------:R-:W-:Y:S01]  /*3480*/  WARPGROUP.ARRIVE ;  /* 0x00000000000079c5 */ /* 0x000fe20000000000 */
[----:B------:R-:W-:-:S05]  /*3490*/  UMOV UR7, 0x40000040 ;  /* 0x4000004000077882 */ /* 0x000fca0000000000 */
[----:B-1----:R-:W1:Y:S01]  /*34a0*/  S2R R3, SR_TID.X ;  /* 0x0000000000037919 */ /* 0x002e620000002100 */
[----:B------:R-:W-:Y:S01]  /*34b0*/  USHF.R.U32.HI UR6, URZ, 0x4, UR6 ;  /* 0x000000043f067899 */ /* 0x000fe20008011606 */
[----:B0-----:R-:W-:-:S03]  /*34c0*/  VIADD R0, R18, 0x9 ;  /* 0x0000000912007836 */ /* 0x001fc60000000000 */
[----:B------:R-:W-:-:S04]  /*34d0*/  ULOP3.LUT UR6, UR6, 0x3fff, URZ, 0xc0, !UPT ;  /* 0x00003fff06067892 */ /* 0x000fc8000f8ec03f */
[----:B------:R-:W-:-:S07]  /*34e0*/  ULEA UR10, UR21, UR6, 0xa ;  /* 0x00000006150a7291 */ /* 0x000fce000f8e503f */
[----:B------:R-:W-:Y:S02]  /*34f0*/  UMOV UR6, UR10 ;  /* 0x0000000a00067c82 */ /* 0x000fe40008000000 */
[----:B------:R-:W-:Y:S01]  /*3500*/  HGMMA.64x64x16.F32.BF16 R88, R120, gdesc[UR4].tnspB, R88, gsb0 ;  /* 0x40e0000478587df0 */ /* 0x000fe20008001858 */
[----:B------:R-:W-:Y:S01]  /*3510*/  UIADD3 UR6, UR10, 0x80, URZ ;  /* 0x000000800a067890 */ /* 0x000fe2000fffe03f */
[----:B------:R-:W-:Y:S01]  /*3520*/  UMOV UR7, 0x40000040 ;  /* 0x4000004000077882 */ /* 0x000fe20000000000 */
[----:B-1----:R-:W-:-:S04]  /*3530*/  ISETP.GE.U32.AND P1, PT, R3, 0x180, PT ;  /* 0x000001800300780c */ /* 0x002fc80003f26070 */
[----:B------:R-:W-:Y:S01]  /*3540*/  SEL R0, R0, 0x9, !P1 ;  /* 0x0000000900007807 */ /* 0x000fe20004800000 */
[----:B------:R-:W-:Y:S02]  /*3550*/  WARPGROUP.DEPBAR.LE gsb0, 0x0 ;  /* 0x00008000000079c5 */ /* 0x000fe40000010000 */
[----:B------:R-:W-:-:S06]  /*3560*/  WARPGROUP.ARRIVE ;  /* 0x00000000000079c5 */ /* 0x000fcc0000000000 */
[----:B------:R-:W-:Y:S01]  /*3570*/  HGMMA.64x64x16.F32.BF16 R88, R124, gdesc[UR4].tnspB, R88, gsb0 ;  /* 0x40e000047c587df0 */ /* 0x000fe20008001858 */
[----:B------:R-:W-:Y:S01]  /*3580*/  UIADD3 UR6, UR10, 0x100, URZ ;  /* 0x000001000a067890 */ /* 0x000fe2000fffe03f */
[----:B------:R-:W-:Y:S01]  /*3590*/  UMOV UR7, 0x40000040 ;  /* 0x4000004000077882 */ /* 0x000fe20000000000 */
        /* <DEDUP_REMOVED lines=27> */
[----:B------:R-:W-:Y:S03]  /*3750*/  HGMMA.64x64x16.F32.BF16 R88, R148, gdesc[UR4].tnspB, R88, gsb0 ;  /* 0x40e0000494587df0 */ /* 0x000fe60008001858 */
[----:B------:R-:W-:Y:S02]  /*3760*/  WARPGROUP.DEPBAR.LE gsb0, 0x0 ;  /* 0x00008000000079c5 */ /* 0x000fe40000010000 */
[----:B------:R0:W-:Y:S06]  /*3770*/  BAR.ARV R0, 0x100 ;  /* 0x000400000000751d */ /* 0x0001ec0000002000 */
[----:B------:R-:W-:Y:S05]  /*3780*/  @!P0 BRA `(.L_x_23) ;  /* 0x0000000000048947 */ /* 0x000fea0003800000 */
[----:B------:R-:W-:Y:S01]  /*3790*/  BPT.TRAP 0x1 ;  /* 0x000000040000795c */ /* 0x000fe20000300000 */
.L_x_23:
[----:B0-----:R-:W-:Y:S01]  /*37a0*/  FMNMX.FTZ R0, R24, R4, !PT ;  /* 0x0000000418007209 */ /* 0x001fe20007810000 */
[----:B------:R-:W-:Y:S01]  /*37b0*/  ULEA UR6, UR38, UR44, 0x3 ;  /* 0x0000002c26067291 */ /* 0x000fe2000f8e183f */
[----:B------:R-:W-:Y:S02]  /*37c0*/  FMNMX.FTZ R8, R26, R6, !PT ;  /* 0x000000061a087209 */ /* 0x000fe40007810000 */
[----:B------:R-:W-:Y:S01]  /*37d0*/  FMNMX.FTZ R3, R25, R0, !PT ;  /* 0x0000000019037209 */ /* 0x000fe20007810000 */
[----:B------:R-:W-:Y:S01]  /*37e0*/  UIADD3 UR6, UR6, 0x16840, URZ ;  /* 0x0001684006067890 */ /* 0x000fe2000fffe03f */
[----:B------:R-:W-:Y:S02]  /*37f0*/  FMNMX.FTZ R5, R27, R8, !PT ;  /* 0x000000081b057209 */ /* 0x000fe40007810000 */
[----:B------:R-:W-:Y:S01]  /*3800*/  FMNMX.FTZ R0, R28, R3, !PT ;  /* 0x000000031c007209 */ /* 0x000fe20007810000 */
[----:B------:R-:W-:Y:S01]  /*3810*/  UPRMT UR6, UR41, 0x654, UR6 ;  /* 0x0000065429067896 */ /* 0x000fe20008000006 */
[----:B------:R-:W-:-:S02]  /*3820*/  FMNMX.FTZ R8, R30, R5, !PT ;  /* 0x000000051e087209 */ /* 0x000fc40007810000 */
[----:B------:R-:W-:Y:S02]  /*3830*/  FMNMX.FTZ R3, R29, R0, !PT ;  /* 0x000000001d037209 */ /* 0x000fe40007810000 */
[----:B------:R-:W-:Y:S02]  /*3840*/  FMNMX.FTZ R5, R31, R8, !PT ;  /* 0x000000081f057209 */ /* 0x000fe40007810000 */
[----:B------:R-:W-:Y:S02]  /*3850*/  FMNMX.FTZ R0, R32, R3, !PT ;  /* 0x0000000320007209 */ /* 0x000fe40007810000 */
[----:B------:R-:W-:Y:S01]  /*3860*/  FMNMX.FTZ R8, R34, R5, !PT ;  /* 0x0000000522087209 */ /* 0x000fe20007810000 */
[----:B------:R-:W-:Y:S01]  /*3870*/  SYNCS.ARRIVE.TRANS64.RED.A1T0 RZ, [UR6], RZ ;  /* 0x000000ffffff79a7 */ /* 0x000fe20008100406 */
[----:B------:R-:W-:Y:S02]  /*3880*/  FMNMX.FTZ R3, R33, R0, !PT ;  /* 0x0000000021037209 */ /* 0x000fe40007810000 */
[----:B------:R-:W-:-:S02]  /*3890*/  FMNMX.FTZ R5, R35, R8, !PT ;  /* 0x0000000823057209 */ /* 0x000fc40007810000 */
[----:B------:R-:W-:Y:S02]  /*38a0*/  FMNMX.FTZ R0, R36, R3, !PT ;  /* 0x0000000324007209 */ /* 0x000fe40007810000 */
[----:B------:R-:W-:Y:S02]  /*38b0*/  FMNMX.FTZ R8, R38, R5, !PT ;  /* 0x0000000526087209 */ /* 0x000fe40007810000 */
[----:B------:R-:W-:Y:S02]  /*38c0*/  FMNMX.FTZ R3, R37, R0, !PT ;  /* 0x0000000025037209 */ /* 0x000fe40007810000 */
[----:B------:R-:W-:Y:S02]  /*38d0*/  FMNMX.FTZ R5, R39, R8, !PT ;  /* 0x0000000827057209 */ /* 0x000fe40007810000 */
        /* <DEDUP_REMOVED lines=47> */
[----:B------:R-:W-:Y:S01]  /*3bd0*/  FMNMX.FTZ R8, R87, R8, !PT ;  /* 0x0000000857087209 */ /* 0x000fe20007810000 */
[----:B------:R-:W0:Y:S02]  /*3be0*/  LDC R0, c[0x0][0x988] ;  /* 0x00026200ff007b82 */ /* 0x000e240000000800 */
[----:B------:R-:W1:Y:S04]  /*3bf0*/  SHFL.BFLY PT, R3, R10, 0x2, 0x1f ;  /* 0x0c401f000a037f89 */ /* 0x000e6800000e0000 */
[----:B------:R-:W2:Y:S01]  /*3c00*/  SHFL.BFLY PT, R5, R8, 0x2, 0x1f ;  /* 0x0c401f0008057f89 */ /* 0x000ea200000e0000 */
[----:B-1----:R-:W-:-:S02]  /*3c10*/  FMNMX.FTZ R11, R10, R3, !PT ;  /* 0x000000030a0b7209 */ /* 0x002fc40007810000 */
[----:B--2---:R-:W-:-:S03]  /*3c20*/  FMNMX.FTZ R13, R8, R5, !PT ;  /* 0x00000005080d7209 */ /* 0x004fc60007810000 */
[----:B------:R-:W1:Y:S04]  /*3c30*/  SHFL.BFLY PT, R12, R11, 0x1, 0x1f ;  /* 0x0c201f000b0c7f89 */ /* 0x000e6800000e0000 */
[----:B------:R-:W2:Y:S01]  /*3c40*/  SHFL.BFLY PT, R14, R13, 0x1, 0x1f ;  /* 0x0c201f000d0e7f89 */ /* 0x000ea200000e0000 */
[----:B-1----:R-:W-:Y:S02]  /*3c50*/  FMNMX.FTZ R3, R11, R12, !PT ;  /* 0x0000000c0b037209 */ /* 0x002fe40007810000 */
[----:B--2---:R-:W-:-:S03]  /*3c60*/  FMNMX.FTZ R5, R13, R14, !PT ;  /* 0x0000000e0d057209 */ /* 0x004fc60007810000 */
[C---:B------:R-:W-:Y:S01]  /*3c70*/  FADD.FTZ R15, -R3.reuse, R4 ;  /* 0x00000004030f7221 */ /* 0x040fe20000010100 */
[----:B0-----:R-:W-:-:S03]  /*3c80*/  FMUL.FTZ R121, R3, R0 ;  /* 0x0000000003797220 */ /* 0x001fc60000410000 */
[-C--:B------:R-:W-:Y:S01]  /*3c90*/  FMUL.FTZ R15, R15, R0.reuse ;  /* 0x000000000f0f7220 */ /* 0x080fe20000410000 */
[----:B------:R-:W-:Y:S01]  /*3ca0*/  FADD.FTZ R21, -R5, R6 ;  /* 0x0000000605157221 */ /* 0x000fe20000010100 */
[-CC-:B------:R-:W-:Y:S01]  /*3cb0*/  FFMA.FTZ R129, R41, R0.reuse, -R121.reuse ;  /* 0x0000000029817223 */ /* 0x180fe20000010879 */
[-CC-:B------:R-:W-:Y:S01]  /*3cc0*/  FFMA.FTZ R41, R53, R0.reuse, -R121.reuse ;  /* 0x0000000035297223 */ /* 0x180fe20000010879 */
[-C--:B------:R-:W-:Y:S01]  /*3cd0*/  FMUL.FTZ R53, R5, R0.reuse ;  /* 0x0000000005357220 */ /* 0x080fe20000410000 */
[-CC-:B------:R-:W-:Y:S01]  /*3ce0*/  FFMA.FTZ R131, R45, R0.reuse, -R121.reuse ;  /* 0x000000002d837223 */ /* 0x180fe20000010879 */
[----:B------:R0:W-:Y:S01]  /*3cf0*/  MUFU.EX2 R6, R15 ;  /* 0x0000000f00067308 */ /* 0x0001e20000000800 */
[-C--:B------:R-:W-:Y:S01]  /*3d00*/  FMUL.FTZ R4, R21, R0.reuse ;  /* 0x0000000015047220 */ /* 0x080fe20000410000 */
[-CC-:B------:R-:W-:Y:S01]  /*3d10*/  FFMA.FTZ R120, R25, R0.reuse, -R121.reuse ;  /* 0x0000000019787223 */ /* 0x180fe20000010879 */
        /* <DEDUP_REMOVED lines=23> */
[-CC-:B0-----:R-:W-:Y:S01]  /*3e90*/  FFMA.FTZ R15, R77, R0.reuse, -R121.reuse ;  /* 0x000000004d0f7223 */ /* 0x181fe20000010879 */
[-CC-:B------:R-:W-:Y:S01]  /*3ea0*/  FFMA.FTZ R148, R80, R0.reuse, -R121.reuse ;  /* 0x0000000050947223 */ /* 0x180fe20000010879 */
[-CC-:B------:R-:W-:Y:S01]  /*3eb0*/  FFMA.FTZ R13, R81, R0.reuse, -R121.reuse ;  /* 0x00000000510d7223 */ /* 0x180fe20000010879 */
[-CC-:B------:R-:W-:Y:S01]  /*3ec0*/  FFMA.FTZ R150, R84, R0.reuse, -R121.reuse ;  /* 0x0000000054967223 */ /* 0x180fe20000010879 */
[-C--:B------:R-:W-:Y:S01]  /*3ed0*/  FFMA.FTZ R49, R85, R0.reuse, -R121 ;  /* 0x0000000055317223 */ /* 0x080fe20000010879 */
[-CC-:B------:R-:W-:Y:S01]  /*3ee0*/  FFMA.FTZ R121, R26, R0.reuse, -R53.reuse ;  /* 0x000000001a797223 */ /* 0x180fe20000010835 */
[-CC-:B------:R-:W-:Y:S01]  /*3ef0*/  FFMA.FTZ R8, R27, R0.reuse, -R53.reuse ;  /* 0x000000001b087223 */ /* 0x180fe20000010835 */
[----:B------:R-:W0:Y:S01]  /*3f00*/  MUFU.EX2 R11, R11 ;  /* 0x0000000b000b7308 */ /* 0x000e220000000800 */
[-CC-:B------:R-:W-:Y:S01]  /*3f10*/  FFMA.FTZ R10, R30, R0.reuse, -R53.reuse ;  /* 0x000000001e0a7223 */ /* 0x180fe20000010835 */
[-CC-:B------:R-:W-:Y:S01]  /*3f20*/  FFMA.FTZ R27, R31, R0.reuse, -R53.reuse ;  /* 0x000000001f1b7223 */ /* 0x180fe20000010835 */
[-CC-:B------:R-:W-:Y:S01]  /*3f30*/  FFMA.FTZ R12, R34, R0.reuse, -R53.reuse ;  /* 0x00000000220c7223 */ /* 0x180fe20000010835 */
[-CC-:B------:R-:W-:Y:S01]  /*3f40*/  FFMA.FTZ R31, R35, R0.reuse, -R53.reuse ;  /* 0x00000000231f7223 */ /* 0x180fe20000010835 */
[-CC-:B------:R-:W-:Y:S01]  /*3f50*/  FFMA.FTZ R14, R38, R0.reuse, -R53.reuse ;  /* 0x00000000260e7223 */ /* 0x180fe20000010835 */
[-CC-:B------:R-:W-:Y:S01]  /*3f60*/  FFMA.FTZ R35, R39, R0.reuse, -R53.reuse ;  /* 0x0000000027237223 */ /* 0x180fe20000010835 */
[-CC-:B------:R-:W-:Y:S01]  /*3f70*/  FFMA.FTZ R20, R42, R0.reuse, -R53.reuse ;  /* 0x000000002a147223 */ /* 0x180fe20000010835 */
[----:B------:R-:W-:Y:S01]  /*3f80*/  MUFU.EX2 R4, R4 ;  /* 0x0000000400047308 */ /* 0x000fe20000000800 */
[-CC-:B------:R-:W-:Y:S01]  /*3f90*/  FFMA.FTZ R39, R43, R0.reuse, -R53.reuse ;  /* 0x000000002b277223 */ /* 0x180fe20000010835 */
[-CC-:B------:R-:W-:Y:S01]  /*3fa0*/  FFMA.FTZ R24, R46, R0.reuse, -R53.reuse ;  /* 0x000000002e187223 */ /* 0x180fe20000010835 */
[-CC-:B------:R-:W-:Y:S01]  /*3fb0*/  FFMA.FTZ R43, R47, R0.reuse, -R53.reuse ;  /* 0x000000002f2b7223 */ /* 0x180fe20000010835 */
[-CC-:B------:R-:W-:Y:S01]  /*3fc0*/  FFMA.FTZ R133, R50, R0.reuse, -R53.reuse ;  /* 0x0000000032857223 */ /* 0x180fe20000010835 */
[-CC-:B------:R-:W-:Y:S01]  /*3fd0*/  FFMA.FTZ R26, R51, R0.reuse, -R53.reuse ;  /* 0x00000000331a7223 */ /* 0x180fe20000010835 */
[-CC-:B------:R-:W-:Y:S01]  /*3fe0*/  FFMA.FTZ R135, R54, R0.reuse, -R53.reuse ;  /* 0x0000000036877223 */ /* 0x180fe20000010835 */
[-C--:B------:R-:W-:Y:S01]  /*3ff0*/  FFMA.FTZ R28, R55, R0.reuse, -R53 ;  /* 0x00000000371c7223 */ /* 0x080fe20000010835 */
[----:B------:R-:W1:Y:S01]  /*4000*/  MUFU.EX2 R121, R121 ;  /* 0x0000007900797308 */ /* 0x000e620000000800 */
[----:B0-----:R-:W-:Y:S01]  /*4010*/  FFMA.FTZ R9, R6, R9, R11 ;  /* 0x0000000906097223 */ /* 0x001fe2000001000b */
[-CC-:B------:R-:W-:Y:S01]  /*4020*/  FFMA.FTZ R137, R58, R0.reuse, -R53.reuse ;  /* 0x000000003a897223 */ /* 0x180fe20000010835 */
[-CC-:B------:R-:W-:Y:S01]  /*4030*/  FFMA.FTZ R30, R59, R0.reuse, -R53.reuse ;  /* 0x000000003b1e7223 */ /* 0x180fe20000010835 */
[-CC-:B------:R-:W-:Y:S01]  /*4040*/  FFMA.FTZ R139, R62, R0.reuse, -R53.reuse ;  /* 0x000000003e8b7223 */ /* 0x180fe20000010835 */
[-CC-:B------:R-:W-:Y:S01]  /*4050*/  FFMA.FTZ R32, R63, R0.reuse, -R53.reuse ;  /* 0x000000003f207223 */ /* 0x180fe20000010835 */
[-CC-:B------:R-:W-:Y:S01]  /*4060*/  FFMA.FTZ R141, R66, R0.reuse, -R53.reuse ;  /* 0x00000000428d7223 */ /* 0x180fe20000010835 */
[-CC-:B------:R-:W-:Y:S01]  /*4070*/  FFMA.FTZ R143, R70, R0.reuse, -R53.reuse ;  /* 0x00000000468f7223 */ /* 0x180fe20000010835 */
[----:B------:R-:W0:Y:S01]  /*4080*/  MUFU.EX2 R120, R120 ;  /* 0x0000007800787308 */ /* 0x000e220000000800 */
[-CC-:B------:R-:W-:Y:S01]  /*4090*/  FFMA.FTZ R145, R74, R0.reuse, -R53.reuse ;  /* 0x000000004a917223 */ /* 0x180fe20000010835 */
[-CC-:B------:R-:W-:Y:S01]  /*40a0*/  FFMA.FTZ R147, R78, R0.reuse, -R53.reuse ;  /* 0x000000004e937223 */ /* 0x180fe20000010835 */
[-CC-:B------:R-:W-:Y:S01]  /*40b0*/  FFMA.FTZ R149, R82, R0.reuse, -R53.reuse ;  /* 0x0000000052957223 */ /* 0x180fe20000010835 */
[----:B------:R-:W-:-:S04]  /*40c0*/  FFMA.FTZ R151, R86, R0, -R53 ;  /* 0x0000000056977223 */ /* 0x000fc80000010835 */
[----:B------:R-:W2:Y:S01]  /*40d0*/  MUFU.EX2 R8, R8 ;  /* 0x0000000800087308 */ /* 0x000ea20000000800 */
[----:B-1----:R-:W-:-:S07]  /*40e0*/  FFMA.FTZ R7, R4, R7, R121 ;  /* 0x0000000704077223 */ /* 0x002fce0000010079 */
[----:B------:R-:W1:Y:S01]  /*40f0*/  MUFU.EX2 R122, R122 ;  /* 0x0000007a007a7308 */ /* 0x000e620000000800 */
[----:B0-----:R-:W-:-:S07]  /*4100*/  FADD.FTZ R9, R120, R9 ;  /* 0x0000000978097221 */ /* 0x001fce0000010000 */
[----:B------:R-:W0:Y:S01]  /*4110*/  MUFU.EX2 R10, R10 ;  /* 0x0000000a000a7308 */ /* 0x000e220000000800 */
[----:B--2---:R-:W-:-:S07]  /*4120*/  FADD.FTZ R7, R8, R7 ;  /* 0x0000000708077221 */ /* 0x004fce0000010000 */
[----:B------:R-:W2:Y:S01]  /*4130*/  MUFU.EX2 R123, R123 ;  /* 0x0000007b007b7308 */ /* 0x000ea20000000800 */
[----:B-1----:R-:W-:-:S07]  /*4140*/  FADD.FTZ R34, R122, R9 ;  /* 0x000000097a227221 */ /* 0x002fce0000010000 */
        /* <DEDUP_REMOVED lines=11> */
[----:B-1----:R-:W-:Y:S01]  /*4200*/  FADD.FTZ R7, R125, R34 ;  /* 0x000000227d077221 */ /* 0x002fe20000010000 */
[----:B------:R-:W-:-:S06]  /*4210*/  FFMA.FTZ R34, R67, R0, -R53 ;  /* 0x0000000043227223 */ /* 0x000fcc0000010835 */
        /* <DEDUP_REMOVED lines=15> */
[----:B--2---:R-:W-:Y:S01]  /*4310*/  FADD.FTZ R7, R129, R36 ;  /* 0x0000002481077221 */ /* 0x004fe20000010000 */
[----:B------:R-:W-:-:S06]  /*4320*/  FFMA.FTZ R36, R71, R0, -R53 ;  /* 0x0000000047247223 */ /* 0x000fcc0000010835 */
        /* <DEDUP_REMOVED lines=15> */
[----:B0-----:R-:W-:Y:S01]  /*4420*/  FADD.FTZ R9, R45, R38 ;  /* 0x000000262d097221 */ /* 0x001fe20000010000 */
[----:B------:R-:W-:-:S06]  /*4430*/  FFMA.FTZ R38, R75, R0, -R53 ;  /* 0x000000004b267223 */ /* 0x000fcc0000010835 */
        /* <DEDUP_REMOVED lines=31> */
[-CC-:B------:R-:W-:Y:S01]  /*4630*/  FFMA.FTZ R42, R83, R0.reuse, -R53.reuse ;  /* 0x00000000532a7223 */ /* 0x180fe20000010835 */
[----:B------:R-:W-:-:S05]  /*4640*/  FFMA.FTZ R53, R87, R0, -R53 ;  /* 0x0000000057357223 */ /* 0x000fca0000010835 */
        /* <DEDUP_REMOVED lines=40> */
[----:B0-----:R-:W-:-:S03]  /*48d0*/  FADD.FTZ R9, R49, R46 ;  /* 0x0000002e31097221 */ /* 0x001fc60000010000 */
[----:B--2---:R-:W-:Y:S01]  /*48e0*/  FADD.FTZ R7, R53, R44 ;  /* 0x0000002c35077221 */ /* 0x004fe20000010000 */
[----:B------:R-:W-:Y:S06]  /*48f0*/  @!P0 BRA `(.L_x_24) ;  /* 0x0000000000048947 */ /* 0x000fec0003800000 */
[----:B------:R-:W-:Y:S01]  /*4900*/  BPT.TRAP 0x1 ;  /* 0x000000040000795c */ /* 0x000fe20000300000 */
.L_x_24:
[----:B------:R-:W-:Y:S01]  /*4910*/  ULEA UR6, UR21, UR44, 0x3 ;  /* 0x0000002c15067291 */ /* 0x000fe2000f8e183f */
[----:B------:R-:W-:Y:S01]  /*4920*/  ISETP.LT.AND P1, PT, RZ, UR47, PT ;  /* 0x0000002fff007c0c */ /* 0x000fe2000bf21270 */
[----:B------:R-:W-:Y:S01]  /*4930*/  UIADD3 UR7, UR47, -0x1, URZ ;  /* 0xffffffff2f077890 */ /* 0x000fe2000fffe03f */
[----:B------:R-:W-:Y:S01]  /*4940*/  F2FP.BF16.F32.PACK_AB R122, R123, R122 ;  /* 0x0000007a7b7a723e */ /* 0x000fe200000010ff */
[----:B------:R-:W-:Y:S01]  /*4950*/  UIADD3 UR6, UR6, 0x16860, URZ ;  /* 0x0001686006067890 */ /* 0x000fe2000fffe03f */
[----:B------:R-:W-:Y:S01]  /*4960*/  F2FP.BF16.F32.PACK_AB R124, R125, R124 ;  /* 0x0000007c7d7c723e */ /* 0x000fe200000010ff */
[----:B------:R-:W-:Y:S01]  /*4970*/  UMOV UR22, UR37 ;  /* 0x0000002500167c82 */ /* 0x000fe20008000000 */
[----:B------:R-:W-:Y:S01]  /*4980*/  UMOV UR21, UR38 ;  /* 0x0000002600157c82 */ /* 0x000fe20008000000 */
[----:B------:R-:W-:Y:S01]  /*4990*/  UPRMT UR6, UR41, 0x654, UR6 ;  /* 0x0000065429067896 */ /* 0x000fe20008000006 */
[----:B------:R-:W-:Y:S01]  /*49a0*/  F2FP.BF16.F32.PACK_AB R126, R127, R126 ;  /* 0x0000007e7f7e723e */ /* 0x000fe200000010ff */
[----:B------:R-:W-:Y:S01]  /*49b0*/  UMOV UR47, UR7 ;  /* 0x00000007002f7c82 */ /* 0x000fe20008000000 */
[----:B------:R-:W-:Y:S01]  /*49c0*/  F2FP.BF16.F32.PACK_AB R128, R129, R128 ;  /* 0x000000808180723e */ /* 0x000fe200000010ff */
[----:B------:R-:W-:Y:S01]  /*49d0*/  FMUL.FTZ R88, R88, R6 ;  /* 0x0000000658587220 */ /* 0x000fe20000410000 */
[----:B------:R-:W-:Y:S01]  /*49e0*/  F2FP.BF16.F32.PACK_AB R130, R131, R130 ;  /* 0x000000828382723e */ /* 0x000fe200000010ff */
[-C--:B------:R-:W-:Y:S01]  /*49f0*/  FMUL.FTZ R89, R89, R6.reuse ;  /* 0x0000000659597220 */ /* 0x080fe20000410000 */
[-C--:B------:R-:W-:Y:S01]  /*4a00*/  FMUL.FTZ R92, R92, R6.reuse ;  /* 0x000000065c5c7220 */ /* 0x080fe20000410000 */
[-C--:B------:R-:W-:Y:S01]  /*4a10*/  FMUL.FTZ R93, R93, R6.reuse ;  /* 0x000000065d5d7220 */ /* 0x080fe20000410000 */
[----:B------:R-:W-:Y:S01]  /*4a20*/  SYNCS.ARRIVE.TRANS64.RED.A1T0 RZ, [UR6], RZ ;  /* 0x000000ffffff79a7 */ /* 0x000fe20008100406 */
[-C--:B------:R-:W-:Y:S01]  /*4a30*/  FMUL.FTZ R96, R96, R6.reuse ;  /* 0x0000000660607220 */ /* 0x080fe20000410000 */
        /* <DEDUP_REMOVED lines=10> */
[----:B------:R-:W-:Y:S01]  /*4ae0*/  FMUL.FTZ R117, R117, R6 ;  /* 0x0000000675757220 */ /* 0x000fe20000410000 */
        /* <DEDUP_REMOVED lines=16> */
[----:B------:R-:W-:Y:S01]  /*4bf0*/  F2FP.BF16.F32.PACK_AB R120, R120, R11 ;  /* 0x0000000b7878723e */ /* 0x000fe200000010ff */
[----:B------:R-:W-:Y:S01]  /*4c00*/  IMAD.MOV.U32 R4, RZ, RZ, R3 ;  /* 0x000000ffff047224 */ /* 0x000fe200078e0003 */
[----:B------:R-:W-:-:S02]  /*4c10*/  F2FP.BF16.F32.PACK_AB R121, R8, R121 ;  /* 0x000000790879723e */ /* 0x000fc400000010ff */
[----:B------:R-:W-:Y:S02]  /*4c20*/  F2FP.BF16.F32.PACK_AB R123, R27, R10 ;  /* 0x0000000a1b7b723e */ /* 0x000fe400000010ff */
[----:B------:R-:W-:Y:S02]  /*4c30*/  F2FP.BF16.F32.PACK_AB R125, R31, R12 ;  /* 0x0000000c1f7d723e */ /* 0x000fe400000010ff */
[----:B------:R-:W-:Y:S02]  /*4c40*/  F2FP.BF16.F32.PACK_AB R127, R35, R14 ;  /* 0x0000000e237f723e */ /* 0x000fe400000010ff */
[----:B------:R-:W-:Y:S02]  /*4c50*/  F2FP.BF16.F32.PACK_AB R129, R39, R20 ;  /* 0x000000142781723e */ /* 0x000fe400000010ff */
[----:B------:R-:W-:Y:S02]  /*4c60*/  F2FP.BF16.F32.PACK_AB R131, R43, R24 ;  /* 0x000000182b83723e */ /* 0x000fe400000010ff */
        /* <DEDUP_REMOVED lines=20> */
[----:B------:R-:W-:Y:S01]  /*4db0*/  MOV R6, R5 ;  /* 0x0000000500067202 */ /* 0x000fe20000000f00 */
[----:B------:R-:W-:Y:S06]  /*4dc0*/  @P1 BRA `(.L_x_25) ;  /* 0xffffffe000c81947 */ /* 0x000fec000383ffff */
.L_x_14:
[----:B------:R-:W-:Y:S06]  /*4dd0*/  BAR.ARV 0x8, 0x200 ;  /* 0x0208000000007b1d */ /* 0x000fec0000002000 */
[----:B------:R-:W-:Y:S05]  /*4de0*/  @!P0 BRA `(.L_x_26) ;  /* 0x0000000000048947 */ /* 0x000fea0003800000 */
[----:B------:R-:W-:Y:S01]  /*4df0*/  BPT.TRAP 0x1 ;  /* 0x000000040000795c */ /* 0x000fe20000300000 */
.L_x_26:
[----:B------:R-:W-:Y:S01]  /*4e00*/  ULEA UR4, UR38, UR44, 0x3 ;  /* 0x0000002c26047291 */ /* 0x000fe2000f8e183f */
[----:B------:R-:W-:-:S05]  /*4e10*/  IMAD.U32 R4, RZ, RZ, UR37 ;  /* 0x00000025ff047e24 */ /* 0x000fca000f8e00ff */
[----:B------:R-:W-:-:S04]  /*4e20*/  SHF.L.U32 R4, R4, 0x1f, RZ ;  /* 0x0000001f04047819 */ /* 0x000fc800000006ff */
[----:B------:R0:W1:Y:S01]  /*4e30*/  SYNCS.PHASECHK.TRANS64.TRYWAIT P1, [UR4+0x16850], R4 ;  /* 0x01685004ff0075a7 */ /* 0x0000620008020144 */
[----:B------:R-:W-:Y:S05]  /*4e40*/  @!P0 BRA `(.L_x_27) ;  /* 0x0000000000048947 */ /* 0x000fea0003800000 */
[----:B------:R-:W-:Y:S01]  /*4e50*/  BPT.TRAP 0x1 ;  /* 0x000000040000795c */ /* 0x000fe20000300000 */
.L_x_27:
[----:B-1----:R-:W-:Y:S05]  /*4e60*/  @P1 BRA `(.L_x_28) ;  /* 0x0000000000081947 */ /* 0x002fea0003800000 */
[----:B------:R-:W1:Y:S02]  /*4e70*/  SYNCS.PHASECHK.TRANS64.TRYWAIT P1, [UR4+0x16850], R4 ;  /* 0x01685004ff0075a7 */ /* 0x000e640008020144 */
[----:B-1----:R-:W-:Y:S05]  /*4e80*/  @!P1 BRA `(.L_x_29) ;  /* 0x0000005000989947 */ /* 0x002fea0003800000 */
.L_x_28:
[----:B------:R-:W-:Y:S01]  /*4e90*/  UIADD3 UR5, UR44, 0x400, URZ ;  /* 0x000004002c057890 */ /* 0x000fe2000fffe03f */
[----:B------:R-:W-:Y:S01]  /*4ea0*/  WARPGROUP.ARRIVE ;  /* 0x00000000000079c5 */ /* 0x000fe20000000000 */
[----:B------:R-:W-:Y:S01]  /*4eb0*/  UMOV UR7, 0x40000040 ;  /* 0x4000004000077882 */ /* 0x000fe20000000000 */
[----:B------:R-:W-:Y:S01]  /*4ec0*/  UMOV UR11, 0x40000040 ;  /* 0x40000040000b7882 */ /* 0x000fe20000000000 */
[----:B------:R-:W-:Y:S01]  /*4ed0*/  USHF.R.U32.HI UR5, URZ, 0x4, UR5 ;  /* 0x000000043f057899 */ /* 0x000fe20008011605 */
[----:B01----:R-:W0:Y:S01]  /*4ee0*/  SHFL.BFLY PT, R4, R9, 0x2, 0x1f ;  /* 0x0c401f0009047f89 */ /* 0x003e2200000e0000 */
[----:B------:R-:W-:Y:S02]  /*4ef0*/  IMAD.MOV.U32 R37, RZ, RZ, RZ ;  /* 0x000000ffff257224 */ /* 0x000fe400078e00ff */
[----:B------:R-:W-:Y:S01]  /*4f00*/  ULOP3.LUT UR5, UR5, 0x3fff, URZ, 0xc0, !UPT ;  /* 0x00003fff05057892 */ /* 0x000fe2000f8ec03f */
[----:B------:R-:W1:Y:S01]  /*4f10*/  SHFL.BFLY PT, R6, R7, 0x2, 0x1f ;  /* 0x0c401f0007067f89 */ /* 0x000e6200000e0000 */
[----:B------:R-:W-:-:S02]  /*4f20*/  IMAD.MOV.U32 R45, RZ, RZ, -0x800000 ;  /* 0xff800000ff2d7424 */ /* 0x000fc400078e00ff */
[----:B------:R-:W-:Y:S01]  /*4f30*/  ULEA UR6, UR38, UR5, 0xa ;  /* 0x0000000526067291 */ /* 0x000fe2000f8e503f */
[----:B------:R-:W-:-:S03]  /*4f40*/  IMAD.MOV.U32 R44, RZ, RZ, -0x800000 ;  /* 0xff800000ff2c7424 */ /* 0x000fc600078e00ff */
[----:B------:R-:W-:-:S05]  /*4f50*/  UIADD3 UR8, UR6, 0x80, URZ ;  /* 0x0000008006087890 */ /* 0x000fca000fffe03f */
[----:B------:R-:W-:Y:S01]  /*4f60*/  HGMMA.64x64x16.F32.BF16 R88, R120, gdesc[UR4].tnspB, R88, gsb0 ;  /* 0x40e0000478587df0 */ /* 0x000fe20008001858 */
[----:B------:R-:W-:Y:S01]  /*4f70*/  UMOV UR7, 0x40000040 ;  /* 0x4000004000077882 */ /* 0x000fe20000000000 */
[----:B------:R-:W-:Y:S01]  /*4f80*/  UMOV UR10, UR8 ;  /* 0x00000008000a7c82 */ /* 0x000fe20008000000 */
[----:B------:R-:W-:Y:S01]  /*4f90*/  UIADD3 UR8, UR6, 0x100, URZ ;  /* 0x0000010006087890 */ /* 0x000fe2000fffe03f */
[----:B0-----:R-:W-:Y:S01]  /*4fa0*/  FADD.FTZ R4, R4, R9 ;  /* 0x0000000904047221 */ /* 0x001fe20000010000 */
[----:B-1----:R-:W-:-:S04]  /*4fb0*/  FADD.FTZ R6, R6, R7 ;  /* 0x0000000706067221 */ /* 0x002fc80000010000 */
[----:B------:R-:W0:Y:S04]  /*4fc0*/  SHFL.BFLY PT, R11, R4, 0x1, 0x1f ;  /* 0x0c201f00040b7f89 */ /* 0x000e2800000e0000 */
[----:B------:R-:W1:Y:S01]  /*4fd0*/  SHFL.BFLY PT, R13, R6, 0x1, 0x1f ;  /* 0x0c201f00060d7f89 */ /* 0x000e6200000e0000 */
[----:B0-----:R-:W-:Y:S01]  /*4fe0*/  FADD.FTZ R11, R4, R11 ;  /* 0x0000000b040b7221 */ /* 0x001fe20000010000 */
[----:B-1----:R-:W-:-:S04]  /*4ff0*/  FADD.FTZ R13, R6, R13 ;  /* 0x0000000d060d7221 */ /* 0x002fc80000010000 */
[----:B------:R-:W-:Y:S01]  /*5000*/  FSETP.NE.FTZ.AND P1, PT, R11, RZ, PT ;  /* 0x000000ff0b00720b */ /* 0x000fe20003f35000 */
[----:B------:R-:W-:Y:S01]  /*5010*/  IMAD.MOV.U32 R6, RZ, RZ, RZ ;  /* 0x000000ffff067224 */ /* 0x000fe200078e00ff */
[----:B------:R-:W-:-:S11]  /*5020*/  FSETP.NE.FTZ.AND P2, PT, R13, RZ, PT ;  /* 0x000000ff0d00720b */ /* 0x000fd60003f55000 */
[----:B------:R-:W0:Y:S01]  /*5030*/  @P1 MUFU.LG2 R7, R11 ;  /* 0x0000000b00071308 */ /* 0x000e220000000c00 */
[C---:B------:R-:W-:Y:S01]  /*5040*/  @P1 FMUL.FTZ R4, R0.reuse, 0.69314718246459960938 ;  /* 0x3f31721800041820 */ /* 0x040fe20000410000 */
[----:B------:R-:W-:-:S06]  /*5050*/  @P2 FMUL.FTZ R9, R0, 0.69314718246459960938 ;  /* 0x3f31721800092820 */ /* 0x000fcc0000410000 */
[----:B------:R-:W1:Y:S08]  /*5060*/  @P2 MUFU.LG2 R8, R13 ;  /* 0x0000000d00082308 */ /* 0x000e700000000c00 */
[----:B------:R2:W3:Y:S01]  /*5070*/  @P1 MUFU.RCP R37, R11 ;  /* 0x0000000b00251308 */ /* 0x0004e20000001000 */
[----:B0-----:R-:W-:-:S04]  /*5080*/  @P1 FMUL.FTZ R7, R7, 0.69314718246459960938 ;  /* 0x3f31721807071820 */ /* 0x001fc80000410000 */
[----:B------:R-:W-:Y:S01]  /*5090*/  @P1 FFMA.FTZ R45, R4, R3, R7 ;  /* 0x00000003042d1223 */ /* 0x000fe20000010007 */
[----:B------:R-:W-:Y:S02]  /*50a0*/  WARPGROUP.DEPBAR.LE gsb0, 0x0 ;  /* 0x00008000000079c5 */ /* 0x000fe40000010000 */
[----:B------:R-:W-:Y:S01]  /*50b0*/  WARPGROUP.ARRIVE ;  /* 0x00000000000079c5 */ /* 0x000fe20000000000 */
[----:B------:R2:W0:Y:S01]  /*50c0*/  @P2 MUFU.RCP R6, R13 ;  /* 0x0000000d00062308 */ /* 0x0004220000001000 */
[----:B-1----:R-:W-:-:S04]  /*50d0*/  @P2 FMUL.FTZ R8, R8, 0.69314718246459960938 ;  /* 0x3f31721808082820 */ /* 0x002fc80000410000 */
[----:B------:R-:W-:Y:S01]  /*50e0*/  HGMMA.64x64x16.F32.BF16 R88, R124, gdesc[UR8].tnspB, R88, gsb0 ;  /* 0x40e000087c587df0 */ /* 0x000fe20008001858 */
[----:B------:R-:W-:Y:S01]  /*50f0*/  UMOV UR10, UR8 ;  /* 0x00000008000a7c82 */ /* 0x000fe20008000000 */
[----:B------:R-:W-:Y:S01]  /*5100*/  UMOV UR11, 0x40000040 ;  /* 0x40000040000b7882 */ /* 0x000fe20000000000 */
[----:B------:R-:W-:Y:S01]  /*5110*/  UIADD3 UR8, UR6, 0x180, URZ ;  /* 0x0000018006087890 */ /* 0x000fe2000fffe03f */
[----:B------:R-:W-:Y:S01]  /*5120*/  @P2 FFMA.FTZ R44, R9, R5, R8 ;  /* 0x00000005092c2223 */ /* 0x000fe20000010008 */
[----:B------:R-:W-:Y:S02]  /*5130*/  WARPGROUP.DEPBAR.LE gsb0, 0x0 ;  /* 0x00008000000079c5 */ /* 0x000fe40000010000 */
[----:B------:R-:W-:-:S06]  /*5140*/  WARPGROUP.ARRIVE ;  /* 0x00000000000079c5 */ /* 0x000fcc0000000000 */
[----:B------:R-:W-:Y:S01]  /*5150*/  HGMMA.64x64x16.F32.BF16 R88, R128, gdesc[UR8].tnspB, R88, gsb0 ;  /* 0x40e0000880587df0 */ /* 0x000fe20008001858 */
[----:B------:R-:W-:Y:S01]  /*5160*/  UMOV UR10, UR8 ;  /* 0x00000008000a7c82 */ /* 0x000fe20008000000 */
[----:B------:R-:W-:Y:S01]  /*5170*/  UMOV UR11, 0x40000040 ;  /* 0x40000040000b7882 */ /* 0x000fe20000000000 */
[----:B------:R-:W-:Y:S01]  /*5180*/  UIADD3 UR8, UR6, 0x200, URZ ;  /* 0x0000020006087890 */ /* 0x000fe2000fffe03f */
        /* <DEDUP_REMOVED lines=11> */
[----:B------:R-:W-:Y:S02]  /*5240*/  UIADD3 UR8, UR6, 0x300, URZ ;  /* 0x0000030006087890 */ /* 0x000fe4000fffe03f */
[----:B------:R-:W-:Y:S01]  /*5250*/  UIADD3 UR6, UR6, 0x380, URZ ;  /* 0x0000038006067890 */ /* 0x000fe2000fffe03f */
[----:B------:R-:W-:Y:S02]  /*5260*/  WARPGROUP.DEPBAR.LE gsb0, 0x0 ;  /* 0x00008000000079c5 */ /* 0x000fe40000010000 */
[----:B------:R-:W-:-:S06]  /*5270*/  WARPGROUP.ARRIVE ;  /* 0x00000000000079c5 */ /* 0x000fcc0000000000 */
[----:B------:R-:W-:Y:S01]  /*5280*/  HGMMA.64x64x16.F32.BF16 R88, R140, gdesc[UR8].tnspB, R88, gsb0 ;  /* 0x40e000088c587df0 */ /* 0x000fe20008001858 */
[----:B------:R-:W-:Y:S01]  /*5290*/  UMOV UR10, UR8 ;  /* 0x00000008000a7c82 */ /* 0x000fe20008000000 */
[----:B------:R-:W-:Y:S01]  /*52a0*/  UMOV UR11, 0x40000040 ;  /* 0x40000040000b7882 */ /* 0x000fe20000000000 */
[----:B------:R-:W-:Y:S02]  /*52b0*/  WARPGROUP.DEPBAR.LE gsb0, 0x0 ;  /* 0x00008000000079c5 */ /* 0x000fe40000010000 */
[----:B------:R-:W-:-:S06]  /*52c0*/  WARPGROUP.ARRIVE ;  /* 0x00000000000079c5 */ /* 0x000fcc0000000000 */
[----:B------:R-:W-:Y:S03]  /*52d0*/  HGMMA.64x64x16.F32.BF16 R88, R144, gdesc[UR8].tnspB, R88, gsb0 ;  /* 0x40e0000890587df0 */ /* 0x000fe60008001858 */
[----:B------:R-:W-:Y:S02]  /*52e0*/  WARPGROUP.DEPBAR.LE gsb0, 0x0 ;  /* 0x00008000000079c5 */ /* 0x000fe40000010000 */
[----:B------:R-:W-:-:S06]  /*52f0*/  WARPGROUP.ARRIVE ;  /* 0x00000000000079c5 */ /* 0x000fcc0000000000 */
[----:B------:R-:W-:Y:S03]  /*5300*/  HGMMA.64x64x16.F32.BF16 R88, R148, gdesc[UR4].tnspB, R88, gsb0 ;  /* 0x40e0000494587df0 */ /* 0x000fe60008001858 */
[----:B------:R-:W-:Y:S02]  /*5310*/  WARPGROUP.DEPBAR.LE gsb0, 0x0 ;  /* 0x00008000000079c5 */ /* 0x000fe40000010000 */
[----:B0-23--:R-:W-:Y:S05]  /*5320*/  @!P0 BRA `(.L_x_30) ;  /* 0x0000000000048947 */ /* 0x00dfea0003800000 */
[----:B------:R-:W-:Y:S01]  /*5330*/  BPT.TRAP 0x1 ;  /* 0x000000040000795c */ /* 0x000fe20000300000 */
.L_x_30:
[----:B------:R-:W0:Y:S01]  /*5340*/  LDC R0, c[0x0][0xbe8] ;  /* 0x0002fa00ff007b82 */ /* 0x000e220000000800 */
[----:B------:R-:W-:Y:S01]  /*5350*/  ULDC UR10, c[0x0][0xc44] ;  /* 0x00031100000a7ab9 */ /* 0x000fe20000000800 */
[----:B------:R-:W-:Y:S01]  /*5360*/  IMAD R47, RZ, RZ, -UR43 ;  /* 0x8000002bff2f7e24 */ /* 0x000fe2000f8e02ff */
[----:B------:R-:W-:Y:S01]  /*5370*/  ULDC.64 UR8, c[0x0][0xb90] ;  /* 0x0002e40000087ab9 */ /* 0x000fe20000000a00 */
[----:B------:R-:W-:Y:S02]  /*5380*/  IMAD.SHL.U32 R3, R2, 0x8, RZ ;  /* 0x0000000802037824 */ /* 0x000fe400078e00ff */
[-C--:B------:R-:W-:Y:S01]  /*5390*/  FMUL.FTZ R46, R91, R6.reuse ;  /* 0x000000065b2e7220 */ /* 0x080fe20000410000 */
[-C--:B------:R-:W-:Y:S01]  /*53a0*/  FMUL.FTZ R51, R90, R6.reuse ;  /* 0x000000065a337220 */ /* 0x080fe20000410000 */
[-C--:B------:R-:W-:Y:S01]  /*53b0*/  FMUL.FTZ R50, R95, R6.reuse ;  /* 0x000000065f327220 */ /* 0x080fe20000410000 */
[----:B------:R-:W1:Y:S01]  /*53c0*/  S2UR UR5, SR_SWINHI ;  /* 0x00000000000579c3 */ /* 0x000e620000002f00 */
[-C--:B------:R-:W-:Y:S01]  /*53d0*/  FMUL.FTZ R53, R94, R6.reuse ;  /* 0x000000065e357220 */ /* 0x080fe20000410000 */
[-C--:B------:R-:W-:Y:S01]  /*53e0*/  FMUL.FTZ R52, R99, R6.reuse ;  /* 0x0000000663347220 */ /* 0x080fe20000410000 */
[-C--:B------:R-:W-:Y:S01]  /*53f0*/  FMUL.FTZ R55, R98, R6.reuse ;  /* 0x0000000662377220 */ /* 0x080fe20000410000 */
[-C--:B------:R-:W-:Y:S01]  /*5400*/  FMUL.FTZ R54, R103, R6.reuse ;  /* 0x0000000667367220 */ /* 0x080fe20000410000 */
[-C--:B------:R-:W-:Y:S01]  /*5410*/  FMUL.FTZ R57, R102, R6.reuse ;  /* 0x0000000666397220 */ /* 0x080fe20000410000 */
[-C--:B------:R-:W-:Y:S01]  /*5420*/  FMUL.FTZ R56, R107, R6.reuse ;  /* 0x000000066b387220 */ /* 0x080fe20000410000 */
[-C--:B------:R-:W-:Y:S01]  /*5430*/  FMUL.FTZ R59, R106, R6.reuse ;  /* 0x000000066a3b7220 */ /* 0x080fe20000410000 */
[----:B------:R-:W2:Y:S01]  /*5440*/  LDC R24, c[0x0][0xc38] ;  /* 0x00030e00ff187b82 */ /* 0x000ea20000000800 */
[-C--:B------:R-:W-:Y:S01]  /*5450*/  FMUL.FTZ R58, R111, R6.reuse ;  /* 0x000000066f3a7220 */ /* 0x080fe20000410000 */
[-C--:B------:R-:W-:Y:S01]  /*5460*/  FMUL.FTZ R61, R110, R6.reuse ;  /* 0x000000066e3d7220 */ /* 0x080fe20000410000 */
[-C--:B------:R-:W-:Y:S01]  /*5470*/  FMUL.FTZ R60, R115, R6.reuse ;  /* 0x00000006733c7220 */ /* 0x080fe20000410000 */
[-C--:B------:R-:W-:Y:S01]  /*5480*/  FMUL.FTZ R63, R114, R6.reuse ;  /* 0x00000006723f7220 */ /* 0x080fe20000410000 */
[-C--:B------:R-:W-:Y:S01]  /*5490*/  FMUL.FTZ R62, R119, R6.reuse ;  /* 0x00000006773e7220 */ /* 0x080fe20000410000 */
[----:B------:R-:W-:Y:S01]  /*54a0*/  FMUL.FTZ R65, R118, R6 ;  /* 0x0000000676417220 */ /* 0x000fe20000410000 */
[----:B------:R-:W-:Y:S01]  /*54b0*/  IMAD R5, R16, 0x40, R3 ;  /* 0x0000004010057824 */ /* 0x000fe200078e0203 */
[----:B0-----:R-:W-:Y:S01]  /*54c0*/  ISETP.NE.AND P1, PT, R0, 0x1, PT ;  /* 0x000000010000780c */ /* 0x001fe20003f25270 */
[----:B------:R-:W0:Y:S01]  /*54d0*/  LDC.64 R38, c[0x0][0xb98] ;  /* 0x0002e600ff267b82 */ /* 0x000e220000000a00 */
[----:B------:R-:W-:Y:S01]  /*54e0*/  UIADD3 UR4, UR4, 0x16860, URZ ;  /* 0x0001686004047890 */ /* 0x000fe2000fffe03f */
[-C--:B------:R-:W-:Y:S01]  /*54f0*/  FMUL.FTZ R40, R89, R37.reuse ;  /* 0x0000002559287220 */ /* 0x080fe20000410000 */
[-C--:B------:R-:W-:Y:S01]  /*5500*/  FMUL.FTZ R43, R88, R37.reuse ;  /* 0x00000025582b7220 */ /* 0x080fe20000410000 */
[-C--:B------:R-:W-:Y:S01]  /*5510*/  FMUL.FTZ R41, R93, R37.reuse ;  /* 0x000000255d297220 */ /* 0x080fe20000410000 */
[----:B------:R-:W-:Y:S01]  /*5520*/  UPRMT UR4, UR41, 0x654, UR4 ;  /* 0x0000065429047896 */ /* 0x000fe20008000004 */
[----:B------:R-:W-:Y:S01]  /*5530*/  FMUL.FTZ R42, R92, R37 ;  /* 0x000000255c2a7220 */ /* 0x000fe20000410000 */
[----:B------:R-:W-:Y:S01]  /*5540*/  UMOV UR6, UR44 ;  /* 0x0000002c00067c82 */ /* 0x000fe20008000000 */
[----:B-1----:R-:W-:Y:S01]  /*5550*/  UMOV UR7, UR5 ;  /* 0x0000000500077c82 */ /* 0x002fe20008000000 */
[----:B------:R-:W-:Y:S01]  /*5560*/  UIADD3 UR5, -UR45, URZ, URZ ;  /* 0x0000003f2d057290 */ /* 0x000fe2000fffe13f */
[----:B------:R-:W-:Y:S01]  /*5570*/  MOV R28, UR6 ;  /* 0x00000006001c7c02 */ /* 0x000fe20008000f00 */
[----:B------:R-:W-:-:S02]  /*5580*/  IMAD.U32 R29, RZ, RZ, UR7 ;  /* 0x00000007ff1d7e24 */ /* 0x000fc4000f8e00ff */
[----:B------:R-:W-:Y:S01]  /*5590*/  FMUL.FTZ R12, R101, R37 ;  /* 0x00000025650c7220 */ /* 0x000fe20000410000 */
[----:B------:R-:W1:Y:S01]  /*55a0*/  @P1 LDC R20, c[0x0][0xbec] ;  /* 0x0002fb00ff141b82 */ /* 0x000e620000000800 */
[----:B------:R-:W-:Y:S01]  /*55b0*/  UIMAD UR10, UR10, UR5, UR43 ;  /* 0x000000050a0a72a4 */ /* 0x000fe2000f8e022b */
[----:B------:R-:W-:-:S04]  /*55c0*/  IMAD.WIDE R10, R152, 0x2, R28 ;  /* 0x00000002980a7825 */ /* 0x000fc800078e021c */
[-C--:B------:R-:W-:Y:S01]  /*55d0*/  FMUL.FTZ R35, R100, R37.reuse ;  /* 0x0000002564237220 */ /* 0x080fe20000410000 */
[----:B------:R-:W-:Y:S01]  /*55e0*/  FMUL.FTZ R15, R97, R37 ;  /* 0x00000025610f7220 */ /* 0x000fe20000410000 */
[----:B------:R-:W-:Y:S01]  /*55f0*/  USHF.R.S32.HI UR11, URZ, 0x1f, UR10 ;  /* 0x0000001f3f0b7899 */ /* 0x000fe2000801140a */
[----:B--2---:R-:W-:Y:S01]  /*5600*/  IMAD R47, R24, R47, UR46 ;  /* 0x0000002e182f7e24 */ /* 0x004fe2000f8e022f */
[C---:B------:R-:W-:Y:S01]  /*5610*/  IADD3 R27, P0, R10.reuse, 0x60, RZ ;  /* 0x000000600a1b7810 */ /* 0x040fe20007f1e0ff */
[----:B------:R-:W2:Y:S01]  /*5620*/  @P1 LDC R69, c[0x0][0xbf0] ;  /* 0x0002fc00ff451b82 */ /* 0x000ea20000000800 */
[----:B------:R-:W-:Y:S01]  /*5630*/  UIMAD UR5, UR11, UR8, URZ ;  /* 0x000000080b0572a4 */ /* 0x000fe2000f8e023f */
[----:B------:R-:W-:Y:S01]  /*5640*/  IMAD R73, R47, 0xc0, R23 ;  /* 0x000000c02f497824 */ /* 0x000fe200078e0217 */
[----:B------:R-:W-:Y:S01]  /*5650*/  LOP3.LUT R6, R27, 0x380, RZ, 0xc0, !PT ;  /* 0x000003801b067812 */ /* 0x000fe200078ec0ff */
[----:B------:R-:W-:Y:S01]  /*5660*/  IMAD.WIDE R28, R5, 0x2, R28 ;  /* 0x00000002051c7825 */ /* 0x000fe200078e021c */
[----:B------:R-:W-:Y:S01]  /*5670*/  UIMAD.WIDE.U32 UR6, UR10, UR8, URZ ;  /* 0x000000080a0672a5 */ /* 0x000fe2000f8e003f */
[----:B------:R-:W-:Y:S01]  /*5680*/  IADD3 R25, P2, R10, 0x40, RZ ;  /* 0x000000400a197810 */ /* 0x000fe20007f5e0ff */
[----:B------:R-:W-:Y:S01]  /*5690*/  UIMAD UR5, UR10, UR9, UR5 ;  /* 0x000000090a0572a4 */ /* 0x000fe2000f8e0205 */
[----:B------:R-:W-:Y:S01]  /*56a0*/  SHF.R.U64 R6, R6, 0x3, RZ ;  /* 0x0000000306067819 */ /* 0x000fe200000012ff */
[----:B------:R-:W-:Y:S01]  /*56b0*/  IMAD.X R9, RZ, RZ, R11, P0 ;  /* 0x000000ffff097224 */ /* 0x000fe200000e060b */
[----:B------:R-:W-:Y:S01]  /*56c0*/  LOP3.LUT R4, R25, 0x380, RZ, 0xc0, !PT ;  /* 0x0000038019047812 */ /* 0x000fe200078ec0ff */
[----:B------:R-:W-:Y:S01]  /*56d0*/  UIADD3 UR5, UR7, UR5, URZ ;  /* 0x0000000507057290 */ /* 0x000fe2000fffe03f */
[----:B------:R-:W-:Y:S01]  /*56e0*/  LOP3.LUT R8, R6, R27, RZ, 0x3c, !PT ;  /* 0x0000001b06087212 */ /* 0x000fe200078e3cff */
[----:B------:R-:W-:Y:S01]  /*56f0*/  IMAD.MOV.U32 R67, RZ, RZ, R73 ;  /* 0x000000ffff437224 */ /* 0x000fe200078e0049 */
[----:B------:R-:W-:Y:S01]  /*5700*/  IADD3 R27, P0, R28, 0x1800, RZ ;  /* 0x000018001c1b7810 */ /* 0x000fe20007f1e0ff */
[----:B------:R-:W-:Y:S01]  /*5710*/  IMAD.U32 R48, RZ, RZ, UR6 ;  /* 0x00000006ff307e24 */ /* 0x000fe2000f8e00ff */
[----:B------:R-:W-:Y:S01]  /*5720*/  MOV R49, UR7 ;  /* 0x0000000700317c02 */ /* 0x000fe20008000f00 */
[----:B-1----:R-:W-:Y:S01]  /*5730*/  @P1 IMAD.HI.U32 R20, R73, R20, RZ ;  /* 0x0000001449141227 */ /* 0x002fe200078e00ff */
[----:B------:R-:W-:Y:S01]  /*5740*/  LOP3.LUT R26, R27, 0x380, RZ, 0xc0, !PT ;  /* 0x000003801b1a7812 */ /* 0x000fe200078ec0ff */
[----:B------:R-:W-:Y:S01]  /*5750*/  USHF.R.S32.HI UR7, URZ, 0x1f, UR45 ;  /* 0x0000001f3f077899 */ /* 0x000fe2000801142d */
[----:B------:R-:W-:Y:S01]  /*5760*/  SHF.R.U64 R4, R4, 0x3, RZ ;  /* 0x0000000304047819 */ /* 0x000fe200000012ff */
[----:B------:R-:W-:Y:S01]  /*5770*/  IMAD.U32 R49, RZ, RZ, UR5 ;  /* 0x00000005ff317e24 */ /* 0x000fe2000f8e00ff */
[----:B------:R-:W-:Y:S01]  /*5780*/  IADD3 R21, P3, R10, 0x20, RZ ;  /* 0x000000200a157810 */ /* 0x000fe20007f7e0ff */
[----:B------:R-:W-:Y:S01]  /*5790*/  SYNCS.ARRIVE.TRANS64.RED.A1T0 RZ, [UR4], RZ ;  /* 0x000000ffffff79a7 */ /* 0x000fe20008100404 */
[----:B--2---:R-:W-:Y:S01]  /*57a0*/  @P1 SHF.R.U32.HI R67, RZ, R69, R20 ;  /* 0x00000045ff431219 */ /* 0x004fe20000011614 */
[----:B0-----:R-:W-:Y:S01]  /*57b0*/  IMAD.WIDE.U32 R48, R38, UR45, R48 ;  /* 0x0000002d26307c25 */ /* 0x001fe2000f8e0030 */
[----:B------:R-:W-:Y:S01]  /*57c0*/  SHF.R.U64 R26, R26, 0x3, RZ ;  /* 0x000000031a1a7819 */ /* 0x000fe200000012ff */
[----:B------:R-:W-:Y:S01]  /*57d0*/  ULDC.64 UR8, c[0x0][0xb88] ;  /* 0x0002e20000087ab9 */ /* 0x000fe20000000a00 */
[----:B------:R-:W-:Y:S01]  /*57e0*/  LOP3.LUT R6, R4, R25, RZ, 0x3c, !PT ;  /* 0x0000001904067212 */ /* 0x000fe200078e3cff */
[----:B------:R-:W-:Y:S01]  /*57f0*/  IMAD.MOV R69, RZ, RZ, -R67 ;  /* 0x000000ffff457224 */ /* 0x000fe200078e0a43 */
[----:B------:R-:W-:Y:S01]  /*5800*/  LOP3.LUT R4, R21, 0x380, RZ, 0xc0, !PT ;  /* 0x0000038015047812 */ /* 0x000fe200078ec0ff */
[----:B------:R-:W-:Y:S01]  /*5810*/  IMAD R64, R38, UR7, RZ ;  /* 0x0000000726407c24 */ /* 0x000fe2000f8e02ff */
[----:B------:R-:W-:Y:S01]  /*5820*/  LOP3.LUT R5, R10, 0x380, RZ, 0xc0, !PT ;  /* 0x000003800a057812 */ /* 0x000fe200078ec0ff */
[----:B------:R-:W-:Y:S01]  /*5830*/  IMAD R69, R0, R69, R73 ;  /* 0x0000004500457224 */ /* 0x000fe200078e0249 */
[----:B------:R-:W-:Y:S01]  /*5840*/  LOP3.LUT R26, R26, R27, RZ, 0x3c, !PT ;  /* 0x0000001b1a1a7212 */ /* 0x000fe200078e3cff */
[----:B------:R-:W-:Y:S01]  /*5850*/  IMAD.X R27, RZ, RZ, R29, P0 ;  /* 0x000000ffff1b7224 */ /* 0x000fe200000e061d */
[----:B------:R-:W-:Y:S01]  /*5860*/  SHF.R.U64 R4, R4, 0x3, RZ ;  /* 0x0000000304047819 */ /* 0x000fe200000012ff */
[----:B------:R-:W-:Y:S01]  /*5870*/  IMAD R64, R39, UR45, R64 ;  /* 0x0000002d27407c24 */ /* 0x000fe2000f8e0240 */
[----:B------:R-:W-:Y:S01]  /*5880*/  IADD3 R38, P0, R67, R48, RZ ;  /* 0x0000003043267210 */ /* 0x000fe20007f1e0ff */
[----:B------:R-:W-:Y:S01]  /*5890*/  IMAD.X R7, RZ, RZ, R11, P2 ;  /* 0x000000ffff077224 */ /* 0x000fe200010e060b */
[----:B------:R-:W-:Y:S01]  /*58a0*/  SHF.R.U64 R5, R5, 0x3, RZ ;  /* 0x0000000305057819 */ /* 0x000fe200000012ff */
[----:B------:R-:W-:Y:S01]  /*58b0*/  ULDC UR5, c[0x0][0xa88] ;  /* 0x0002a20000057ab9 */ /* 0x000fe20000000800 */
[----:B------:R-:W-:Y:S01]  /*58c0*/  SHF.R.S32.HI R39, RZ, 0x1f, R67 ;  /* 0x0000001fff277819 */ /* 0x000fe20000011443 */
[-C--:B------:R-:W-:Y:S01]  /*58d0*/  FMUL.FTZ R36, R96, R37.reuse ;  /* 0x0000002560247220 */ /* 0x080fe20000410000 */
[----:B------:R-:W-:Y:S01]  /*58e0*/  SHF.R.S32.HI R48, RZ, 0x1f, R69 ;  /* 0x0000001fff307819 */ /* 0x000fe20000011445 */
[-C--:B------:R-:W-:Y:S01]  /*58f0*/  FMUL.FTZ R13, R105, R37.reuse ;  /* 0x00000025690d7220 */ /* 0x080fe20000410000 */
[----:B------:R-:W-:Y:S01]  /*5900*/  IADD3 R25, P2, R28, 0x3000, RZ ;  /* 0x000030001c197810 */ /* 0x000fe20007f5e0ff */
[----:B------:R-:W-:Y:S01]  /*5910*/  FMUL.FTZ R34, R104, R37 ;  /* 0x0000002568227220 */ /* 0x000fe20000410000 */
[----:B------:R-:W-:Y:S01]  /*5920*/  LOP3.LUT R4, R4, R21, RZ, 0x3c, !PT ;  /* 0x0000001504047212 */ /* 0x000fe200078e3cff */
[----:B------:R-:W-:Y:S01]  /*5930*/  IMAD R48, R48, UR8, RZ ;  /* 0x0000000830307c24 */ /* 0x000fe2000f8e02ff */
[----:B------:R-:W-:Y:S01]  /*5940*/  LOP3.LUT R10, R5, R10, RZ, 0x3c, !PT ;  /* 0x0000000a050a7212 */ /* 0x000fe200078e3cff */
[----:B------:R-:W-:Y:S01]  /*5950*/  IMAD.X R5, RZ, RZ, R11, P3 ;  /* 0x000000ffff057224 */ /* 0x000fe200018e060b */
[----:B------:R-:W-:Y:S01]  /*5960*/  LOP3.LUT R21, R28, 0x380, RZ, 0xc0, !PT ;  /* 0x000003801c157812 */ /* 0x000fe200078ec0ff */
[----:B------:R-:W-:Y:S01]  /*5970*/  FMUL.FTZ R14, R109, R37 ;  /* 0x000000256d0e7220 */ /* 0x000fe20000410000 */
[----:B------:R-:W-:Y:S01]  /*5980*/  IADD3.X R39, R39, R49, R64, P0, !PT ;  /* 0x0000003127277210 */ /* 0x000fe200007fe440 */
[----:B------:R-:W-:Y:S01]  /*5990*/  IMAD R64, R0, UR5, RZ ;  /* 0x0000000500407c24 */ /* 0x000fe2000f8e02ff */
[----:B------:R-:W-:Y:S01]  /*59a0*/  LOP3.LUT R24, R25, 0x380, RZ, 0xc0, !PT ;  /* 0x0000038019187812 */ /* 0x000fe200078ec0ff */
[-C--:B------:R-:W-:Y:S01]  /*59b0*/  FMUL.FTZ R33, R108, R37.reuse ;  /* 0x000000256c217220 */ /* 0x080fe20000410000 */
[----:B------:R-:W-:Y:S01]  /*59c0*/  SHF.R.U64 R21, R21, 0x3, RZ ;  /* 0x0000000315157819 */ /* 0x000fe200000012ff */
[-C--:B------:R-:W-:Y:S01]  /*59d0*/  FMUL.FTZ R31, R113, R37.reuse ;  /* 0x00000025711f7220 */ /* 0x080fe20000410000 */
[----:B------:R-:W-:Y:S01]  /*59e0*/  IADD3 R71, P3, R28, 0x4800, RZ ;  /* 0x000048001c477810 */ /* 0x000fe20007f7e0ff */
[----:B------:R-:W-:Y:S01]  /*59f0*/  FMUL.FTZ R32, R112, R37 ;  /* 0x0000002570207220 */ /* 0x000fe20000410000 */
[----:B------:R-:W-:Y:S01]  /*5a00*/  MOV R70, R10 ;  /* 0x0000000a00467202 */ /* 0x000fe20000000f00 */
[C---:B------:R-:W-:Y:S01]  /*5a10*/  IMAD R11, R69.reuse, UR9, R48 ;  /* 0x00000009450b7c24 */ /* 0x040fe2000f8e0230 */
[----:B------:R-:W-:Y:S01]  /*5a20*/  MOV R67, R6 ;  /* 0x0000000600437202 */ /* 0x000fe20000000f00 */
[----:B------:R-:W-:Y:S01]  /*5a30*/  IMAD.WIDE.U32 R6, R69, UR8, R38 ;  /* 0x0000000845067c25 */ /* 0x000fe2000f8e0026 */
[----:B------:R-:W-:Y:S01]  /*5a40*/  SHF.R.U64 R24, R24, 0x3, RZ ;  /* 0x0000000318187819 */ /* 0x000fe200000012ff */
[----:B------:R-:W-:Y:S01]  /*5a50*/  ULDC.64 UR8, c[0x0][0xb50] ;  /* 0x0002d40000087ab9 */ /* 0x000fe20000000a00 */
[----:B------:R-:W-:Y:S01]  /*5a60*/  LOP3.LUT R28, R21, R28, RZ, 0x3c, !PT ;  /* 0x0000001c151c7212 */ /* 0x000fe200078e3cff */
[----:B------:R-:W-:Y:S01]  /*5a70*/  IMAD R39, R47, 0xc0, R22 ;  /* 0x000000c02f277824 */ /* 0x000fe200078e0216 */
[----:B------:R-:W-:Y:S01]  /*5a80*/  MOV R66, R8 ;  /* 0x0000000800427202 */ /* 0x000fe20000000f00 */
[--C-:B------:R-:W-:Y:S01]  /*5a90*/  IMAD.X R21, RZ, RZ, R29.reuse, P3 ;  /* 0x000000ffff157224 */ /* 0x100fe200018e061d */
[----:B------:R-:W-:Y:S01]  /*5aa0*/  LOP3.LUT P0, RZ, R17, 0x3, RZ, 0xc0, !PT ;  /* 0x0000000311ff7812 */ /* 0x000fe2000780c0ff */
[----:B------:R-:W-:Y:S01]  /*5ab0*/  VIADD R9, R39, 0x8 ;  /* 0x0000000827097836 */ /* 0x000fe20000000000 */
[----:B------:R-:W-:Y:S01]  /*5ac0*/  IADD3 R7, R7, R11, RZ ;  /* 0x0000000b07077210 */ /* 0x000fe20007ffe0ff */
[-C--:B------:R-:W-:Y:S01]  /*5ad0*/  FMUL.FTZ R30, R117, R37.reuse ;  /* 0x00000025751e7220 */ /* 0x080fe20000410000 */
[----:B------:R-:W-:Y:S01]  /*5ae0*/  LEA R38, P3, R6, UR8, 0x2 ;  /* 0x0000000806267c11 */ /* 0x000fe2000f8610ff */
[----:B------:R-:W-:Y:S01]  /*5af0*/  FMUL.FTZ R37, R116, R37 ;  /* 0x0000002574257220 */ /* 0x000fe20000410000 */
[----:B------:R-:W-:Y:S01]  /*5b00*/  LOP3.LUT R24, R24, R25, RZ, 0x3c, !PT ;  /* 0x0000001918187212 */ /* 0x000fe200078e3cff */
[----:B------:R-:W-:Y:S01]  /*5b10*/  IMAD.X R25, RZ, RZ, R29, P2 ;  /* 0x000000ffff197224 */ /* 0x000fe200010e061d */
[----:B------:R-:W-:Y:S01]  /*5b20*/  ISETP.GE.OR P2, PT, R39, R64, P0 ;  /* 0x000000402700720c */ /* 0x000fe20000746670 */
[----:B------:R-:W-:Y:S01]  /*5b30*/  SHFL.IDX PT, R48, R38, RZ, 0x1c1f ;  /* 0x001c1fff26307589 */ /* 0x000fe200000e0000 */
[----:B------:R-:W-:-:S02]  /*5b40*/  MOV R68, R4 ;  /* 0x0000000400447202 */ /* 0x000fc40000000f00 */
[----:B------:R-:W-:Y:S01]  /*5b50*/  LEA.HI.X R39, R6, UR9, R7, 0x2, P3 ;  /* 0x0000000906277c11 */ /* 0x000fe200098f1407 */
[----:B------:R-:W-:Y:S01]  /*5b60*/  ULDC.64 UR8, c[0x0][0xae8] ;  /* 0x0002ba0000087ab9 */ /* 0x000fe20000000a00 */
[----:B------:R-:W-:Y:S02]  /*5b70*/  ISETP.GE.OR P0, PT, R9, R64, P0 ;  /* 0x000000400900720c */ /* 0x000fe40000706670 */
[----:B------:R-:W-:Y:S01]  /*5b80*/  F2FP.BF16.F32.PACK_AB R4, R40, R43 ;  /* 0x0000002b2804723e */ /* 0x000fe200000010ff */
[----:B------:R-:W0:Y:S01]  /*5b90*/  SHFL.IDX PT, R49, R39, RZ, 0x1c1f ;  /* 0x001c1fff27317589 */ /* 0x000e2200000e0000 */
[----:B------:R-:W-:Y:S02]  /*5ba0*/  F2FP.BF16.F32.PACK_AB R5, R46, R51 ;  /* 0x000000332e05723e */ /* 0x000fe400000010ff */
[----:B------:R-:W-:Y:S01]  /*5bb0*/  F2FP.BF16.F32.PACK_AB R6, R41, R42 ;  /* 0x0000002a2906723e */ /* 0x000fe200000010ff */
[----:B------:R-:W-:Y:S01]  /*5bc0*/  BAR.SYNC.DEFER_BLOCKING 0x1, 0x180 ;  /* 0x0046000000007b1d */ /* 0x000fe20000010000 */
[----:B------:R-:W-:-:S02]  /*5bd0*/  F2FP.BF16.F32.PACK_AB R7, R50, R53 ;  /* 0x000000353207723e */ /* 0x000fc400000010ff */
[----:B------:R-:W-:Y:S02]  /*5be0*/  F2FP.BF16.F32.PACK_AB R10, R12, R35 ;  /* 0x000000230c0a723e */ /* 0x000fe400000010ff */
[----:B------:R-:W-:Y:S02]  /*5bf0*/  F2FP.BF16.F32.PACK_AB R8, R15, R36 ;  /* 0x000000240f08723e */ /* 0x000fe400000010ff */
[----:B------:R-:W-:Y:S01]  /*5c00*/  F2FP.BF16.F32.PACK_AB R9, R52, R55 ;  /* 0x000000373409723e */ /* 0x000fe200000010ff */
[----:B------:R-:W-:Y:S01]  /*5c10*/  SHFL.IDX PT, R50, R38, 0x1, 0x1c1f ;  /* 0x003c1f0026327f89 */ /* 0x000fe200000e0000 */
[----:B------:R-:W-:Y:S02]  /*5c20*/  F2FP.BF16.F32.PACK_AB R11, R54, R57 ;  /* 0x00000039360b723e */ /* 0x000fe400000010ff */
[----:B------:R-:W-:Y:S01]  /*5c30*/  F2FP.BF16.F32.PACK_AB R12, R13, R34 ;  /* 0x000000220d0c723e */ /* 0x000fe200000010ff */
[----:B------:R-:W1:Y:S01]  /*5c40*/  SHFL.IDX PT, R51, R39, 0x1, 0x1c1f ;  /* 0x003c1f0027337f89 */ /* 0x000e6200000e0000 */
[----:B------:R-:W-:-:S02]  /*5c50*/  F2FP.BF16.F32.PACK_AB R13, R56, R59 ;  /* 0x0000003b380d723e */ /* 0x000fc400000010ff */
[----:B------:R-:W-:Y:S02]  /*5c60*/  F2FP.BF16.F32.PACK_AB R14, R14, R33 ;  /* 0x000000210e0e723e */ /* 0x000fe400000010ff */
[----:B------:R-:W-:Y:S02]  /*5c70*/  F2FP.BF16.F32.PACK_AB R15, R58, R61 ;  /* 0x0000003d3a0f723e */ /* 0x000fe400000010ff */
[----:B------:R-:W-:Y:S02]  /*5c80*/  F2FP.BF16.F32.PACK_AB R52, R31, R32 ;  /* 0x000000201f34723e */ /* 0x000fe400000010ff */
[----:B------:R-:W-:Y:S02]  /*5c90*/  F2FP.BF16.F32.PACK_AB R53, R60, R63 ;  /* 0x0000003f3c35723e */ /* 0x000fe400000010ff */
[----:B------:R-:W-:Y:S01]  /*5ca0*/  F2FP.BF16.F32.PACK_AB R54, R30, R37 ;  /* 0x000000251e36723e */ /* 0x000fe200000010ff */
[----:B------:R2:W-:Y:S01]  /*5cb0*/  STSM.16.M88.4 [R70], R4 ;  /* 0x0000000446007844 */ /* 0x0005e20000000200 */
[----:B------:R-:W-:-:S02]  /*5cc0*/  F2FP.BF16.F32.PACK_AB R55, R62, R65 ;  /* 0x000000413e37723e */ /* 0x000fc400000010ff */
[----:B------:R-:W-:Y:S01]  /*5cd0*/  LOP3.LUT R20, R71, 0x380, RZ, 0xc0, !PT ;  /* 0x0000038047147812 */ /* 0x000fe200078ec0ff */
[----:B------:R3:W-:Y:S03]  /*5ce0*/  STSM.16.M88.4 [R68], R8 ;  /* 0x0000000844007844 */ /* 0x0007e60000000200 */
[----:B------:R-:W-:Y:S01]  /*5cf0*/  SHF.R.U64 R20, R20, 0x3, RZ ;  /* 0x0000000314147819 */ /* 0x000fe200000012ff */
[----:B------:R4:W-:Y:S03]  /*5d00*/  STSM.16.M88.4 [R67], R12 ;  /* 0x0000000c43007844 */ /* 0x0009e60000000200 */
[----:B------:R-:W-:Y:S01]  /*5d10*/  LOP3.LUT R20, R20, R71, RZ, 0x3c, !PT ;  /* 0x0000004714147212 */ /* 0x000fe200078e3cff */
[----:B------:R-:W-:Y:S01]  /*5d20*/  STSM.16.M88.4 [R66], R52 ;  /* 0x0000003442007844 */ /* 0x000fe20000000200 */
[----:B------:R-:W-:Y:S08]  /*5d30*/  BAR.SYNC.DEFER_BLOCKING 0x1, 0x180 ;  /* 0x0046000000007b1d */ /* 0x000ff00000010000 */
[----:B--2---:R-:W2:Y:S08]  /*5d40*/  @P1 LDC R5, c[0x0][0xbec] ;  /* 0x0002fb00ff051b82 */ /* 0x004eb00000000800 */
[----:B---3--:R-:W3:Y:S01]  /*5d50*/  @P1 LDC R10, c[0x0][0xbf0] ;  /* 0x0002fc00ff0a1b82 */ /* 0x008ee20000000800 */
[----:B------:R-:W-:Y:S01]  /*5d60*/  IMAD R4, R2, 0x30, R16 ;  /* 0x0000003002047824 */ /* 0x000fe200078e0210 */
[----:B------:R-:W-:-:S06]  /*5d70*/  UIMAD UR6, UR11, UR8, URZ ;  /* 0x000000080b0672a4 */ /* 0x000fcc000f8e023f */
[----:B------:R-:W5:Y:S01]  /*5d80*/  LDC.64 R8, c[0x0][0xae0] ;  /* 0x0002b800ff087b82 */ /* 0x000f620000000a00 */
[----:B0-----:R-:W-:Y:S04]  /*5d90*/  @!P2 ST.E desc[UR50][R48.64], R45 ;  /* 0x0000002d3000a985 */ /* 0x001fe8000c101932 */
[----:B-1----:R-:W-:Y:S04]  /*5da0*/  @!P0 ST.E desc[UR50][R50.64], R44 ;  /* 0x0000002c32008985 */ /* 0x002fe8000c101932 */
[----:B------:R-:W5:Y:S04]  /*5db0*/  LD.E.128 R28, desc[UR50][R28.64] ;  /* 0x000000321c1c7980 */ /* 0x000f68000c101d00 */
[----:B------:R-:W5:Y:S04]  /*5dc0*/  LD.E.128 R32, desc[UR50][R26.64] ;  /* 0x000000321a207980 */ /* 0x000f68000c101d00 */
[----:B------:R-:W5:Y:S04]  /*5dd0*/  LD.E.128 R36, desc[UR50][R24.64] ;  /* 0x0000003218247980 */ /* 0x000f68000c101d00 */
[----:B------:R0:W5:Y:S01]  /*5de0*/  LD.E.128 R40, desc[UR50][R20.64] ;  /* 0x0000003214287980 */ /* 0x000162000c101d00 */
[C---:B------:R-:W-:Y:S01]  /*5df0*/  IMAD R6, R47.reuse, 0xc0, R4 ;  /* 0x000000c02f067824 */ /* 0x040fe200078e0204 */
[----:B------:R-:W-:Y:S01]  /*5e00*/  UIMAD.WIDE.U32 UR4, UR10, UR8, URZ ;  /* 0x000000080a0472a5 */ /* 0x000fe2000f8e003f */
[----:B------:R-:W-:Y:S01]  /*5e10*/  IMAD R47, R47, 0xc0, R16 ;  /* 0x000000c02f2f7824 */ /* 0x000fe200078e0210 */
[----:B------:R-:W-:Y:S01]  /*5e20*/  UIMAD UR6, UR10, UR9, UR6 ;  /* 0x000000090a0672a4 */ /* 0x000fe2000f8e0206 */
[----:B--2---:R-:W-:Y:S01]  /*5e30*/  @P1 IMAD.HI.U32 R5, R6, R5, RZ ;  /* 0x0000000506051227 */ /* 0x004fe200078e00ff */
[----:B------:R-:W-:Y:S01]  /*5e40*/  @!PT LDS RZ, [RZ] ;  /* 0x00000000fffff984 */ /* 0x000fe20000000800 */
[----:B------:R-:W-:Y:S01]  /*5e50*/  @!PT LDS RZ, [RZ] ;  /* 0x00000000fffff984 */ /* 0x000fe20000000800 */
[----:B------:R-:W-:Y:S01]  /*5e60*/  @!PT LDS RZ, [RZ] ;  /* 0x00000000fffff984 */ /* 0x000fe20000000800 */
[----:B------:R-:W-:Y:S01]  /*5e70*/  @!PT LDS RZ, [RZ] ;  /* 0x00000000fffff984 */ /* 0x000fe20000000800 */
[----:B------:R1:W-:Y:S06]  /*5e80*/  MEMBAR.ALL.CTA ;  /* 0x0000000000007992 */ /* 0x0003ec0000008000 */
[----:B-1----:R-:W1:Y:S01]  /*5e90*/  FENCE.VIEW.ASYNC.S ;  /* 0x00000000000073c6 */ /* 0x002e620000000000 */
[----:B------:R-:W-:Y:S01]  /*5ea0*/  ULDC.64 UR8, c[0x0][0xaf0] ;  /* 0x0002bc0000087ab9 */ /* 0x000fe20000000a00 */
[----:B------:R-:W-:Y:S01]  /*5eb0*/  UIADD3 UR5, UR5, UR6, URZ ;  /* 0x0000000605057290 */ /* 0x000fe2000fffe03f */
[----:B------:R-:W-:Y:S01]  /*5ec0*/  IMAD.MOV.U32 R4, RZ, RZ, R6 ;  /* 0x000000ffff047224 */ /* 0x000fe200078e0006 */
[----:B---3--:R-:W-:Y:S01]  /*5ed0*/  @P1 SHF.R.U32.HI R4, RZ, R10, R5 ;  /* 0x0000000aff041219 */ /* 0x008fe20000011605 */
[----:B------:R-:W-:Y:S01]  /*5ee0*/  UIMAD UR6, UR7, UR8, URZ ;  /* 0x00000008070672a4 */ /* 0x000fe2000f8e023f */
[C---:B----4-:R-:W-:Y:S01]  /*5ef0*/  VIADD R13, R47.reuse, 0x30 ;  /* 0x000000302f0d7836 */ /* 0x050fe20000000000 */
[----:B------:R-:W-:Y:S01]  /*5f00*/  UIMAD.WIDE.U32 UR4, UR45, UR8, UR4 ;  /* 0x000000082d0472a5 */ /* 0x000fe2000f8e0004 */
[--C-:B------:R-:W-:Y:S01]  /*5f10*/  SHF.R.S32.HI R5, RZ, 0x1f, R4.reuse ;  /* 0x0000001fff057819 */ /* 0x100fe20000011404 */
[----:B------:R-:W-:Y:S01]  /*5f20*/  UIMAD UR6, UR45, UR9, UR6 ;  /* 0x000000092d0672a4 */ /* 0x000fe2000f8e0206 */
[----:B------:R-:W-:Y:S01]  /*5f30*/  IMAD.MOV R7, RZ, RZ, -R4 ;  /* 0x000000ffff077224 */ /* 0x000fe200078e0a04 */
[----:B------:R-:W-:Y:S01]  /*5f40*/  UIADD3 UR44, UR44, 0x16820, URZ ;  /* 0x000168202c2c7890 */ /* 0x000fe2000fffe03f */
[----:B------:R-:W-:Y:S01]  /*5f50*/  VIADD R15, R47, 0x60 ;  /* 0x000000602f0f7836 */ /* 0x000fe20000000000 */
[----:B------:R-:W-:Y:S01]  /*5f60*/  UIADD3 UR5, UR5, UR6, URZ ;  /* 0x0000000605057290 */ /* 0x000fe2000fffe03f */
[----:B------:R-:W-:Y:S01]  /*5f70*/  IMAD R7, R0, R7, R6 ;  /* 0x0000000700077224 */ /* 0x000fe200078e0206 */
[----:B------:R-:W-:Y:S01]  /*5f80*/  UPRMT UR44, URZ, 0x654, UR44 ;  /* 0x000006543f2c7896 */ /* 0x000fe2000800002c */
[-C--:B-----5:R-:W-:Y:S01]  /*5f90*/  IMAD R5, R5, R8.reuse, RZ ;  /* 0x0000000805057224 */ /* 0x0a0fe200078e02ff */
[----:B------:R-:W-:Y:S01]  /*5fa0*/  UIADD3 UR38, UR38, 0x1, URZ ;  /* 0x0000000126267890 */ /* 0x000fe2000fffe03f */
[----:B0-----:R-:W-:Y:S01]  /*5fb0*/  VIADD R21, R47, 0x90 ;  /* 0x000000902f157836 */ /* 0x001fe20000000000 */
[----:B------:R-:W-:Y:S01]  /*5fc0*/  SHF.R.S32.HI R0, RZ, 0x1f, R7 ;  /* 0x0000001fff007819 */ /* 0x000fe20000011407 */
[C---:B------:R-:W-:Y:S01]  /*5fd0*/  IMAD R9, R4.reuse, R9, R5 ;  /* 0x0000000904097224 */ /* 0x040fe200078e0205 */
[----:B------:R-:W-:Y:S01]  /*5fe0*/  UISETP.NE.AND UP0, UPT, UR38, 0x2, UPT ;  /* 0x000000022600788c */ /* 0x000fe2000bf05270 */
[----:B------:R-:W-:Y:S01]  /*5ff0*/  IMAD.WIDE.U32 R4, R4, R8, UR4 ;  /* 0x0000000404047e25 */ /* 0x000fe2000f8e0008 */
[----:B------:R-:W-:Y:S01]  /*6000*/  ULDC.64 UR4, c[0x0][0xad8] ;  /* 0x0002b60000047ab9 */ /* 0x000fe20000000a00 */
[----:B-1----:R-:W-:Y:S01]  /*6010*/  SYNCS.ARRIVE.TRANS64.RED.A1T0 RZ, [UR44], RZ ;  /* 0x000000ffffff79a7 */ /* 0x002fe2000810042c */
[----:B------:R-:W-:Y:S01]  /*6020*/  UIADD3 UR36, UR36, 0x1, URZ ;  /* 0x0000000124247890 */ /* 0x000fe2000fffe03f */
[----:B------:R-:W-:Y:S01]  /*6030*/  IMAD.IADD R5, R5, 0x1, R9 ;  /* 0x0000000105057824 */ /* 0x000fe200078e0209 */
[----:B------:R-:W-:Y:S01]  /*6040*/  USEL UR38, UR38, URZ, UP0 ;  /* 0x0000003f26267287 */ /* 0x000fe20008000000 */
[----:B------:R-:W-:-:S02]  /*6050*/  IMAD R0, R0, UR4, RZ ;  /* 0x0000000400007c24 */ /* 0x000fc4000f8e02ff */
[----:B------:R-:W-:-:S04]  /*6060*/  IMAD.WIDE.U32 R4, R7, UR4, R4 ;  /* 0x0000000407047c25 */ /* 0x000fc8000f8e0004 */
[----:B------:R-:W-:Y:S01]  /*6070*/  IMAD R9, R7, UR5, R0 ;  /* 0x0000000507097c24 */ /* 0x000fe2000f8e0200 */
[----:B------:R-:W-:Y:S02]  /*6080*/  ULDC.64 UR4, c[0x0][0xa80] ;  /* 0x0002a00000047ab9 */ /* 0x000fe40000000a00 */
[----:B------:R-:W-:Y:S01]  /*6090*/  LEA R0, P0, R4, UR4, 0x1 ;  /* 0x0000000404007c11 */ /* 0x000fe2000f8008ff */
[----:B------:R-:W-:Y:S01]  /*60a0*/  IMAD.IADD R5, R5, 0x1, R9 ;  /* 0x0000000105057824 */ /* 0x000fe200078e0209 */
[----:B------:R-:W-:-:S03]  /*60b0*/  ULDC UR4, c[0x0][0xac8] ;  /* 0x0002b20000047ab9 */ /* 0x000fc60000000800 */
[----:B------:R-:W-:Y:S01]  /*60c0*/  SHFL.IDX PT, R6, R0, 0x1, 0x181f ;  /* 0x00381f0000067f89 */ /* 0x000fe200000e0000 */
[----:B------:R-:W-:Y:S02]  /*60d0*/  LEA.HI.X R12, R4, UR5, R5, 0x1, P0 ;  /* 0x00000005040c7c11 */ /* 0x000fe400080f0c05 */
[----:B------:R-:W-:Y:S01]  /*60e0*/  ISETP.GE.AND P0, PT, R3, UR4, PT ;  /* 0x0000000403007c0c */ /* 0x000fe2000bf06270 */
[----:B------:R-:W-:Y:S01]  /*60f0*/  SHFL.IDX PT, R4, R0, RZ, 0x181f ;  /* 0x00181fff00047589 */ /* 0x000fe200000e0000 */
[----:B------:R-:W-:Y:S02]  /*6100*/  ULDC UR4, c[0x0][0xc] ;  /* 0x0000030000047ab9 */ /* 0x000fe40000000800 */
[-C--:B------:R-:W-:Y:S01]  /*6110*/  ISETP.GE.OR P1, PT, R47, R64.reuse, P0 ;  /* 0x000000402f00720c */ /* 0x080fe20000726670 */
[----:B------:R-:W0:Y:S01]  /*6120*/  SHFL.IDX PT, R5, R12, RZ, 0x181f ;  /* 0x00181fff0c057589 */ /* 0x000e2200000e0000 */
[-C--:B------:R-:W-:Y:S01]  /*6130*/  ISETP.GE.OR P2, PT, R13, R64.reuse, P0 ;  /* 0x000000400d00720c */ /* 0x080fe20000746670 */
[----:B------:R-:W-:Y:S01]  /*6140*/  UIADD3 UR46, UR4, UR46, URZ ;  /* 0x0000002e042e7290 */ /* 0x000fe2000fffe03f */
[-C--:B------:R-:W-:Y:S01]  /*6150*/  ISETP.GE.OR P3, PT, R15, R64.reuse, P0 ;  /* 0x000000400f00720c */ /* 0x080fe20000766670 */
[----:B------:R-:W1:Y:S01]  /*6160*/  SHFL.IDX PT, R7, R12, 0x1, 0x181f ;  /* 0x00381f000c077f89 */ /* 0x000e6200000e0000 */
[----:B------:R-:W-:Y:S01]  /*6170*/  ISETP.GE.OR P0, PT, R21, R64, P0 ;  /* 0x000000401500720c */ /* 0x000fe20000706670 */
[----:B------:R-:W-:-:S02]  /*6180*/  USEL UR4, URZ, 0x1, UP0 ;  /* 0x000000013f047887 */ /* 0x000fc40008000000 */
[----:B------:R-:W-:Y:S02]  /*6190*/  SHFL.IDX PT, R8, R0, 0x2, 0x181f ;  /* 0x00581f0000087f89 */ /* 0x000fe400000e0000 */
[----:B------:R-:W-:Y:S02]  /*61a0*/  ULOP3.LUT UR37, UR37, UR4, URZ, 0x3c, !UPT ;  /* 0x0000000425257292 */ /* 0x000fe4000f8e3c3f */
[----:B------:R-:W2:Y:S04]  /*61b0*/  SHFL.IDX PT, R9, R12, 0x2, 0x181f ;  /* 0x00581f000c097f89 */ /* 0x000ea800000e0000 */
[----:B------:R3:W-:Y:S04]  /*61c0*/  SHFL.IDX PT, R10, R0, 0x3, 0x181f ;  /* 0x00781f00000a7f89 */ /* 0x0007e800000e0000 */
[----:B------:R-:W4:Y:S01]  /*61d0*/  SHFL.IDX PT, R11, R12, 0x3, 0x181f ;  /* 0x00781f000c0b7f89 */ /* 0x000f2200000e0000 */
[----:B---3--:R-:W3:Y:S01]  /*61e0*/  LDC R0, c[0x0][0xc34] ;  /* 0x00030d00ff007b82 */ /* 0x008ee20000000800 */
[----:B0-----:R-:W-:-:S04]  /*61f0*/  @!P1 IMAD.WIDE R4, R3, 0x2, R4 ;  /* 0x0000000203049825 */ /* 0x001fc800078e0204 */
[----:B-1----:R-:W-:-:S04]  /*6200*/  @!P2 IMAD.WIDE R6, R3, 0x2, R6 ;  /* 0x000000020306a825 */ /* 0x002fc800078e0206 */
[----:B--2---:R-:W-:-:S04]  /*6210*/  @!P3 IMAD.WIDE R8, R3, 0x2, R8 ;  /* 0x000000020308b825 */ /* 0x004fc800078e0208 */
[----:B----4-:R-:W-:Y:S01]  /*6220*/  @!P0 IMAD.WIDE R10, R3, 0x2, R10 ;  /* 0x00000002030a8825 */ /* 0x010fe200078e020a */
[----:B------:R0:W-:Y:S04]  /*6230*/  @!P1 ST.E.128 desc[UR50][R4.64], R28 ;  /* 0x0000001c04009985 */ /* 0x0001e8000c101d32 */
[----:B------:R0:W-:Y:S04]  /*6240*/  @!P2 ST.E.128 desc[UR50][R6.64], R32 ;  /* 0x000000200600a985 */ /* 0x0001e8000c101d32 */
[----:B------:R0:W-:Y:S04]  /*6250*/  @!P3 ST.E.128 desc[UR50][R8.64], R36 ;  /* 0x000000240800b985 */ /* 0x0001e8000c101d32 */
[----:B------:R0:W-:Y:S01]  /*6260*/  @!P0 ST.E.128 desc[UR50][R10.64], R40 ;  /* 0x000000280a008985 */ /* 0x0001e2000c101d32 */
[----:B---3--:R-:W-:-:S13]  /*6270*/  ISETP.LE.AND P0, PT, R0, UR46, PT ;  /* 0x0000002e00007c0c */ /* 0x008fda000bf03270 */
[----:B------:R-:W-:Y:S05]  /*6280*/  @!P0 BRA `(.L_x_31) ;  /* 0xffffffa800848947 */ /* 0x000fea000383ffff */
[----:B------:R-:W-:Y:S05]  /*6290*/  EXIT ;  /* 0x000000000000794d */ /* 0x000fea0003800000 */
.L_x_5:
[----:B------:R-:W-:-:S08]  /*62a0*/  NOP ;  /* 0x0000000000007918 */ /* 0x000fd00000000000 */
[----:B------:R-:W0:-:S00]  /*62b0*/  USETMAXREG.DEALLOC.CTAPOOL 0x20 ;  /* 0x00000020000079c8 */ /* 0x000e0000080e0500 */
[----:B------:R-:W2:Y:S01]  /*62c0*/  S2UR UR10, SR_CTAID.X ;  /* 0x00000000000a79c3 */ /* 0x000ea20000002500 */
[----:B0-----:R-:W-:Y:S01]  /*62d0*/  MOV R0, 0x1 ;  /* 0x0000000100007802 */ /* 0x001fe20000000f00 */
[----:B------:R-:W-:Y:S02]  /*62e0*/  IMAD.MOV.U32 R22, RZ, RZ, RZ ;  /* 0x000000ffff167224 */ /* 0x000fe400078e00ff */
[----:B------:R-:W-:-:S04]  /*62f0*/  IMAD.MOV.U32 R24, RZ, RZ, 0x1 ;  /* 0x00000001ff187424 */ /* 0x000fc800078e00ff */
[----:B------:R-:W2:Y:S02]  /*6300*/  LDC R2, c[0x0][0xc34] ;  /* 0x00030d00ff027b82 */ /* 0x000ea40000000800 */
[----:B--2---:R-:W-:-:S13]  /*6310*/  ISETP.LE.AND P0, PT, R2, UR10, PT ;  /* 0x0000000a02007c0c */ /* 0x004fda000bf03270 */
[----:B------:R-:W-:Y:S05]  /*6320*/  @P0 BRA `(.L_x_32) ;  /* 0x0000003800400947 */ /* 0x000fea0003800000 */
[----:B------:R-:W0:Y:S01]  /*6330*/  S2R R3, SR_TID.X ;  /* 0x0000000000037919 */ /* 0x000e220000002100 */
[----:B-1----:R-:W-:Y:S01]  /*6340*/  ULDC.64 UR4, c[0x0][0x418] ;  /* 0x0001060000047ab9 */ /* 0x002fe20000000a00 */
[----:B------:R-:W-:Y:S01]  /*6350*/  ULDC.64 UR6, c[0x0][0x2f0] ;  /* 0x0000bc0000067ab9 */ /* 0x000fe20000000a00 */
[----:B------:R-:W-:Y:S01]  /*6360*/  UISETP.NE.U32.AND UP0, UPT, UR4, URZ, UPT ;  /* 0x0000003f0400728c */ /* 0x000fe2000bf05070 */
[----:B------:R-:W1:Y:S01]  /*6370*/  S2UR UR8, SR_CgaCtaId ;  /* 0x00000000000879c3 */ /* 0x000e620000008800 */
[----:B------:R-:W-:Y:S01]  /*6380*/  LOP3.LUT R25, R25, 0xfffffffe, RZ, 0xc0, !PT ;  /* 0xfffffffe19197812 */ /* 0x000fe200078ec0ff */
[----:B------:R-:W-:Y:S01]  /*6390*/  ULDC UR4, c[0x0][0x424] ;  /* 0x0001090000047ab9 */ /* 0x000fe20000000800 */
[----:B------:R-:W-:Y:S01]  /*63a0*/  UISETP.NE.AND.EX UP0, UPT, UR5, URZ, UPT, UP0 ;  /* 0x0000003f0500728c */ /* 0x000fe2000bf05300 */
[----:B------:R-:W-:Y:S01]  /*63b0*/  IMAD.MOV.U32 R24, RZ, RZ, 0x1 ;  /* 0x00000001ff187424 */ /* 0x000fe200078e00ff */
[----:B------:R-:W-:Y:S01]  /*63c0*/  ULDC UR9, c[0x0][0x2b8] ;  /* 0x0000ae0000097ab9 */ /* 0x000fe20000000800 */
[----:B------:R-:W-:Y:S01]  /*63d0*/  ULDC UR37, c[0x0][0x448] ;  /* 0x0001120000257ab9 */ /* 0x000fe20000000800 */
[----:B------:R-:W-:Y:S01]  /*63e0*/  USEL UR4, UR4, 0x1, UP0 ;  /* 0x0000000104047887 */ /* 0x000fe20008000000 */
[----:B------:R-:W-:Y:S01]  /*63f0*/  IMAD.MOV.U32 R22, RZ, RZ, RZ ;  /* 0x000000ffff167224 */ /* 0x000fe200078e00ff */
[----:B------:R-:W-:Y:S01]  /*6400*/  UMOV UR38, 0x400 ;  /* 0x0000040000267882 */ /* 0x000fe20000000000 */
[----:B------:R-:W-:-:S02]  /*6410*/  ULOP3.LUT UR41, UR39, 0x2, URZ, 0xfc, !UPT ;  /* 0x0000000227297892 */ /* 0x000fc4000f8efc3f */
[----:B------:R-:W-:Y:S01]  /*6420*/  UIMAD UR36, UR4, UR6, URZ ;  /* 0x00000006042472a4 */ /* 0x000fe2000f8e023f */
[----:B------:R-:W-:Y:S02]  /*6430*/  ULDC UR43, c[0x0][0xc] ;  /* 0x00000300002b7ab9 */ /* 0x000fe40000000800 */
[----:B------:R-:W-:Y:S01]  /*6440*/  ULDC UR4, c[0x0][0x288] ;  /* 0x0000a20000047ab9 */ /* 0x000fe20000000800 */
[----:B------:R-:W-:Y:S02]  /*6450*/  UIADD3 UR5, UR36, 0x7f, URZ ;  /* 0x0000007f24057890 */ /* 0x000fe4000fffe03f */
[----:B------:R-:W-:Y:S02]  /*6460*/  UIMAD UR37, UR37, UR4, URZ ;  /* 0x00000004252572a4 */ /* 0x000fe4000f8e023f */
[----:B------:R-:W-:-:S04]  /*6470*/  USHF.R.S32.HI UR6, URZ, 0x1f, UR5 ;  /* 0x0000001f3f067899 */ /* 0x000fc80008011405 */
[----:B------:R-:W-:Y:S02]  /*6480*/  ULEA.HI UR6, UR6, UR5, URZ, 0x7 ;  /* 0x0000000506067291 */ /* 0x000fe4000f8f383f */
[----:B-1----:R-:W-:Y:S01]  /*6490*/  ULEA UR38, UR8, UR38, 0x18 ;  /* 0x0000002608267291 */ /* 0x002fe2000f8ec03f */
[C---:B0-----:R-:W-:Y:S01]  /*64a0*/  IMAD.SHL.U32 R29, R3.reuse, 0x8, RZ ;  /* 0x00000008031d7824 */ /* 0x041fe200078e00ff */
[----:B------:R-:W-:Y:S01]  /*64b0*/  ULEA.HI.SX32 UR42, UR6, 0xffffffff, 0x19 ;  /* 0xffffffff062a7891 */ /* 0x000fe2000f8fca3f */
[----:B------:R-:W-:Y:S01]  /*64c0*/  IMAD.SHL.U32 R2, R3, 0x10, RZ ;  /* 0x0000001003027824 */ /* 0x000fe200078e00ff */
[----:B------:R-:W-:Y:S02]  /*64d0*/  ULEA.HI.SX32 UR40, UR6, 0xfffffffe, 0x19 ;  /* 0xfffffffe06287891 */ /* 0x000fe4000f8fca3f */
[C---:B------:R-:W-:Y:S01]  /*64e0*/  LOP3.LUT R4, R29.reuse, 0x38, RZ, 0xc0, !PT ;  /* 0x000000381d047812 */ /* 0x040fe200078ec0ff */
[----:B------:R-:W-:Y:S01]  /*64f0*/  USHF.L.U32 UR4, UR42, 0x7, URZ ;  /* 0x000000072a047899 */ /* 0x000fe2000800063f */
[----:B------:R-:W-:-:S02]  /*6500*/  LOP3.LUT R0, R29, 0x1f8, RZ, 0xc0, !PT ;  /* 0x000001f81d007812 */ /* 0x000fc400078ec0ff */
[----:B------:R-:W-:Y:S02]  /*6510*/  ISETP.GE.AND P1, PT, R4, UR7, PT ;  /* 0x0000000704007c0c */ /* 0x000fe4000bf26270 */
[----:B------:R-:W-:Y:S02]  /*6520*/  LOP3.LUT R0, R0, 0x38, R3, 0x78, !PT ;  /* 0x0000003800007812 */ /* 0x000fe400078e7803 */
[----:B------:R-:W-:Y:S02]  /*6530*/  ISETP.GE.AND P0, PT, R4, UR7, PT ;  /* 0x0000000704007c0c */ /* 0x000fe4000bf06270 */
[----:B------:R-:W-:Y:S02]  /*6540*/  LOP3.LUT R29, R0, 0x200, R29, 0xf8, !PT ;  /* 0x00000200001d7812 */ /* 0x000fe400078ef81d */
[----:B------:R-:W-:Y:S01]  /*6550*/  SHF.R.U32.HI R0, RZ, 0x3, R3 ;  /* 0x00000003ff007819 */ /* 0x000fe20000011603 */
[----:B------:R-:W-:Y:S01]  /*6560*/  IMAD.U32 R3, RZ, RZ, UR10 ;  /* 0x0000000aff037e24 */ /* 0x000fe2000f8e00ff */
[----:B------:R-:W-:-:S03]  /*6570*/  LOP3.LUT R2, R2, 0x70, RZ, 0xc0, !PT ;  /* 0x0000007002027812 */ /* 0x000fc600078ec0ff */
[----:B------:R-:W-:Y:S01]  /*6580*/  @P1 LOP3.LUT R25, R25, 0x1, RZ, 0xfc, !PT ;  /* 0x0000000119191812 */ /* 0x000fe200078efcff */
[----:B------:R0:W-:Y:S03]  /*6590*/  STL [R1+0x8], R3 ;  /* 0x0000080301007387 */ /* 0x0001e60000100800 */
[----:B------:R-:W-:Y:S01]  /*65a0*/  LOP3.LUT R25, R25, 0xfffffffd, RZ, 0xc0, !PT ;  /* 0xfffffffd19197812 */ /* 0x000fe200078ec0ff */
[----:B------:R1:W-:Y:S03]  /*65b0*/  STL [R1+0xc], RZ ;  /* 0x00000cff01007387 */ /* 0x0003e60000100800 */
[----:B------:R-:W-:Y:S02]  /*65c0*/  @P0 LOP3.LUT R25, R25, 0x2, RZ, 0xfc, !PT ;  /* 0x0000000219190812 */ /* 0x000fe400078efcff */
[----:B------:R-:W-:-:S02]  /*65d0*/  ISETP.GE.AND P0, PT, R4, UR9, PT ;  /* 0x0000000904007c0c */ /* 0x000fc4000bf06270 */
[----:B0-----:R-:W-:Y:S02]  /*65e0*/  LOP3.LUT R3, R0, 0xf, RZ, 0xc0, !PT ;  /* 0x0000000f00037812 */ /* 0x001fe400078ec0ff */
[----:B------:R-:W-:Y:S02]  /*65f0*/  MOV R0, UR4 ;  /* 0x0000000400007c02 */ /* 0x000fe40008000f00 */
[----:B------:R-:W-:Y:S02]  /*6600*/  LOP3.LUT R25, R25, 0xffffffef, RZ, 0xc0, !PT ;  /* 0xffffffef19197812 */ /* 0x000fe400078ec0ff */
[----:B------:R-:W-:Y:S02]  /*6610*/  LOP3.LUT R5, R3, R2, RZ, 0xfc, !PT ;  /* 0x0000000203057212 */ /* 0x000fe400078efcff */
[----:B------:R-:W-:Y:S02]  /*6620*/  LEA R4, R29, UR38, 0x1 ;  /* 0x000000261d047c11 */ /* 0x000fe4000f8e08ff */
[----:B------:R-:W-:-:S02]  /*6630*/  LOP3.LUT R2, R3, UR4, R2, 0xfe, !PT ;  /* 0x0000000403027c12 */ /* 0x000fc4000f8efe02 */
[----:B------:R-:W-:Y:S02]  /*6640*/  @P0 LOP3.LUT R25, R25, 0x10, RZ, 0xfc, !PT ;  /* 0x0000001019190812 */ /* 0x000fe400078efcff */
[----:B-1----:R-:W-:-:S07]  /*6650*/  IADD3 R0, -R3, UR36, -R0 ;  /* 0x0000002403007c10 */ /* 0x002fce000fffe900 */
.L_x_67:
[----:B------:R-:W2:Y:S01]  /*6660*/  LDL R6, [R1+0x8] ;  /* 0x0000080001067983 */ /* 0x000ea20000100800 */
[----:B------:R-:W0:Y:S01]  /*6670*/  LDC R0, c[0x0][0xc38] ;  /* 0x00030e00ff007b82 */ /* 0x000e220000000800 */
[----:B------:R-:W-:Y:S05]  /*6680*/  YIELD ;  /* 0x0000000000007946 */ /* 0x000fea0003800000 */
[----:B------:R-:W-:Y:S01]  /*6690*/  ULDC.64 UR4, c[0x0][0xa28] ;  /* 0x00028a0000047ab9 */ /* 0x000fe20000000a00 */
[----:B------:R-:W-:Y:S01]  /*66a0*/  IMAD.MOV.U32 R17, RZ, RZ, RZ ;  /* 0x000000ffff117224 */ /* 0x000fe200078e00ff */
[----:B------:R-:W1:Y:S01]  /*66b0*/  LDC R2, c[0x0][0xc44] ;  /* 0x00031100ff027b82 */ /* 0x000e620000000800 */
[----:B------:R-:W-:-:S04]  /*66c0*/  ISETP.NE.U32.AND P0, PT, RZ, UR4, PT ;  /* 0x00000004ff007c0c */ /* 0x000fc8000bf05070 */
[----:B------:R-:W-:Y:S02]  /*66d0*/  ISETP.NE.AND.EX P0, PT, RZ, UR5, PT, P0 ;  /* 0x00000005ff007c0c */ /* 0x000fe4000bf05300 */
[----:B0-----:R-:W-:Y:S02]  /*66e0*/  ISETP.NE.AND P1, PT, R0, 0x1, PT ;  /* 0x000000010000780c */ /* 0x001fe40003f25270 */
[----:B-1----:R-:W-:-:S09]  /*66f0*/  ISETP.NE.AND P2, PT, R2, 0x1, PT ;  /* 0x000000010200780c */ /* 0x002fd20003f45270 */
[----:B------:R-:W0:Y:S08]  /*6700*/  @P0 LDC.64 R2, c[0x0][0xa28] ;  /* 0x00028a00ff020b82 */ /* 0x000e300000000a00 */
[----:B------:R-:W2:Y:S08]  /*6710*/  @P1 LDC R0, c[0x0][0xc3c] ;  /* 0x00030f00ff001b82 */ /* 0x000eb00000000800 */
[----:B------:R-:W1:Y:S08]  /*6720*/  @P1 LDC R7, c[0x0][0xc40] ;  /* 0x00031000ff071b82 */ /* 0x000e700000000800 */
[----:B------:R-:W3:Y:S01]  /*6730*/  @P2 LDC.64 R4, c[0x0][0xc48] ;  /* 0x00031200ff042b82 */ /* 0x000ee20000000a00 */
[----:B--2---:R-:W-:-:S04]  /*6740*/  @P1 IMAD.HI.U32 R0, R6, R0, RZ ;  /* 0x0000000006001227 */ /* 0x004fc800078e00ff */
[----:B------:R-:W-:Y:S01]  /*6750*/  IMAD.MOV.U32 R23, RZ, RZ, R6 ;  /* 0x000000ffff177224 */ /* 0x000fe200078e0006 */
[----:B-1----:R-:W-:-:S05]  /*6760*/  @P1 SHF.R.U32.HI R23, RZ, R7, R0 ;  /* 0x00000007ff171219 */ /* 0x002fca0000011600 */
[----:B---3--:R-:W-:-:S04]  /*6770*/  @P2 IMAD.HI.U32 R4, R23, R4, RZ ;  /* 0x0000000417042227 */ /* 0x008fc800078e00ff */
[----:B------:R-:W-:Y:S01]  /*6780*/  IMAD.MOV.U32 R18, RZ, RZ, R23 ;  /* 0x000000ffff127224 */ /* 0x000fe200078e0017 */
[----:B------:R-:W-:-:S05]  /*6790*/  @P2 SHF.R.U32.HI R18, RZ, R5, R4 ;  /* 0x00000005ff122219 */ /* 0x000fca0000011604 */
[----:B0-----:R-:W-:-:S05]  /*67a0*/  @P0 IMAD.WIDE R2, R18, 0x4, R2 ;  /* 0x0000000412020825 */ /* 0x001fca00078e0202 */
[----:B------:R-:W2:Y:S01]  /*67b0*/  @P0 LDG.E R17, desc[UR50][R2.64] ;  /* 0x0000003202110981 */ /* 0x000ea2000c1e1900 */
[----:B------:R-:W-:-:S04]  /*67c0*/  UIADD3 UR4, UR38, 0xe400, URZ ;  /* 0x0000e40026047890 */ /* 0x000fc8000fffe03f */
[----:B------:R-:W-:-:S06]  /*67d0*/  ULOP3.LUT UP0, URZ, UR4, 0x3ff, URZ, 0xc0, !UPT ;  /* 0x000003ff043f7892 */ /* 0x000fcc000f80c03f */
[----:B------:R-:W-:Y:S01]  /*67e0*/  PLOP3.LUT P0, PT, PT, PT, UP0, 0x80, 0x0 ;  /* 0x000000000000781c */ /* 0x000fe20003f0f008 */
[----:B--2---:R0:W-:-:S12]  /*67f0*/  STL [R1+0x4], R17 ;  /* 0x0000041101007387 */ /* 0x0041d80000100800 */
[----:B------:R-:W-:Y:S05]  /*6800*/  @!P0 BRA `(.L_x_33) ;  /* 0x0000000000408947 */ /* 0x000fea0003800000 */
[----:B------:R-:W-:Y:S01]  /*6810*/  MOV R2, 0x0 ;  /* 0x0000000000027802 */ /* 0x000fe20000000f00 */
[----:B------:R-:W-:Y:S01]  /*6820*/  ULDC.64 UR6, c[0x4][0x88] ;  /* 0x0100220000067ab9 */ /* 0x000fe20000000a00 */
[----:B------:R-:W-:Y:S01]  /*6830*/  ULDC.64 UR8, c[0x4][0x90] ;  /* 0x0100240000087ab9 */ /* 0x000fe20000000a00 */
[----:B------:R-:W-:Y:S01]  /*6840*/  ULDC.64 UR4, c[0x4][0x8] ;  /* 0x0100020000047ab9 */ /* 0x000fe20000000a00 */
[----:B------:R-:W-:Y:S01]  /*6850*/  IMAD.U32 R4, RZ, RZ, UR6 ;  /* 0x00000006ff047e24 */ /* 0x000fe2000f8e00ff */
[----:B------:R-:W-:Y:S01]  /*6860*/  MOV R10, UR4 ;  /* 0x00000004000a7c02 */ /* 0x000fe20008000f00 */
[----:B------:R-:W1:Y:S01]  /*6870*/  LDC.64 R2, c[0x4][R2] ;  /* 0x0100000002027b82 */ /* 0x000e620000000a00 */
[----:B------:R-:W-:Y:S02]  /*6880*/  IMAD.U32 R5, RZ, RZ, UR7 ;  /* 0x00000007ff057e24 */ /* 0x000fe4000f8e00ff */
[----:B------:R-:W-:Y:S02]  /*6890*/  IMAD.U32 R6, RZ, RZ, UR8 ;  /* 0x00000008ff067e24 */ /* 0x000fe4000f8e00ff */
[----:B------:R-:W-:-:S02]  /*68a0*/  IMAD.U32 R7, RZ, RZ, UR9 ;  /* 0x00000009ff077e24 */ /* 0x000fc4000f8e00ff */
[----:B------:R-:W-:Y:S02]  /*68b0*/  IMAD.U32 R11, RZ, RZ, UR5 ;  /* 0x00000005ff0b7e24 */ /* 0x000fe4000f8e00ff */
[----:B------:R-:W-:Y:S02]  /*68c0*/  IMAD.MOV.U32 R8, RZ, RZ, 0x70 ;  /* 0x00000070ff087424 */ /* 0x000fe400078e00ff */
[----:B------:R-:W-:Y:S02]  /*68d0*/  IMAD.MOV.U32 R12, RZ, RZ, 0x1 ;  /* 0x00000001ff0c7424 */ /* 0x000fe400078e00ff */
[----:B------:R-:W-:-:S07]  /*68e0*/  IMAD.MOV.U32 R13, RZ, RZ, RZ ;  /* 0x000000ffff0d7224 */ /* 0x000fce00078e00ff */
[----:B------:R-:W-:-:S07]  /*68f0*/  LEPC R20, `(.L_x_33) ;  /* 0x000000001014794e */ /* 0x000fce0000000000 */
[----:B01----:R-:W-:Y:S05]  /*6900*/  CALL.ABS.NOINC R2 ;  /* 0x0000000002007343 */ /* 0x003fea0003c00000 */
.L_x_33:
[----:B------:R-:W-:-:S04]  /*6910*/  UIADD3 UR4, UR38, 0x400, URZ ;  /* 0x0000040026047890 */ /* 0x000fc8000fffe03f */
[----:B------:R-:W-:-:S06]  /*6920*/  ULOP3.LUT UP0, URZ, UR4, 0x3ff, URZ, 0xc0, !UPT ;  /* 0x000003ff043f7892 */ /* 0x000fcc000f80c03f */
[----:B------:R-:W-:-:S13]  /*6930*/  PLOP3.LUT P0, PT, PT, PT, UP0, 0x80, 0x0 ;  /* 0x000000000000781c */ /* 0x000fda0003f0f008 */
[----:B------:R-:W-:Y:S05]  /*6940*/  @!P0 BRA `(.L_x_34) ;  /* 0x00000000007c8947 */ /* 0x000fea0003800000 */
[----:B------:R-:W-:Y:S01]  /*6950*/  MOV R16, 0x0 ;  /* 0x0000000000107802 */ /* 0x000fe20000000f00 */
[----:B------:R-:W-:Y:S01]  /*6960*/  ULDC.64 UR6, c[0x4][0x88] ;  /* 0x0100220000067ab9 */ /* 0x000fe20000000a00 */
[----:B------:R-:W-:Y:S01]  /*6970*/  ULDC.64 UR8, c[0x4][0x90] ;  /* 0x0100240000087ab9 */ /* 0x000fe20000000a00 */
[----:B------:R-:W-:Y:S01]  /*6980*/  ULDC.64 UR4, c[0x4][0x10] ;  /* 0x0100040000047ab9 */ /* 0x000fe20000000a00 */
[----:B------:R1:W2:Y:S01]  /*6990*/  LDC.64 R2, c[0x4][R16] ;  /* 0x0100000010027b82 */ /* 0x0002a20000000a00 */
[----:B------:R-:W-:Y:S01]  /*69a0*/  IMAD.U32 R4, RZ, RZ, UR6 ;  /* 0x00000006ff047e24 */ /* 0x000fe2000f8e00ff */
[----:B------:R-:W-:Y:S01]  /*69b0*/  MOV R7, UR9 ;  /* 0x0000000900077c02 */ /* 0x000fe20008000f00 */
[----:B------:R-:W-:Y:S02]  /*69c0*/  IMAD.U32 R5, RZ, RZ, UR7 ;  /* 0x00000007ff057e24 */ /* 0x000fe4000f8e00ff */
[----:B------:R-:W-:Y:S02]  /*69d0*/  IMAD.U32 R6, RZ, RZ, UR8 ;  /* 0x00000008ff067e24 */ /* 0x000fe4000f8e00ff */
[----:B------:R-:W-:-:S02]  /*69e0*/  IMAD.U32 R10, RZ, RZ, UR4 ;  /* 0x00000004ff0a7e24 */ /* 0x000fc4000f8e00ff */
[----:B------:R-:W-:Y:S02]  /*69f0*/  IMAD.U32 R11, RZ, RZ, UR5 ;  /* 0x00000005ff0b7e24 */ /* 0x000fe4000f8e00ff */
[----:B------:R-:W-:Y:S02]  /*6a00*/  IMAD.MOV.U32 R8, RZ, RZ, 0x70 ;  /* 0x00000070ff087424 */ /* 0x000fe400078e00ff */
[----:B------:R-:W-:Y:S02]  /*6a10*/  IMAD.MOV.U32 R12, RZ, RZ, 0x1 ;  /* 0x00000001ff0c7424 */ /* 0x000fe400078e00ff */
[----:B-1----:R-:W-:-:S07]  /*6a20*/  IMAD.MOV.U32 R13, RZ, RZ, RZ ;  /* 0x000000ffff0d7224 */ /* 0x002fce00078e00ff */
[----:B------:R-:W-:-:S07]  /*6a30*/  LEPC R20, `(.L_x_35) ;  /* 0x000000001014794e */ /* 0x000fce0000000000 */
[----:B0-2---:R-:W-:Y:S05]  /*6a40*/  CALL.ABS.NOINC R2 ;  /* 0x0000000002007343 */ /* 0x005fea0003c00000 */
.L_x_35:
[----:B------:R0:W1:Y:S01]  /*6a50*/  LDC.64 R2, c[0x4][R16] ;  /* 0x0100000010027b82 */ /* 0x0000620000000a00 */
[----:B------:R-:W-:Y:S01]  /*6a60*/  ULDC.64 UR6, c[0x4][0x88] ;  /* 0x0100220000067ab9 */ /* 0x000fe20000000a00 */
[----:B------:R-:W-:Y:S01]  /*6a70*/  ULDC.64 UR8, c[0x4][0x90] ;  /* 0x0100240000087ab9 */ /* 0x000fe20000000a00 */
[----:B------:R-:W-:Y:S01]  /*6a80*/  ULDC.64 UR4, c[0x4][0x18] ;  /* 0x0100060000047ab9 */ /* 0x000fe20000000a00 */
        /* <DEDUP_REMOVED lines=8> */
[----:B0-----:R-:W-:-:S07]  /*6b10*/  IMAD.MOV.U32 R13, RZ, RZ, RZ ;  /* 0x000000ffff0d7224 */ /* 0x001fce00078e00ff */
[----:B------:R-:W-:-:S07]  /*6b20*/  LEPC R20, `(.L_x_34) ;  /* 0x000000001014794e */ /* 0x000fce0000000000 */
[----:B-1----:R-:W-:Y:S05]  /*6b30*/  CALL.ABS.NOINC R2 ;  /* 0x0000000002007343 */ /* 0x002fea0003c00000 */
.L_x_34:
[----:B------:R-:W-:Y:S01]  /*6b40*/  ULDC.64 UR4, c[0x0][0x9f8] ;  /* 0x00027e0000047ab9 */ /* 0x000fe20000000a00 */
[----:B------:R-:W-:Y:S01]  /*6b50*/  IMAD.MOV.U32 R28, RZ, RZ, R18 ;  /* 0x000000ffff1c7224 */ /* 0x000fe200078e0012 */
[----:B------:R-:W-:Y:S01]  /*6b60*/  ISETP.NE.U32.AND P0, PT, RZ, UR4, PT ;  /* 0x00000004ff007c0c */ /* 0x000fe2000bf05070 */
[----:B------:R-:W1:Y:S01]  /*6b70*/  LDC R9, c[0x0][0x430] ;  /* 0x00010c00ff097b82 */ /* 0x000e620000000800 */
[----:B------:R-:W2:Y:S01]  /*6b80*/  S2R R19, SR_TID.X ;  /* 0x0000000000137919 */ /* 0x000ea20000002100 */
[----:B------:R-:W-:Y:S01]  /*6b90*/  USHF.L.U32 UR44, UR42, 0x7, URZ ;  /* 0x000000072a2c7899 */ /* 0x000fe2000800063f */
[----:B------:R-:W-:Y:S01]  /*6ba0*/  ISETP.NE.AND.EX P0, PT, RZ, UR5, PT, P0 ;  /* 0x00000005ff007c0c */ /* 0x000fe2000bf05300 */
[----:B------:R-:W-:-:S12]  /*6bb0*/  ULDC UR4, c[0x0][0xc44] ;  /* 0x0003110000047ab9 */ /* 0x000fd80000000800 */
[----:B------:R-:W3:Y:S02]  /*6bc0*/  @P0 LDC.64 R2, c[0x0][0x9f8] ;  /* 0x00027e00ff020b82 */ /* 0x000ee40000000a00 */
[----:B---3--:R-:W-:-:S05]  /*6bd0*/  @P0 IMAD.WIDE R2, R18, 0x4, R2 ;  /* 0x0000000412020825 */ /* 0x008fca00078e0202 */
[----:B------:R3:W4:Y:S01]  /*6be0*/  @P0 LDG.E R28, desc[UR50][R2.64] ;  /* 0x00000032021c0981 */ /* 0x000722000c1e1900 */
[----:B-1----:R-:W-:Y:S02]  /*6bf0*/  ISETP.NE.AND P1, PT, R9, 0x1, PT ;  /* 0x000000010900780c */ /* 0x002fe40003f25270 */
[----:B--2---:R-:W-:Y:S02]  /*6c00*/  SHF.R.U32.HI R16, RZ, 0x3, R19 ;  /* 0x00000003ff107819 */ /* 0x004fe40000011613 */
[----:B------:R-:W-:Y:S02]  /*6c10*/  SHF.L.U32 R19, R19, 0x4, RZ ;  /* 0x0000000413137819 */ /* 0x000fe400000006ff */
[----:B------:R-:W-:Y:S02]  /*6c20*/  LOP3.LUT R16, R16, 0xf, RZ, 0xc0, !PT ;  /* 0x0000000f10107812 */ /* 0x000fe400078ec0ff */
[----:B------:R-:W-:Y:S02]  /*6c30*/  LOP3.LUT R19, R19, 0x70, RZ, 0xc0, !PT ;  /* 0x0000007013137812 */ /* 0x000fe400078ec0ff */
[----:B------:R-:W-:-:S02]  /*6c40*/  LOP3.LUT R25, R25, 0xfffffff7, RZ, 0xc0, !PT ;  /* 0xfffffff719197812 */ /* 0x000fc400078ec0ff */
[----:B------:R-:W-:Y:S01]  /*6c50*/  LOP3.LUT R16, R16, UR44, R19, 0xfe, !PT ;  /* 0x0000002c10107c12 */ /* 0x000fe2000f8efe13 */
[----:B------:R-:W1:Y:S01]  /*6c60*/  @P1 LDC R5, c[0x0][0x434] ;  /* 0x00010d00ff051b82 */ /* 0x000e620000000800 */
[----:B------:R-:W-:Y:S02]  /*6c70*/  @P1 LOP3.LUT R25, R25, 0x8, RZ, 0xfc, !PT ;  /* 0x0000000819191812 */ /* 0x000fe400078efcff */
[C---:B------:R-:W-:Y:S01]  /*6c80*/  ISETP.GE.AND P0, PT, R16.reuse, UR36, PT ;  /* 0x0000002410007c0c */ /* 0x040fe2000bf06270 */
[----:B------:R-:W-:-:S04]  /*6c90*/  IMAD.IADD R0, R16, 0x1, R17 ;  /* 0x0000000110007824 */ /* 0x000fc800078e0211 */
[----:B------:R-:W2:Y:S01]  /*6ca0*/  @P1 LDC R7, c[0x0][0x438] ;  /* 0x00010e00ff071b82 */ /* 0x000ea20000000800 */
[----:B------:R-:W-:Y:S02]  /*6cb0*/  IMAD.MOV.U32 R8, RZ, RZ, R0 ;  /* 0x000000ffff087224 */ /* 0x000fe400078e0000 */
[----:B-1----:R-:W-:-:S05]  /*6cc0*/  @P1 IMAD.HI.U32 R4, R0, R5, RZ ;  /* 0x0000000500041227 */ /* 0x002fca00078e00ff */
[----:B--2---:R-:W-:Y:S02]  /*6cd0*/  @P1 SHF.R.U32.HI R8, RZ, R7, R4 ;  /* 0x00000007ff081219 */ /* 0x004fe40000011604 */
[----:B------:R-:W1:Y:S02]  /*6ce0*/  @!P0 LDC.64 R4, c[0x0][0x428] ;  /* 0x00010a00ff048b82 */ /* 0x000e640000000a00 */
[--C-:B---3--:R-:W-:Y:S01]  /*6cf0*/  @!P0 SHF.R.S32.HI R3, RZ, 0x1f, R8.reuse ;  /* 0x0000001fff038819 */ /* 0x108fe20000011408 */
[----:B------:R-:W-:-:S05]  /*6d00*/  @!P0 IMAD.MOV.U32 R2, RZ, RZ, R8 ;  /* 0x000000ffff028224 */ /* 0x000fca00078e0008 */
[----:B------:R-:W2:Y:S01]  /*6d10*/  @!P0 LDC.64 R6, c[0x0][0x418] ;  /* 0x00010600ff068b82 */ /* 0x000ea20000000a00 */
[----:B----4-:R-:W-:Y:S01]  /*6d20*/  SHF.R.S32.HI R10, RZ, 0x1f, R28 ;  /* 0x0000001fff0a7819 */ /* 0x010fe2000001141c */
[----:B-1----:R-:W-:-:S04]  /*6d30*/  @!P0 IMAD.WIDE.U32 R2, R28, R4, R2 ;  /* 0x000000041c028225 */ /* 0x002fc800078e0002 */
[----:B------:R-:W-:Y:S01]  /*6d40*/  @!P0 IMAD R4, R10, R4, RZ ;  /* 0x000000040a048224 */ /* 0x000fe200078e02ff */
[----:B--2---:R-:W-:Y:S01]  /*6d50*/  @!P0 LEA R6, P1, R2, R6, 0x2 ;  /* 0x0000000602068211 */ /* 0x004fe200078210ff */
[----:B------:R1:W-:Y:S02]  /*6d60*/  STL [R1], R10 ;  /* 0x0000000a01007387 */ /* 0x0003e40000100800 */
[----:B------:R-:W-:Y:S02]  /*6d70*/  @!P0 IMAD R5, R28, R5, R4 ;  /* 0x000000051c058224 */ /* 0x000fe400078e0204 */
[----:B------:R-:W-:Y:S02]  /*6d80*/  IMAD.MOV.U32 R4, RZ, RZ, RZ ;  /* 0x000000ffff047224 */ /* 0x000fe400078e00ff */
[----:B------:R-:W-:-:S05]  /*6d90*/  @!P0 IMAD.IADD R3, R3, 0x1, R5 ;  /* 0x0000000103038824 */ /* 0x000fca00078e0205 */
[----:B------:R-:W-:-:S05]  /*6da0*/  @!P0 LEA.HI.X R7, R2, R7, R3, 0x2, P1 ;  /* 0x0000000702078211 */ /* 0x000fca00008f1403 */
[----:B------:R1:W5:Y:S01]  /*6db0*/  @!P0 LDG.E R4, desc[UR50][R6.64] ;  /* 0x0000003206048981 */ /* 0x000362000c1e1900 */
[----:B------:R-:W-:Y:S01]  /*6dc0*/  IMAD.U32 R2, RZ, RZ, UR41 ;  /* 0x00000029ff027e24 */ /* 0x000fe2000f8e00ff */
[----:B------:R-:W-:Y:S01]  /*6dd0*/  UMOV UR5, 0xffffffff ;  /* 0xffffffff00057882 */ /* 0x000fe20000000000 */
[----:B------:R-:W-:Y:S01]  /*6de0*/  IMAD.MOV R5, RZ, RZ, -R8 ;  /* 0x000000ffff057224 */ /* 0x000fe200078e0a08 */
[----:B------:R-:W-:Y:S02]  /*6df0*/  LOP3.LUT R25, R25, 0xfffffffb, RZ, 0xc0, !PT ;  /* 0xfffffffb19197812 */ /* 0x000fe400078ec0ff */
[----:B------:R-:W-:Y:S01]  /*6e00*/  ISETP.NE.AND P2, PT, R2, 0x3, PT ;  /* 0x000000030200780c */ /* 0x000fe20003f45270 */
[----:B------:R-:W-:Y:S01]  /*6e10*/  IMAD R5, R9, R5, R0 ;  /* 0x0000000509057224 */ /* 0x000fe200078e0200 */
[----:B------:R-:W-:-:S05]  /*6e20*/  IADD3 R0, -R18, RZ, RZ ;  /* 0x000000ff12007210 */ /* 0x000fca0007ffe1ff */
[----:B------:R-:W-:-:S06]  /*6e30*/  IMAD R19, R0, UR4, R23 ;  /* 0x0000000400137c24 */ /* 0x000fcc000f8e0217 */
[----:B------:R-:W-:Y:S01]  /*6e40*/  @P2 LOP3.LUT R25, R25, 0x4, RZ, 0xfc, !PT ;  /* 0x0000000419192812 */ /* 0x000fe200078efcff */
[----:B-1----:R-:W-:Y:S06]  /*6e50*/  BRA.DIV UR5, `(.L_x_36) ;  /* 0x0000003205bc7947 */ /* 0x002fec000b800000 */
.L_x_84:
[----:B------:R-:W-:Y:S01]  /*6e60*/  SHF.R.S32.HI R27, RZ, 0x1f, R19 ;  /* 0x0000001fff1b7819 */ /* 0x000fe20000011413 */
[----:B------:R-:W-:Y:S06]  /*6e70*/  @!P2 BRA `(.L_x_37) ;  /* 0x000000000004a947 */ /* 0x000fec0003800000 */
[----:B------:R-:W-:Y:S01]  /*6e80*/  BPT.TRAP 0x1 ;  /* 0x000000040000795c */ /* 0x000fe20000300000 */
.L_x_37:
[----:B------:R-:W-:Y:S01]  /*6e90*/  SHF.R.S32.HI R7, RZ, 0x1f, R5 ;  /* 0x0000001fff077819 */ /* 0x000fe20000011405 */
[----:B------:R-:W-:Y:S01]  /*6ea0*/  ULDC.64 UR4, c[0x0][0x328] ;  /* 0x0000ca0000047ab9 */ /* 0x000fe20000000a00 */
[----:B-----5:R-:W-:Y:S01]  /*6eb0*/  SHF.R.S32.HI R6, RZ, 0x1f, R4 ;  /* 0x0000001fff067819 */ /* 0x020fe20000011404 */
[----:B------:R-:W-:Y:S01]  /*6ec0*/  IMAD.WIDE.U32 R2, R5, UR4, RZ ;  /* 0x0000000405027c25 */ /* 0x000fe2000f8e00ff */
[----:B------:R-:W-:Y:S03]  /*6ed0*/  BSSY B0, `(.L_x_38) ;  /* 0x0000015000007945 */ /* 0x000fe60003800000 */
[----:B------:R-:W-:-:S04]  /*6ee0*/  IMAD R0, R7, UR4, RZ ;  /* 0x0000000407007c24 */ /* 0x000fc8000f8e02ff */
[----:B------:R-:W-:Y:S01]  /*6ef0*/  IMAD R9, R5, UR5, R0 ;  /* 0x0000000505097c24 */ /* 0x000fe2000f8e0200 */
[----:B------:R-:W-:Y:S02]  /*6f00*/  ULDC.64 UR4, c[0x0][0x338] ;  /* 0x0000ce0000047ab9 */ /* 0x000fe40000000a00 */
[----:B------:R-:W-:Y:S02]  /*6f10*/  IMAD R0, R6, UR4, RZ ;  /* 0x0000000406007c24 */ /* 0x000fe4000f8e02ff */
[----:B------:R-:W-:Y:S02]  /*6f20*/  IMAD.IADD R3, R3, 0x1, R9 ;  /* 0x0000000103037824 */ /* 0x000fe400078e0209 */
[C---:B------:R-:W-:Y:S02]  /*6f30*/  IMAD R0, R4.reuse, UR5, R0 ;  /* 0x0000000504007c24 */ /* 0x040fe4000f8e0200 */
[----:B------:R-:W-:Y:S01]  /*6f40*/  IMAD.WIDE.U32 R2, R4, UR4, R2 ;  /* 0x0000000404027c25 */ /* 0x000fe2000f8e0002 */
[----:B------:R-:W-:-:S03]  /*6f50*/  ULDC.64 UR4, c[0x0][0x330] ;  /* 0x0000cc0000047ab9 */ /* 0x000fc60000000a00 */
[----:B------:R-:W-:Y:S02]  /*6f60*/  IMAD.IADD R3, R3, 0x1, R0 ;  /* 0x0000000103037824 */ /* 0x000fe400078e0200 */
[----:B------:R-:W-:Y:S02]  /*6f70*/  IMAD R0, R27, UR4, RZ ;  /* 0x000000041b007c24 */ /* 0x000fe4000f8e02ff */
[----:B------:R-:W-:-:S04]  /*6f80*/  IMAD.WIDE.U32 R2, R19, UR4, R2 ;  /* 0x0000000413027c25 */ /* 0x000fc8000f8e0002 */
[----:B------:R-:W-:Y:S01]  /*6f90*/  IMAD R0, R19, UR5, R0 ;  /* 0x0000000513007c24 */ /* 0x000fe2000f8e0200 */
[----:B------:R-:W-:Y:S02]  /*6fa0*/  ULDC.64 UR4, c[0x0][0x318] ;  /* 0x0000c60000047ab9 */ /* 0x000fe40000000a00 */
[----:B------:R-:W-:Y:S01]  /*6fb0*/  LEA R16, P0, R2, UR4, 0x1 ;  /* 0x0000000402107c11 */ /* 0x000fe2000f8008ff */
[----:B------:R-:W-:-:S05]  /*6fc0*/  IMAD.IADD R0, R3, 0x1, R0 ;  /* 0x0000000103007824 */ /* 0x000fca00078e0200 */
[----:B0-----:R-:W-:Y:S02]  /*6fd0*/  LEA.HI.X R17, R2, UR5, R0, 0x1, P0 ;  /* 0x0000000502117c11 */ /* 0x001fe400080f0c00 */
[----:B------:R-:W-:Y:S02]  /*6fe0*/  LEA R0, R22, UR38, 0x3 ;  /* 0x0000002616007c11 */ /* 0x000fe4000f8e18ff */
[----:B------:R-:W-:-:S04]  /*6ff0*/  SHF.L.U32 R2, R24, 0x1f, RZ ;  /* 0x0000001f18027819 */ /* 0x000fc800000006ff */
[----:B------:R-:W0:Y:S02]  /*7000*/  SYNCS.PHASECHK.TRANS64.TRYWAIT P0, [R0+URZ+0x16840], R2 ;  /* 0x01684002000075a7 */ /* 0x000e24000800017f */
[----:B0-----:R-:W-:Y:S05]  /*7010*/  @!P0 BRA `(.L_x_39) ;  /* 0x0000003000808947 */ /* 0x001fea0003800000 */
.L_x_85:
[----:B------:R-:W-:Y:S05]  /*7020*/  BSYNC B0 ;  /* 0x0000000000007941 */ /* 0x000fea0003800000 */
.L_x_38:
[----:B------:R-:W1:Y:S01]  /*7030*/  S2R R9, SR_TID.X ;  /* 0x0000000000097919 */ /* 0x000e620000002100 */
[----:B------:R-:W-:Y:S01]  /*7040*/  ULDC.64 UR4, c[0x0][0x300] ;  /* 0x0000c00000047ab9 */ /* 0x000fe20000000a00 */
[----:B------:R-:W-:Y:S01]  /*7050*/  USHF.L.U32 UR6, UR42, 0x7, URZ ;  /* 0x000000072a067899 */ /* 0x000fe2000800063f */
[----:B------:R-:W-:Y:S01]  /*7060*/  IMAD R7, R7, UR4, RZ ;  /* 0x0000000407077c24 */ /* 0x000fe2000f8e02ff */
[----:B------:R-:W-:Y:S01]  /*7070*/  LOP3.LUT P2, RZ, R25, 0x1, RZ, 0xc0, !PT ;  /* 0x0000000119ff7812 */ /* 0x000fe2000784c0ff */
[----:B0-----:R-:W-:-:S04]  /*7080*/  IMAD.WIDE.U32 R2, R5, UR4, RZ ;  /* 0x0000000405027c25 */ /* 0x001fc8000f8e00ff */
        /* <DEDUP_REMOVED lines=11> */
[----:B------:R-:W-:Y:S01]  /*7140*/  ULDC.64 UR4, c[0x0][0x2e8] ;  /* 0x0000ba0000047ab9 */ /* 0x000fe20000000a00 */
[----:B-1----:R-:W-:Y:S01]  /*7150*/  SHF.R.U32.HI R10, RZ, 0x3, R9 ;  /* 0x00000003ff0a7819 */ /* 0x002fe20000011609 */
[----:B------:R-:W-:Y:S01]  /*7160*/  IMAD R6, R22, 0x2000, R29 ;  /* 0x0000200016067824 */ /* 0x000fe200078e021d */
[----:B------:R-:W-:Y:S01]  /*7170*/  SHF.L.U32 R8, R9, 0x3, RZ ;  /* 0x0000000309087819 */ /* 0x000fe200000006ff */
[----:B------:R-:W-:Y:S01]  /*7180*/  IMAD.IADD R5, R3, 0x1, R4 ;  /* 0x0000000103057824 */ /* 0x000fe200078e0204 */
[----:B------:R-:W-:Y:S01]  /*7190*/  LEA R4, P0, R2, UR4, 0x1 ;  /* 0x0000000402047c11 */ /* 0x000fe2000f8008ff */
[----:B------:R-:W-:Y:S01]  /*71a0*/  IMAD.U32 R9, RZ, RZ, UR6 ;  /* 0x00000006ff097e24 */ /* 0x000fe2000f8e00ff */
[----:B------:R-:W-:Y:S01]  /*71b0*/  UMOV UR4, 0xffffffff ;  /* 0xffffffff00047882 */ /* 0x000fe20000000000 */
[----:B------:R-:W-:Y:S02]  /*71c0*/  LOP3.LUT R10, R10, 0xf, RZ, 0xc0, !PT ;  /* 0x0000000f0a0a7812 */ /* 0x000fe400078ec0ff */
[----:B------:R-:W-:-:S02]  /*71d0*/  LEA.HI.X R5, R2, UR5, R5, 0x1, P0 ;  /* 0x0000000502057c11 */ /* 0x000fc400080f0c05 */
[----:B------:R-:W-:Y:S02]  /*71e0*/  LOP3.LUT R8, R8, 0x38, RZ, 0xc0, !PT ;  /* 0x0000003808087812 */ /* 0x000fe400078ec0ff */
[----:B------:R-:W-:Y:S01]  /*71f0*/  IADD3 R9, -R10, UR36, -R9 ;  /* 0x000000240a097c10 */ /* 0x000fe2000fffe909 */
[----:B------:R-:W-:Y:S06]  /*7200*/  BRA.DIV UR4, `(.L_x_40) ;  /* 0x0000003204187947 */ /* 0x000fec000b800000 */
[----:B------:R-:W0:Y:S01]  /*7210*/  SHFL.IDX PT, R3, R4, RZ, 0x181f ;  /* 0x00181fff04037589 */ /* 0x000e2200000e0000 */
[----:B------:R-:W-:-:S03]  /*7220*/  ISETP.GE.AND P1, PT, R9, 0x1, PT ;  /* 0x000000010900780c */ /* 0x000fc60003f26270 */
[----:B------:R-:W1:Y:S04]  /*7230*/  SHFL.IDX PT, R2, R5, RZ, 0x181f ;  /* 0x00181fff05027589 */ /* 0x000e6800000e0000 */
[----:B------:R-:W-:Y:S06]  /*7240*/  SHFL.IDX PT, R14, R4, 0x7, 0x181f ;  /* 0x00f81f00040e7f89 */ /* 0x000fec00000e0000 */
[----:B------:R-:W-:-:S02]  /*7250*/  @P1 LEA R7, R6, UR38, 0x1 ;  /* 0x0000002606071c11 */ /* 0x000fc4000f8e08ff */
[----:B0-----:R-:W-:-:S05]  /*7260*/  @P1 LEA R3, P0, R8, R3, 0x1 ;  /* 0x0000000308031211 */ /* 0x001fca00078008ff */
[----:B-1----:R-:W-:-:S05]  /*7270*/  @P1 IMAD.X R2, RZ, RZ, R2, P0 ;  /* 0x000000ffff021224 */ /* 0x002fca00000e0602 */
[----:B------:R-:W-:-:S04]  /*7280*/  @P1 LOP3.LUT R3, R3, R2, RZ, 0x3c, !PT ;  /* 0x0000000203031212 */ /* 0x000fc800078e3cff */
[----:B------:R-:W-:-:S04]  /*7290*/  @P1 LOP3.LUT R2, R3, R2, RZ, 0x3c, !PT ;  /* 0x0000000203021212 */ /* 0x000fc800078e3cff */
[----:B------:R-:W-:-:S05]  /*72a0*/  @P1 LOP3.LUT R3, R3, R2, RZ, 0x3c, !PT ;  /* 0x0000000203031212 */ /* 0x000fca00078e3cff */
[----:B------:R0:W-:Y:S01]  /*72b0*/  @P1 LDGSTS.E.BYPASS.LTC128B.128 [R7+0xe400], desc[UR50][R2.64], !P2 ;  /* 0x0e40000002071fae */ /* 0x0001e2000d101d72 */
[----:B------:R-:W-:-:S03]  /*72c0*/  ISETP.GE.AND P1, PT, R9, 0x11, PT ;  /* 0x000000110900780c */ /* 0x000fc60003f26270 */
[----:B0-----:R-:W0:Y:S10]  /*72d0*/  SHFL.IDX PT, R3, R4, 0x1, 0x181f ;  /* 0x00381f0004037f89 */ /* 0x001e3400000e0000 */
[----:B------:R-:W-:Y:S01]  /*72e0*/  @P1 LEA R7, R6, UR38, 0x1 ;  /* 0x0000002606071c11 */ /* 0x000fe2000f8e08ff */
[----:B------:R-:W1:Y:S01]  /*72f0*/  SHFL.IDX PT, R2, R5, 0x1, 0x181f ;  /* 0x00381f0005027f89 */ /* 0x000e6200000e0000 */
        /* <DEDUP_REMOVED lines=49> */
[----:B------:R-:W1:Y:S04]  /*7610*/  SHFL.IDX PT, R2, R5, 0x6, 0x181f ;  /* 0x00d81f0005027f89 */ /* 0x000e6800000e0000 */
[----:B------:R-:W2:Y:S01]  /*7620*/  SHFL.IDX PT, R5, R5, 0x7, 0x181f ;  /* 0x00f81f0005057f89 */ /* 0x000ea200000e0000 */
[----:B0-----:R-:W-:-:S04]  /*7630*/  @P1 LEA R3, P0, R8, R3, 0x1 ;  /* 0x0000000308031211 */ /* 0x001fc800078008ff */
[----:B-1----:R-:W-:-:S04]  /*7640*/  @P1 IADD3.X R2, RZ, R2, RZ, P0, !PT ;  /* 0x00000002ff021210 */ /* 0x002fc800007fe4ff */
[----:B------:R-:W-:-:S04]  /*7650*/  @P1 LOP3.LUT R3, R3, R2, RZ, 0x3c, !PT ;  /* 0x0000000203031212 */ /* 0x000fc800078e3cff */
[----:B------:R-:W-:-:S04]  /*7660*/  @P1 LOP3.LUT R2, R3, R2, RZ, 0x3c, !PT ;  /* 0x0000000203021212 */ /* 0x000fc800078e3cff */
[----:B------:R-:W-:-:S05]  /*7670*/  @P1 LOP3.LUT R3, R3, R2, RZ, 0x3c, !PT ;  /* 0x0000000203031212 */ /* 0x000fca00078e3cff */
[----:B--2---:R0:W-:Y:S02]  /*7680*/  @P1 LDGSTS.E.BYPASS.LTC128B.128 [R7+0x11400], desc[UR50][R2.64], !P2 ;  /* 0x1140000002071fae */ /* 0x0041e4000d101d72 */
.L_x_103:
[----:B------:R-:W-:-:S13]  /*7690*/  ISETP.GE.AND P0, PT, R9, 0x71, PT ;  /* 0x000000710900780c */ /* 0x000fda0003f06270 */
[----:B0-----:R-:W-:-:S05]  /*76a0*/  @P0 LEA R2, P1, R8, R14, 0x1 ;  /* 0x0000000e08020211 */ /* 0x001fca00078208ff */
[----:B------:R-:W-:Y:S01]  /*76b0*/  @P0 IMAD.X R3, RZ, RZ, R5, P1 ;  /* 0x000000ffff030224 */ /* 0x000fe200008e0605 */
[----:B------:R-:W-:-:S05]  /*76c0*/  @P0 LEA R5, R6, UR38, 0x1 ;  /* 0x0000002606050c11 */ /* 0x000fca000f8e08ff */
[----:B------:R-:W-:Y:S01]  /*76d0*/  @!PT LDS RZ, [RZ] ;  /* 0x00000000fffff984 */ /* 0x000fe20000000800 */
[----:B------:R-:W-:Y:S01]  /*76e0*/  @!PT LDS RZ, [RZ] ;  /* 0x00000000fffff984 */ /* 0x000fe20000000800 */
[----:B------:R-:W-:Y:S01]  /*76f0*/  @!PT LDS RZ, [RZ] ;  /* 0x00000000fffff984 */ /* 0x000fe20000000800 */
[----:B------:R0:W-:Y:S01]  /*7700*/  @P0 LDGSTS.E.BYPASS.LTC128B.128 [R5+0x11c00], desc[UR50][R2.64], !P2 ;  /* 0x11c0000002050fae */ /* 0x0001e2000d101d72 */
[----:B------:R-:W-:Y:S01]  /*7710*/  PLOP3.LUT P0, PT, PT, PT, PT, 0x80, 0x0 ;  /* 0x000000000000781c */ /* 0x000fe20003f0f070 */
[----:B------:R-:W-:-:S12]  /*7720*/  NOP ;  /* 0x0000000000007918 */ /* 0x000fd80000000000 */
.L_x_41:
[----:B------:R-:W-:Y:S02]  /*7730*/  PLOP3.LUT P1, PT, P1, P0, PT, 0xa2, 0x0 ;  /* 0x000000000000781c */ /* 0x000fe40000f21472 */
[----:B------:R-:W-:-:S08]  /*7740*/  @P0 R2UR P1, UR4, R0 ;  /* 0x00000000000402ca */ /* 0x000fd00000020000 */
[----:B------:R-:W-:-:S05]  /*7750*/  @P0 PLOP3.LUT P0, PT, P1, PT, PT, 0x80, 0x0 ;  /* 0x000000000000081c */ /* 0x000fca0000f0f070 */
[----:B------:R-:W-:Y:S01]  /*7760*/  @!P1 SYNCS.ARRIVE.TRANS64.RED.A0T1 RZ, [UR4+0x16830], RZ ;  /* 0x016830ffffff99a7 */ /* 0x000fe20008200404 */
[----:B------:R-:W-:Y:S07]  /*7770*/  @!P1 ARRIVES.LDGSTSBAR.64.TRANSCNT [UR4+0x16830] ;  /* 0x01683000ff0099b0 */ /* 0x000fee0008000a84 */
[----:B------:R-:W-:Y:S05]  /*7780*/  @P0 BRA.U.ANY `(.L_x_41) ;  /* 0xfffffffd00e80947 */ /* 0x000fea000393ffff */
[----:B------:R-:W-:Y:S01]  /*7790*/  NOP ;  /* 0x0000000000007918 */ /* 0x000fe20000000000 */
[----:B0-----:R-:W-:-:S05]  /*77a0*/  IMAD.U32 R2, RZ, RZ, UR41 ;  /* 0x00000029ff027e24 */ /* 0x001fca000f8e00ff */
[----:B------:R-:W-:-:S13]  /*77b0*/  ISETP.NE.AND P2, PT, R2, 0x3, PT ;  /* 0x000000030200780c */ /* 0x000fda0003f45270 */
[----:B------:R-:W-:Y:S05]  /*77c0*/  @!P2 BRA `(.L_x_42) ;  /* 0x000000000004a947 */ /* 0x000fea0003800000 */
[----:B------:R-:W-:Y:S01]  /*77d0*/  BPT.TRAP 0x1 ;  /* 0x000000040000795c */ /* 0x000fe20000300000 */
.L_x_42:
[----:B------:R0:W-:Y:S02]  /*77e0*/  SYNCS.ARRIVE.TRANS64.A1T0 RZ, [R0+URZ+0x16830], RZ ;  /* 0x016830ff00ff79a7 */ /* 0x0001e4000810003f */
[----:B------:R-:W-:Y:S05]  /*77f0*/  WARPSYNC.ALL ;  /* 0x0000000000007948 */ /* 0x000fea0003800000 */
[----:B------:R-:W-:-:S04]  /*7800*/  UIADD3 UR4, UR38, 0x8400, URZ ;  /* 0x0000840026047890 */ /* 0x000fc8000fffe03f */
[----:B------:R-:W-:Y:S01]  /*7810*/  ULOP3.LUT UP0, URZ, UR4, 0x3ff, URZ, 0xc0, !UPT ;  /* 0x000003ff043f7892 */ /* 0x000fe2000f80c03f */
[----:B------:R-:W-:Y:S05]  /*7820*/  BAR.SYNC.DEFER_BLOCKING 0x8, 0x200 ;  /* 0x0208000000007b1d */ /* 0x000fea0000010000 */
[----:B------:R-:W-:-:S13]  /*7830*/  PLOP3.LUT P0, PT, PT, PT, UP0, 0x80, 0x0 ;  /* 0x000000000000781c */ /* 0x000fda0003f0f008 */
        /* <DEDUP_REMOVED lines=17> */
.L_x_43:
[----:B------:R-:W2:Y:S01]  /*7950*/  LDL R21, [R1+0x8] ;  /* 0x0000080001157983 */ /* 0x000ea20000100800 */
[----:B------:R-:W1:Y:S01]  /*7960*/  LDC R10, c[0x0][0x448] ;  /* 0x00011200ff0a7b82 */ /* 0x000e620000000800 */
[----:B------:R-:W-:Y:S01]  /*7970*/  ULDC.64 UR4, c[0x0][0x2d8] ;  /* 0x0000b60000047ab9 */ /* 0x000fe20000000a00 */
[----:B0-----:R-:W-:Y:S01]  /*7980*/  SHF.R.S32.HI R0, RZ, 0x1f, R18 ;  /* 0x0000001fff007819 */ /* 0x001fe20000011412 */
[----:B------:R-:W0:Y:S01]  /*7990*/  S2R R26, SR_TID.X ;  /* 0x00000000001a7919 */ /* 0x000e220000002100 */
[----:B------:R-:W-:Y:S01]  /*79a0*/  IMAD R4, R27, UR4, RZ ;  /* 0x000000041b047c24 */ /* 0x000fe2000f8e02ff */
[----:B------:R-:W-:Y:S01]  /*79b0*/  ULDC.64 UR6, c[0x0][0x2c8] ;  /* 0x0000b20000067ab9 */ /* 0x000fe20000000a00 */
[----:B------:R-:W-:Y:S01]  /*79c0*/  IMAD.WIDE.U32 R2, R19, UR4, RZ ;  /* 0x0000000413027c25 */ /* 0x000fe2000f8e00ff */
[----:B------:R-:W-:Y:S01]  /*79d0*/  ULDC.64 UR8, c[0x0][0x280] ;  /* 0x0000a00000087ab9 */ /* 0x000fe20000000a00 */
[----:B------:R-:W3:Y:S01]  /*79e0*/  S2R R11, SR_TID.X ;  /* 0x00000000000b7919 */ /* 0x000ee20000002100 */
[----:B------:R-:W-:Y:S01]  /*79f0*/  LOP3.LUT P5, RZ, R25, 0x10, RZ, 0xc0, !PT ;  /* 0x0000001019ff7812 */ /* 0x000fe200078ac0ff */
[----:B------:R-:W-:Y:S01]  /*7a00*/  IMAD R4, R19, UR5, R4 ;  /* 0x0000000513047c24 */ /* 0x000fe2000f8e0204 */
[----:B------:R-:W-:Y:S01]  /*7a10*/  ULDC.64 UR4, c[0x0][0x2e0] ;  /* 0x0000b80000047ab9 */ /* 0x000fe20000000a00 */
[----:B------:R-:W-:-:S02]  /*7a20*/  IMAD.MOV R6, RZ, RZ, -R23 ;  /* 0x000000ffff067224 */ /* 0x000fc400078e0a17 */
[----:B------:R-:W-:Y:S02]  /*7a30*/  IMAD.IADD R3, R3, 0x1, R4 ;  /* 0x0000000103037824 */ /* 0x000fe400078e0204 */
[----:B------:R-:W-:Y:S02]  /*7a40*/  IMAD R0, R0, UR4, RZ ;  /* 0x0000000400007c24 */ /* 0x000fe4000f8e02ff */
[----:B------:R-:W-:Y:S01]  /*7a50*/  IMAD.WIDE.U32 R2, R18, UR4, R2 ;  /* 0x0000000412027c25 */ /* 0x000fe2000f8e0002 */
[----:B------:R-:W-:-:S03]  /*7a60*/  ULDC UR4, c[0x0][0xc38] ;  /* 0x00030e0000047ab9 */ /* 0x000fc60000000800 */
[----:B------:R-:W-:Y:S01]  /*7a70*/  IMAD R0, R18, UR5, R0 ;  /* 0x0000000512007c24 */ /* 0x000fe2000f8e0200 */
[----:B------:R-:W-:Y:S02]  /*7a80*/  LEA R18, R29, UR38, 0x1 ;  /* 0x000000261d127c11 */ /* 0x000fe4000f8e08ff */
[----:B-1----:R-:W-:Y:S01]  /*7a90*/  ISETP.NE.AND P0, PT, R10, 0x1, PT ;  /* 0x000000010a00780c */ /* 0x002fe20003f05270 */
[----:B------:R-:W-:Y:S01]  /*7aa0*/  IMAD.IADD R3, R3, 0x1, R0 ;  /* 0x0000000103037824 */ /* 0x000fe200078e0200 */
[----:B0-----:R-:W-:Y:S01]  /*7ab0*/  SHF.R.U32.HI R20, RZ, 0x3, R26 ;  /* 0x00000003ff147819 */ /* 0x001fe2000001161a */
[----:B------:R-:W-:-:S10]  /*7ac0*/  IMAD.SHL.U32 R26, R26, 0x10, RZ ;  /* 0x000000101a1a7824 */ /* 0x000fd400078e00ff */
[----:B------:R-:W0:Y:S01]  /*7ad0*/  @P0 LDC R4, c[0x0][0x44c] ;  /* 0x00011300ff040b82 */ /* 0x000e220000000800 */
[----:B------:R-:W-:Y:S02]  /*7ae0*/  LOP3.LUT R20, R20, 0xf, RZ, 0xc0, !PT ;  /* 0x0000000f14147812 */ /* 0x000fe400078ec0ff */
[----:B------:R-:W-:-:S04]  /*7af0*/  LOP3.LUT R26, R26, 0x70, RZ, 0xc0, !PT ;  /* 0x000000701a1a7812 */ /* 0x000fc800078ec0ff */
[----:B------:R-:W-:Y:S01]  /*7b00*/  LOP3.LUT R20, R20, R26, RZ, 0xfc, !PT ;  /* 0x0000001a14147212 */ /* 0x000fe200078efcff */
[----:B------:R-:W1:Y:S01]  /*7b10*/  @P0 LDC R5, c[0x0][0x450] ;  /* 0x00011400ff050b82 */ /* 0x000e620000000800 */
[----:B--2---:R-:W-:Y:S01]  /*7b20*/  IMAD R0, R6, UR4, R21 ;  /* 0x0000000406007c24 */ /* 0x004fe2000f8e0215 */
[----:B------:R-:W-:Y:S01]  /*7b30*/  ULDC.64 UR4, c[0x0][0x2d0] ;  /* 0x0000b40000047ab9 */ /* 0x000fe20000000a00 */
[----:B---3--:R-:W-:Y:S02]  /*7b40*/  SHF.R.U32.HI R21, RZ, 0x3, R11 ;  /* 0x00000003ff157819 */ /* 0x008fe4000001160b */
[----:B------:R-:W-:Y:S02]  /*7b50*/  IMAD R6, R0, 0xc0, R20 ;  /* 0x000000c000067824 */ /* 0x000fe400078e0214 */
[----:B------:R-:W-:Y:S01]  /*7b60*/  IMAD.SHL.U32 R20, R11, 0x8, RZ ;  /* 0x000000080b147824 */ /* 0x000fe200078e00ff */
[----:B------:R-:W-:Y:S01]  /*7b70*/  LOP3.LUT R21, R21, 0xf, RZ, 0xc0, !PT ;  /* 0x0000000f15157812 */ /* 0x000fe200078ec0ff */
[----:B0-----:R-:W-:Y:S01]  /*7b80*/  @P0 IMAD.HI.U32 R7, R6, R4, RZ ;  /* 0x0000000406070227 */ /* 0x001fe200078e00ff */
[----:B------:R-:W-:-:S02]  /*7b90*/  MOV R4, R6 ;  /* 0x0000000600047202 */ /* 0x000fc40000000f00 */
[----:B------:R-:W-:Y:S02]  /*7ba0*/  LOP3.LUT R20, R20, 0x38, RZ, 0xc0, !PT ;  /* 0x0000003814147812 */ /* 0x000fe400078ec0ff */
[----:B-1----:R-:W-:-:S04]  /*7bb0*/  @P0 SHF.R.U32.HI R4, RZ, R5, R7 ;  /* 0x00000005ff040219 */ /* 0x002fc80000011607 */
[--C-:B------:R-:W-:Y:S01]  /*7bc0*/  SHF.R.S32.HI R5, RZ, 0x1f, R4.reuse ;  /* 0x0000001fff057819 */ /* 0x100fe20000011404 */
[----:B------:R-:W-:-:S04]  /*7bd0*/  IMAD.MOV R7, RZ, RZ, -R4 ;  /* 0x000000ffff077224 */ /* 0x000fc800078e0a04 */
[----:B------:R-:W-:Y:S02]  /*7be0*/  IMAD R5, R5, UR4, RZ ;  /* 0x0000000405057c24 */ /* 0x000fe4000f8e02ff */
[----:B------:R-:W-:Y:S02]  /*7bf0*/  IMAD R7, R10, R7, R6 ;  /* 0x000000070a077224 */ /* 0x000fe400078e0206 */
[C---:B------:R-:W-:Y:S02]  /*7c00*/  IMAD R8, R4.reuse, UR5, R5 ;  /* 0x0000000504087c24 */ /* 0x040fe4000f8e0205 */
[----:B------:R-:W-:-:S04]  /*7c10*/  IMAD.WIDE.U32 R4, R4, UR4, R2 ;  /* 0x0000000404047c25 */ /* 0x000fc8000f8e0002 */
[----:B------:R-:W-:Y:S01]  /*7c20*/  IMAD.IADD R5, R5, 0x1, R8 ;  /* 0x0000000105057824 */ /* 0x000fe200078e0208 */
[----:B------:R-:W-:Y:S01]  /*7c30*/  SHF.R.S32.HI R8, RZ, 0x1f, R7 ;  /* 0x0000001fff087819 */ /* 0x000fe20000011407 */
[----:B------:R-:W-:Y:S02]  /*7c40*/  VIADD R6, R6, 0x80 ;  /* 0x0000008006067836 */ /* 0x000fe40000000000 */
[----:B------:R-:W-:-:S04]  /*7c50*/  IMAD.WIDE.U32 R4, R7, UR6, R4 ;  /* 0x0000000607047c25 */ /* 0x000fc8000f8e0004 */
[----:B------:R-:W-:-:S04]  /*7c60*/  IMAD R8, R8, UR6, RZ ;  /* 0x0000000608087c24 */ /* 0x000fc8000f8e02ff */
[----:B------:R-:W-:Y:S02]  /*7c70*/  IMAD R7, R7, UR7, R8 ;  /* 0x0000000707077c24 */ /* 0x000fe4000f8e0208 */
[----:B------:R-:W0:Y:S02]  /*7c80*/  @P0 LDC R8, c[0x0][0x450] ;  /* 0x00011400ff080b82 */ /* 0x000e240000000800 */
[----:B------:R-:W-:Y:S01]  /*7c90*/  IMAD.IADD R7, R5, 0x1, R7 ;  /* 0x0000000105077824 */ /* 0x000fe200078e0207 */
[----:B------:R-:W-:-:S04]  /*7ca0*/  LEA R5, P1, R4, UR8, 0x1 ;  /* 0x0000000804057c11 */ /* 0x000fc8000f8208ff */
[----:B------:R-:W-:Y:S02]  /*7cb0*/  LEA.HI.X R4, R4, UR9, R7, 0x1, P1 ;  /* 0x0000000904047c11 */ /* 0x000fe400088f0c07 */
[----:B------:R-:W1:Y:S02]  /*7cc0*/  @P0 LDC R7, c[0x0][0x44c] ;  /* 0x00011300ff070b82 */ /* 0x000e640000000800 */
[----:B-1----:R-:W-:-:S04]  /*7cd0*/  @P0 IMAD.HI.U32 R9, R6, R7, RZ ;  /* 0x0000000706090227 */ /* 0x002fc800078e00ff */
[----:B------:R-:W-:Y:S01]  /*7ce0*/  IMAD.MOV.U32 R7, RZ, RZ, R6 ;  /* 0x000000ffff077224 */ /* 0x000fe200078e0006 */
[----:B0-----:R-:W-:-:S05]  /*7cf0*/  @P0 SHF.R.U32.HI R7, RZ, R8, R9 ;  /* 0x00000008ff070219 */ /* 0x001fca0000011609 */
[----:B------:R-:W-:Y:S02]  /*7d00*/  IMAD.MOV R8, RZ, RZ, -R7 ;  /* 0x000000ffff087224 */ /* 0x000fe400078e0a07 */
[----:B------:R-:W-:-:S04]  /*7d10*/  IMAD.WIDE.U32 R2, R7, UR4, R2 ;  /* 0x0000000407027c25 */ /* 0x000fc8000f8e0002 */
[----:B------:R-:W-:Y:S01]  /*7d20*/  IMAD R6, R10, R8, R6 ;  /* 0x000000080a067224 */ /* 0x000fe200078e0206 */
[----:B------:R-:W-:-:S05]  /*7d30*/  SHF.R.S32.HI R8, RZ, 0x1f, R7 ;  /* 0x0000001fff087819 */ /* 0x000fca0000011407 */
[----:B------:R-:W-:Y:S01]  /*7d40*/  IMAD R8, R8, UR4, RZ ;  /* 0x0000000408087c24 */ /* 0x000fe2000f8e02ff */
[----:B------:R-:W-:-:S03]  /*7d50*/  UMOV UR4, 0xffffffff ;  /* 0xffffffff00047882 */ /* 0x000fc60000000000 */
[----:B------:R-:W-:Y:S01]  /*7d60*/  IMAD R8, R7, UR5, R8 ;  /* 0x0000000507087c24 */ /* 0x000fe2000f8e0208 */
[----:B------:R-:W-:-:S03]  /*7d70*/  SHF.R.S32.HI R7, RZ, 0x1f, R6 ;  /* 0x0000001fff077819 */ /* 0x000fc60000011406 */
[----:B------:R-:W-:Y:S02]  /*7d80*/  IMAD.IADD R3, R3, 0x1, R8 ;  /* 0x0000000103037824 */ /* 0x000fe400078e0208 */
[----:B------:R-:W-:Y:S02]  /*7d90*/  IMAD R7, R7, UR6, RZ ;  /* 0x0000000607077c24 */ /* 0x000fe4000f8e02ff */
[----:B------:R-:W-:-:S04]  /*7da0*/  IMAD.WIDE.U32 R2, R6, UR6, R2 ;  /* 0x0000000606027c25 */ /* 0x000fc8000f8e0002 */
[----:B------:R-:W-:Y:S01]  /*7db0*/  IMAD R7, R6, UR7, R7 ;  /* 0x0000000706077c24 */ /* 0x000fe2000f8e0207 */
[----:B------:R-:W-:-:S04]  /*7dc0*/  LEA R6, P0, R2, UR8, 0x1 ;  /* 0x0000000802067c11 */ /* 0x000fc8000f8008ff */
[----:B------:R-:W-:-:S04]  /*7dd0*/  IADD3 R7, R3, R7, RZ ;  /* 0x0000000703077210 */ /* 0x000fc80007ffe0ff */
[----:B------:R-:W-:Y:S01]  /*7de0*/  LEA.HI.X R7, R2, UR9, R7, 0x1, P0 ;  /* 0x0000000902077c11 */ /* 0x000fe200080f0c07 */
[----:B------:R-:W-:Y:S06]  /*7df0*/  BRA.DIV UR4, `(.L_x_44) ;  /* 0x0000002e04cc7947 */ /* 0x000fec000b800000 */
[----:B------:R-:W0:Y:S01]  /*7e00*/  SHFL.IDX PT, R3, R5, RZ, 0x181f ;  /* 0x00181fff05037589 */ /* 0x000e2200000e0000 */
[----:B------:R-:W-:-:S03]  /*7e10*/  IMAD R0, R0, 0xc0, R21 ;  /* 0x000000c000007824 */ /* 0x000fc600078e0215 */
[----:B------:R-:W1:Y:S01]  /*7e20*/  SHFL.IDX PT, R2, R4, RZ, 0x181f ;  /* 0x00181fff04027589 */ /* 0x000e6200000e0000 */
[C---:B------:R-:W-:Y:S01]  /*7e30*/  VIADD R8, R0.reuse, 0x10 ;  /* 0x0000001000087836 */ /* 0x040fe20000000000 */
[----:B------:R-:W-:Y:S02]  /*7e40*/  ISETP.GE.AND P1, PT, R0, UR37, PT ;  /* 0x0000002500007c0c */ /* 0x000fe4000bf26270 */
[----:B------:R-:W-:Y:S11]  /*7e50*/  SHFL.IDX PT, R14, R5, 0x7, 0x181f ;  /* 0x00f81f00050e7f89 */ /* 0x000ff600000e0000 */
[----:B0-----:R-:W-:-:S05]  /*7e60*/  @!P1 LEA R3, P0, R20, R3, 0x1 ;  /* 0x0000000314039211 */ /* 0x001fca00078008ff */
[----:B-1----:R-:W-:Y:S01]  /*7e70*/  @!P1 IMAD.X R2, RZ, RZ, R2, P0 ;  /* 0x000000ffff029224 */ /* 0x002fe200000e0602 */
[----:B------:R-:W-:Y:S01]  /*7e80*/  ISETP.GE.AND P0, PT, R8, UR37, PT ;  /* 0x0000002508007c0c */ /* 0x000fe2000bf06270 */
[----:B------:R-:W-:-:S03]  /*7e90*/  VIADD R8, R0, 0x20 ;  /* 0x0000002000087836 */ /* 0x000fc60000000000 */
[----:B------:R-:W-:-:S04]  /*7ea0*/  @!P1 LOP3.LUT R3, R3, R2, RZ, 0x3c, !PT ;  /* 0x0000000203039212 */ /* 0x000fc800078e3cff */
[----:B------:R-:W-:-:S04]  /*7eb0*/  @!P1 LOP3.LUT R2, R3, R2, RZ, 0x3c, !PT ;  /* 0x0000000203029212 */ /* 0x000fc800078e3cff */
[----:B------:R-:W-:-:S05]  /*7ec0*/  @!P1 LOP3.LUT R3, R3, R2, RZ, 0x3c, !PT ;  /* 0x0000000203039212 */ /* 0x000fca00078e3cff */
[----:B------:R0:W-:Y:S04]  /*7ed0*/  @!P1 LDGSTS.E.BYPASS.LTC128B.128 [R18+0x8400], desc[UR50][R2.64], !P5 ;  /* 0x0840000002129fae */ /* 0x0001e8000e901d72 */
[----:B0-----:R-:W0:Y:S04]  /*7ee0*/  SHFL.IDX PT, R3, R5, 0x1, 0x181f ;  /* 0x00381f0005037f89 */ /* 0x001e2800000e0000 */
[----:B------:R-:W1:Y:S01]  /*7ef0*/  SHFL.IDX PT, R2, R4, 0x1, 0x181f ;  /* 0x00381f0004027f89 */ /* 0x000e6200000e0000 */
[----:B0-----:R-:W-:-:S05]  /*7f00*/  @!P0 LEA R3, P1, R20, R3, 0x1 ;  /* 0x0000000314038211 */ /* 0x001fca00078208ff */
[----:B-1----:R-:W-:-:S05]  /*7f10*/  @!P0 IMAD.X R2, RZ, RZ, R2, P1 ;  /* 0x000000ffff028224 */ /* 0x002fca00008e0602 */
[----:B------:R-:W-:-:S04]  /*7f20*/  @!P0 LOP3.LUT R3, R3, R2, RZ, 0x3c, !PT ;  /* 0x0000000203038212 */ /* 0x000fc800078e3cff */
[----:B------:R-:W-:-:S04]  /*7f30*/  @!P0 LOP3.LUT R2, R3, R2, RZ, 0x3c, !PT ;  /* 0x0000000203028212 */ /* 0x000fc800078e3cff */
[----:B------:R-:W-:-:S05]  /*7f40*/  @!P0 LOP3.LUT R3, R3, R2, RZ, 0x3c, !PT ;  /* 0x0000000203038212 */ /* 0x000fca00078e3cff */
[----:B------:R0:W-:Y:S01]  /*7f50*/  @!P0 LDGSTS.E.BYPASS.LTC128B.128 [R18+0x8c00], desc[UR50][R2.64], !P5 ;  /* 0x08c0000002128fae */ /* 0x0001e2000e901d72 */
[----:B------:R-:W-:Y:S01]  /*7f60*/  ISETP.GE.AND P0, PT, R8, UR37, PT ;  /* 0x0000002508007c0c */ /* 0x000fe2000bf06270 */
[----:B------:R-:W-:Y:S02]  /*7f70*/  VIADD R8, R0, 0x30 ;  /* 0x0000003000087836 */ /* 0x000fe40000000000 */
[----:B0-----:R-:W0:Y:S04]  /*7f80*/  SHFL.IDX PT, R3, R5, 0x2, 0x181f ;  /* 0x00581f0005037f89 */ /* 0x001e2800000e0000 */
[----:B------:R-:W1:Y:S06]  /*7f90*/  SHFL.IDX PT, R2, R4, 0x2, 0x181f ;  /* 0x00581f0004027f89 */ /* 0x000e6c00000e0000 */
        /* <DEDUP_REMOVED lines=10> */
[----:B0-----:R-:W-:-:S04]  /*8040*/  @!P0 LEA R3, P1, R20, R3, 0x1 ;  /* 0x0000000314038211 */ /* 0x001fc800078208ff */
[----:B-1----:R-:W-:-:S04]  /*8050*/  @!P0 IADD3.X R2, RZ, R2, RZ, P1, !PT ;  /* 0x00000002ff028210 */ /* 0x002fc80000ffe4ff */
        /* <DEDUP_REMOVED lines=27> */
[----:B------:R-:W1:Y:S04]  /*8210*/  SHFL.IDX PT, R2, R4, 0x6, 0x181f ;  /* 0x00d81f0004027f89 */ /* 0x000e6800000e0000 */
[----:B------:R-:W2:Y:S02]  /*8220*/  SHFL.IDX PT, R4, R4, 0x7, 0x181f ;  /* 0x00f81f0004047f89 */ /* 0x000ea400000e0000 */
[----:B0-----:R-:W-:-:S05]  /*8230*/  @!P0 LEA R3, P1, R20, R3, 0x1 ;  /* 0x0000000314038211 */ /* 0x001fca00078208ff */
[----:B-1----:R-:W-:-:S05]  /*8240*/  @!P0 IMAD.X R2, RZ, RZ, R2, P1 ;  /* 0x000000ffff028224 */ /* 0x002fca00008e0602 */
[----:B------:R-:W-:-:S04]  /*8250*/  @!P0 LOP3.LUT R3, R3, R2, RZ, 0x3c, !PT ;  /* 0x0000000203038212 */ /* 0x000fc800078e3cff */
[----:B------:R-:W-:-:S04]  /*8260*/  @!P0 LOP3.LUT R2, R3, R2, RZ, 0x3c, !PT ;  /* 0x0000000203028212 */ /* 0x000fc800078e3cff */
[----:B------:R-:W-:-:S05]  /*8270*/  @!P0 LOP3.LUT R3, R3, R2, RZ, 0x3c, !PT ;  /* 0x0000000203038212 */ /* 0x000fca00078e3cff */
[----:B------:R0:W-:Y:S01]  /*8280*/  @!P0 LDGSTS.E.BYPASS.LTC128B.128 [R18+0xb400], desc[UR50][R2.64], !P5 ;  /* 0x0b40000002128fae */ /* 0x0001e2000e901d72 */
[----:B------:R-:W-:Y:S02]  /*8290*/  ISETP.GE.AND P0, PT, R8, UR37, PT ;  /* 0x0000002508007c0c */ /* 0x000fe4000bf06270 */
[----:B0-----:R-:W-:-:S11]  /*82a0*/  IADD3 R2, R0, 0x80, RZ ;  /* 0x0000008000027810 */ /* 0x001fd60007ffe0ff */
[----:B------:R-:W-:Y:S02]  /*82b0*/  @!P0 LEA R3, P1, R20, R14, 0x1 ;  /* 0x0000000e14038211 */ /* 0x000fe400078208ff */
[----:B------:R-:W-:Y:S03]  /*82c0*/  SHFL.IDX PT, R14, R6, 0x1, 0x181f ;  /* 0x00381f00060e7f89 */ /* 0x000fe600000e0000 */
[----:B--2---:R-:W-:Y:S01]  /*82d0*/  @!P0 IMAD.X R8, RZ, RZ, R4, P1 ;  /* 0x000000ffff088224 */ /* 0x004fe200008e0604 */
[----:B------:R-:W-:Y:S01]  /*82e0*/  ISETP.GE.AND P1, PT, R2, UR37, PT ;  /* 0x0000002502007c0c */ /* 0x000fe2000bf26270 */
[----:B------:R-:W0:Y:S04]  /*82f0*/  SHFL.IDX PT, R4, R6, RZ, 0x181f ;  /* 0x00181fff06047589 */ /* 0x000e2800000e0000 */
[----:B------:R-:W1:Y:S08]  /*8300*/  SHFL.IDX PT, R2, R7, RZ, 0x181f ;  /* 0x00181fff07027589 */ /* 0x000e7000000e0000 */
[----:B0-----:R-:W-:-:S05]  /*8310*/  @!P1 LEA R4, P2, R20, R4, 0x1 ;  /* 0x0000000414049211 */ /* 0x001fca00078408ff */
[----:B-1----:R-:W-:Y:S02]  /*8320*/  @!P1 IMAD.X R5, RZ, RZ, R2, P2 ;  /* 0x000000ffff059224 */ /* 0x002fe400010e0602 */
[----:B------:R-:W-:Y:S02]  /*8330*/  @!P0 IMAD.MOV.U32 R2, RZ, RZ, R3 ;  /* 0x000000ffff028224 */ /* 0x000fe400078e0003 */
[----:B------:R-:W-:-:S05]  /*8340*/  @!P0 IMAD.MOV.U32 R3, RZ, RZ, R8 ;  /* 0x000000ffff038224 */ /* 0x000fca00078e0008 */
[----:B------:R0:W-:Y:S02]  /*8350*/  @!P0 LDGSTS.E.BYPASS.LTC128B.128 [R18+0xbc00], desc[UR50][R2.64], !P5 ;  /* 0x0bc0000002128fae */ /* 0x0001e4000e901d72 */
[----:B0-----:R-:W-:Y:S02]  /*8360*/  @!P1 IMAD.MOV.U32 R2, RZ, RZ, R4 ;  /* 0x000000ffff029224 */ /* 0x001fe400078e0004 */
[----:B------:R-:W-:Y:S02]  /*8370*/  @!P1 IMAD.MOV.U32 R3, RZ, RZ, R5 ;  /* 0x000000ffff039224 */ /* 0x000fe400078e0005 */
[----:B------:R-:W-:-:S03]  /*8380*/  VIADD R4, R0, 0x90 ;  /* 0x0000009000047836 */ /* 0x000fc60000000000 */
[----:B------:R0:W-:Y:S02]  /*8390*/  @!P1 LDGSTS.E.BYPASS.LTC128B.128 [R18+0xc400], desc[UR50][R2.64], !P5 ;  /* 0x0c40000002129fae */ /* 0x0001e4000e901d72 */
[----:B------:R-:W-:Y:S01]  /*83a0*/  ISETP.GE.AND P0, PT, R4, UR37, PT ;  /* 0x0000002504007c0c */ /* 0x000fe2000bf06270 */
[----:B------:R-:W-:Y:S01]  /*83b0*/  VIADD R4, R0, 0xa0 ;  /* 0x000000a000047836 */ /* 0x000fe20000000000 */
[----:B0-----:R-:W0:Y:S11]  /*83c0*/  SHFL.IDX PT, R2, R7, 0x1, 0x181f ;  /* 0x00381f0007027f89 */ /* 0x001e3600000e0000 */
[----:B------:R-:W-:-:S04]  /*83d0*/  @!P0 LEA R14, P1, R20, R14, 0x1 ;  /* 0x0000000e140e8211 */ /* 0x000fc800078208ff */
[----:B0-----:R-:W-:Y:S01]  /*83e0*/  @!P0 IADD3.X R5, RZ, R2, RZ, P1, !PT ;  /* 0x00000002ff058210 */ /* 0x001fe20000ffe4ff */
[----:B------:R-:W-:Y:S01]  /*83f0*/  @!P0 IMAD.MOV.U32 R2, RZ, RZ, R14 ;  /* 0x000000ffff028224 */ /* 0x000fe200078e000e */
[----:B------:R-:W-:Y:S01]  /*8400*/  ISETP.GE.AND P1, PT, R4, UR37, PT ;  /* 0x0000002504007c0c */ /* 0x000fe2000bf26270 */
[----:B------:R-:W0:Y:S02]  /*8410*/  SHFL.IDX PT, R14, R6, 0x2, 0x181f ;  /* 0x00581f00060e7f89 */ /* 0x000e2400000e0000 */
[----:B------:R-:W-:-:S05]  /*8420*/  @!P0 IMAD.MOV.U32 R3, RZ, RZ, R5 ;  /* 0x000000ffff038224 */ /* 0x000fca00078e0005 */
[----:B------:R1:W-:Y:S04]  /*8430*/  @!P0 LDGSTS.E.BYPASS.LTC128B.128 [R18+0xcc00], desc[UR50][R2.64], !P5 ;  /* 0x0cc0000002128fae */ /* 0x0003e8000e901d72 */
[----:B-1----:R-:W1:Y:S04]  /*8440*/  SHFL.IDX PT, R2, R7, 0x2, 0x181f ;  /* 0x00581f0007027f89 */ /* 0x002e6800000e0000 */
[----:B------:R-:W2:Y:S01]  /*8450*/  SHFL.IDX PT, R7, R7, 0x3, 0x181f ;  /* 0x00781f0007077f89 */ /* 0x000ea200000e0000 */
[----:B0-----:R-:W-:-:S05]  /*8460*/  @!P1 LEA R14, P0, R20, R14, 0x1 ;  /* 0x0000000e140e9211 */ /* 0x001fca00078008ff */
[----:B-1----:R-:W-:Y:S02]  /*8470*/  @!P1 IMAD.X R3, RZ, RZ, R2, P0 ;  /* 0x000000ffff039224 */ /* 0x002fe400000e0602 */
[----:B------:R-:W-:Y:S02]  /*8480*/  @!P1 IMAD.MOV.U32 R2, RZ, RZ, R14 ;  /* 0x000000ffff029224 */ /* 0x000fe400078e000e */
[----:B------:R0:W1:Y:S04]  /*8490*/  SHFL.IDX PT, R14, R6, 0x3, 0x181f ;  /* 0x00781f00060e7f89 */ /* 0x00006800000e0000 */
[----:B--2---:R0:W-:Y:S02]  /*84a0*/  @!P1 LDGSTS.E.BYPASS.LTC128B.128 [R18+0xd400], desc[UR50][R2.64], !P5 ;  /* 0x0d40000002129fae */ /* 0x0041e4000e901d72 */
.L_x_128:
[----:B------:R-:W2:Y:S01]  /*84b0*/  LDL R5, [R1+0xc] ;  /* 0x00000c0001057983 */ /* 0x000ea20000100800 */
[----:B------:R-:W-:-:S05]  /*84c0*/  VIADD R0, R0, 0xb0 ;  /* 0x000000b000007836 */ /* 0x000fca0000000000 */
[----:B------:R-:W-:-:S13]  /*84d0*/  ISETP.GE.AND P0, PT, R0, UR37, PT ;  /* 0x0000002500007c0c */ /* 0x000fda000bf06270 */
[----:B01----:R-:W-:-:S05]  /*84e0*/  @!P0 LEA R2, P1, R20, R14, 0x1 ;  /* 0x0000000e14028211 */ /* 0x003fca00078208ff */
[----:B------:R-:W-:-:S05]  /*84f0*/  @!P0 IMAD.X R3, RZ, RZ, R7, P1 ;  /* 0x000000ffff038224 */ /* 0x000fca00008e0607 */
[----:B------:R-:W-:Y:S01]  /*8500*/  @!PT LDS RZ, [RZ] ;  /* 0x00000000fffff984 */ /* 0x000fe20000000800 */
[----:B------:R-:W-:Y:S01]  /*8510*/  @!PT LDS RZ, [RZ] ;  /* 0x00000000fffff984 */ /* 0x000fe20000000800 */
[----:B------:R-:W-:Y:S01]  /*8520*/  @!PT LDS RZ, [RZ] ;  /* 0x00000000fffff984 */ /* 0x000fe20000000800 */
[----:B------:R0:W-:Y:S01]  /*8530*/  @!P0 LDGSTS.E.BYPASS.LTC128B.128 [R18+0xdc00], desc[UR50][R2.64], !P5 ;  /* 0x0dc0000002128fae */ /* 0x0001e2000e901d72 */
[----:B------:R-:W-:Y:S01]  /*8540*/  NOP ;  /* 0x0000000000007918 */ /* 0x000fe20000000000 */
[----:B------:R-:W-:Y:S02]  /*8550*/  SYNCS.ARRIVE.TRANS64.RED.A0T1 RZ, [UR38+0x16800], RZ ;  /* 0x016800ffffff79a7 */ /* 0x000fe40008200426 */
[----:B------:R-:W-:Y:S01]  /*8560*/  ARRIVES.LDGSTSBAR.64.TRANSCNT [UR38+0x16800] ;  /* 0x01680000ff0079b0 */ /* 0x000fe20008000aa6 */
[----:B--2---:R-:W-:-:S04]  /*8570*/  LOP3.LUT R0, R5, 0x1, RZ, 0xc, !PT ;  /* 0x0000000105007812 */ /* 0x004fc800078e0cff */
[----:B------:R-:W-:Y:S01]  /*8580*/  SHF.L.U32 R0, R0, 0x1f, RZ ;  /* 0x0000001f00007819 */ /* 0x000fe200000006ff */
[----:B------:R-:W-:Y:S01]  /*8590*/  NOP ;  /* 0x0000000000007918 */ /* 0x000fe20000000000 */
[----:B------:R-:W-:Y:S01]  /*85a0*/  SYNCS.ARRIVE.TRANS64.A1T0 RZ, [UR38+0x16800], RZ ;  /* 0x016800ffffff79a7 */ /* 0x000fe20008100026 */
[----:B------:R-:W-:Y:S01]  /*85b0*/  BSSY B0, `(.L_x_45) ;  /* 0x0000003000007945 */ /* 0x000fe20003800000 */
[----:B------:R-:W1:Y:S03]  /*85c0*/  SYNCS.PHASECHK.TRANS64.TRYWAIT P0, [UR38+0x16820], R0 ;  /* 0x01682000ff0075a7 */ /* 0x000e660008000166 */
[----:B01----:R-:W-:Y:S05]  /*85d0*/  @!P0 BRA `(.L_x_46) ;  /* 0x0000003400b08947 */ /* 0x003fea0003800000 */
.L_x_129:
[----:B------:R-:W-:Y:S05]  /*85e0*/  BSYNC B0 ;  /* 0x0000000000007941 */ /* 0x000fea0003800000 */
.L_x_45:
[----:B------:R-:W-:Y:S01]  /*85f0*/  UISETP.GE.AND UP0, UPT, UR36, 0x81, UPT ;  /* 0x000000812400788c */ /* 0x000fe2000bf06270 */
[----:B------:R-:W-:-:S05]  /*8600*/  MOV R18, UR42 ;  /* 0x0000002a00127c02 */ /* 0x000fca0008000f00 */
[----:B------:R-:W-:-:S13]  /*8610*/  PLOP3.LUT P0, PT, PT, PT, UP0, 0x80, 0x0 ;  /* 0x000000000000781c */ /* 0x000fda0003f0f008 */
[----:B------:R-:W-:Y:S05]  /*8620*/  @!P0 BRA `(.L_x_47) ;  /* 0x0000000c00dc8947 */ /* 0x000fea0003800000 */
[----:B------:R-:W-:Y:S01]  /*8630*/  BSSY B0, `(.L_x_47) ;  /* 0x00000f6000007945 */ /* 0x000fe20003800000 */
[----:B------:R-:W-:Y:S02]  /*8640*/  IMAD.MOV.U32 R20, RZ, RZ, R24 ;  /* 0x000000ffff147224 */ /* 0x000fe400078e0018 */
[----:B------:R-:W-:Y:S02]  /*8650*/  IMAD.MOV.U32 R6, RZ, RZ, R22 ;  /* 0x000000ffff067224 */ /* 0x000fe400078e0016 */
[----:B------:R-:W-:Y:S02]  /*8660*/  IMAD.U32 R7, RZ, RZ, UR40 ;  /* 0x00000028ff077e24 */ /* 0x000fe4000f8e00ff */
[----:B------:R-:W-:-:S07]  /*8670*/  IMAD.U32 R26, RZ, RZ, UR42 ;  /* 0x0000002aff1a7e24 */ /* 0x000fce000f8e00ff */
.L_x_60:
[----:B------:R-:W2:Y:S01]  /*8680*/  LDL R8, [R1+0x4] ;  /* 0x0000040001087983 */ /* 0x000ea20000100800 */
[----:B------:R-:W1:Y:S01]  /*8690*/  LDC R2, c[0x0][0x430] ;  /* 0x00010c00ff027b82 */ /* 0x000e620000000800 */
[----:B------:R-:W-:Y:S02]  /*86a0*/  ULDC UR4, c[0x0][0x430] ;  /* 0x00010c0000047ab9 */ /* 0x000fe40000000800 */
[----:B------:R-:W3:Y:S01]  /*86b0*/  LDL R4, [R1] ;  /* 0x0000000001047983 */ /* 0x000ee20000100800 */
[----:B0-----:R-:W0:Y:S01]  /*86c0*/  S2R R0, SR_TID.X ;  /* 0x0000000000007919 */ /* 0x001e220000002100 */
[----:B-1----:R-:W-:-:S13]  /*86d0*/  ISETP.NE.AND P0, PT, R2, 0x1, PT ;  /* 0x000000010200780c */ /* 0x002fda0003f05270 */
[----:B------:R-:W1:Y:S01]  /*86e0*/  @P0 LDC R2, c[0x0][0x434] ;  /* 0x00010d00ff020b82 */ /* 0x000e620000000800 */
[----:B0-----:R-:W-:Y:S01]  /*86f0*/  IMAD.SHL.U32 R5, R0, 0x10, RZ ;  /* 0x0000001000057824 */ /* 0x001fe200078e00ff */
[----:B------:R-:W-:-:S06]  /*8700*/  SHF.R.U32.HI R3, RZ, 0x3, R0 ;  /* 0x00000003ff037819 */ /* 0x000fcc0000011600 */
[----:B------:R-:W0:Y:S01]  /*8710*/  @P0 LDC R0, c[0x0][0x438] ;  /* 0x00010e00ff000b82 */ /* 0x000e220000000800 */
[----:B------:R-:W-:Y:S02]  /*8720*/  LOP3.LUT R3, R3, 0xf, RZ, 0xc0, !PT ;  /* 0x0000000f03037812 */ /* 0x000fe400078ec0ff */
[----:B------:R-:W-:-:S03]  /*8730*/  LOP3.LUT R5, R5, 0x70, RZ, 0xc0, !PT ;  /* 0x0000007005057812 */ /* 0x000fc600078ec0ff */
[----:B------:R-:W-:-:S05]  /*8740*/  IMAD R3, R7, 0x80, R3 ;  /* 0x0000008007037824 */ /* 0x000fca00078e0203 */
[----:B--2---:R-:W-:-:S05]  /*8750*/  IADD3 R3, R5, R3, R8 ;  /* 0x0000000305037210 */ /* 0x004fca0007ffe008 */
[----:B-1----:R-:W-:-:S04]  /*8760*/  @P0 IMAD.HI.U32 R5, R3, R2, RZ ;  /* 0x0000000203050227 */ /* 0x002fc800078e00ff */
[----:B------:R-:W-:Y:S01]  /*8770*/  IMAD.MOV.U32 R2, RZ, RZ, R3 ;  /* 0x000000ffff027224 */ /* 0x000fe200078e0003 */
[----:B0-----:R-:W-:-:S04]  /*8780*/  @P0 SHF.R.U32.HI R2, RZ, R0, R5 ;  /* 0x00000000ff020219 */ /* 0x001fc80000011605 */
[----:B------:R-:W-:-:S05]  /*8790*/  IADD3 R0, -R2, RZ, RZ ;  /* 0x000000ff02007210 */ /* 0x000fca0007ffe1ff */
[----:B------:R-:W-:Y:S01]  /*87a0*/  IMAD R0, R0, UR4, R3 ;  /* 0x0000000400007c24 */ /* 0x000fe2000f8e0203 */
[----:B------:R-:W-:Y:S01]  /*87b0*/  ULDC.64 UR4, c[0x0][0x428] ;  /* 0x00010a0000047ab9 */ /* 0x000fe20000000a00 */
[----:B------:R-:W-:Y:S01]  /*87c0*/  SHF.R.S32.HI R3, RZ, 0x1f, R2 ;  /* 0x0000001fff037819 */ /* 0x000fe20000011402 */
[----:B---3--:R-:W-:-:S04]  /*87d0*/  IMAD R4, R4, UR4, RZ ;  /* 0x0000000404047c24 */ /* 0x008fc8000f8e02ff */
[C---:B------:R-:W-:Y:S02]  /*87e0*/  IMAD R4, R28.reuse, UR5, R4 ;  /* 0x000000051c047c24 */ /* 0x040fe4000f8e0204 */
[----:B------:R-:W-:Y:S01]  /*87f0*/  IMAD.WIDE.U32 R2, R28, UR4, R2 ;  /* 0x000000041c027c25 */ /* 0x000fe2000f8e0002 */
[----:B------:R-:W-:-:S03]  /*8800*/  ULDC.64 UR4, c[0x0][0x418] ;  /* 0x0001060000047ab9 */ /* 0x000fc60000000a00 */
[----:B------:R-:W-:Y:S01]  /*8810*/  IMAD.IADD R3, R4, 0x1, R3 ;  /* 0x0000000104037824 */ /* 0x000fe200078e0203 */
[----:B------:R-:W-:-:S04]  /*8820*/  LEA R4, P0, R2, UR4, 0x2 ;  /* 0x0000000402047c11 */ /* 0x000fc8000f8010ff */
[----:B------:R-:W-:-:S05]  /*8830*/  LEA.HI.X R5, R2, UR5, R3, 0x2, P0 ;  /* 0x0000000502057c11 */ /* 0x000fca00080f1403 */
[----:B------:R-:W2:Y:S01]  /*8840*/  LDG.E R4, desc[UR50][R4.64] ;  /* 0x0000003204047981 */ /* 0x000ea2000c1e1900 */
[----:B------:R-:W-:Y:S02]  /*8850*/  IMAD.U32 R8, RZ, RZ, UR41 ;  /* 0x00000029ff087e24 */ /* 0x000fe4000f8e00ff */
[----:B------:R-:W-:-:S03]  /*8860*/  VIADD R22, R6, 0x1 ;  /* 0x0000000106167836 */ /* 0x000fc60000000000 */
[----:B------:R-:W-:Y:S02]  /*8870*/  ISETP.NE.AND P1, PT, R8, 0x3, PT ;  /* 0x000000030800780c */ /* 0x000fe40003f25270 */
[----:B------:R-:W-:-:S04]  /*8880*/  ISETP.NE.AND P0, PT, R22, 0x2, PT ;  /* 0x000000021600780c */ /* 0x000fc80003f05270 */
[----:B------:R-:W-:Y:S01]  /*8890*/  SEL R24, RZ, 0x1, P0 ;  /* 0x00000001ff187807 */ /* 0x000fe20000000000 */
[----:B------:R-:W-:Y:S01]  /*88a0*/  IMAD.MOV.U32 R18, RZ, RZ, R7 ;  /* 0x000000ffff127224 */ /* 0x000fe200078e0007 */
[----:B------:R-:W-:Y:S02]  /*88b0*/  SEL R22, R22, RZ, P0 ;  /* 0x000000ff16167207 */ /* 0x000fe40000000000 */
[----:B------:R-:W-:Y:S02]  /*88c0*/  LOP3.LUT R24, R20, R24, RZ, 0x3c, !PT ;  /* 0x0000001814187212 */ /* 0x000fe400078e3cff */
[----:B--2---:R-:W-:Y:S01]  /*88d0*/  SHF.R.S32.HI R23, RZ, 0x1f, R4 ;  /* 0x0000001fff177819 */ /* 0x004fe20000011404 */
[----:B------:R-:W-:Y:S06]  /*88e0*/  @!P1 BRA `(.L_x_48) ;  /* 0x0000000000049947 */ /* 0x000fec0003800000 */
[----:B------:R-:W-:Y:S01]  /*88f0*/  BPT.TRAP 0x1 ;  /* 0x000000040000795c */ /* 0x000fe20000300000 */
.L_x_48:
[----:B------:R-:W-:Y:S01]  /*8900*/  LEA R5, R22, UR38, 0x3 ;  /* 0x0000002616057c11 */ /* 0x000fe2000f8e18ff */
[----:B------:R-:W-:Y:S01]  /*8910*/  BSSY B1, `(.L_x_49) ;  /* 0x0000004000017945 */ /* 0x000fe20003800000 */
[----:B------:R-:W-:-:S04]  /*8920*/  SHF.L.U32 R2, R24, 0x1f, RZ ;  /* 0x0000001f18027819 */ /* 0x000fc800000006ff */
[----:B------:R-:W0:Y:S02]  /*8930*/  SYNCS.PHASECHK.TRANS64.TRYWAIT P0, [R5+URZ+0x16840], R2 ;  /* 0x01684002050075a7 */ /* 0x000e24000800017f */
[----:B0-----:R-:W-:Y:S05]  /*8940*/  @!P0 BRA `(.L_x_50) ;  /* 0x0000003000ec8947 */ /* 0x001fea0003800000 */
.L_x_130:
[----:B------:R-:W-:Y:S05]  /*8950*/  BSYNC B1 ;  /* 0x0000000000017941 */ /* 0x000fea0003800000 */
.L_x_49:
[----:B------:R-:W-:Y:S01]  /*8960*/  SHF.R.S32.HI R21, RZ, 0x1f, R0 ;  /* 0x0000001fff157819 */ /* 0x000fe20000011400 */
[----:B------:R-:W-:Y:S01]  /*8970*/  ULDC.64 UR4, c[0x0][0x300] ;  /* 0x0000c00000047ab9 */ /* 0x000fe20000000a00 */
[----:B------:R-:W-:Y:S01]  /*8980*/  LOP3.LUT P1, RZ, R25, 0x1, RZ, 0xc0, !PT ;  /* 0x0000000119ff7812 */ /* 0x000fe2000782c0ff */
[----:B0-----:R-:W-:Y:S01]  /*8990*/  IMAD.WIDE.U32 R2, R0, UR4, RZ ;  /* 0x0000000400027c25 */ /* 0x001fe2000f8e00ff */
[----:B------:R-:W-:-:S03]  /*89a0*/  LEA R8, R22, R29, 0xd ;  /* 0x0000001d16087211 */ /* 0x000fc600078e68ff */
[----:B------:R-:W-:-:S04]  /*89b0*/  IMAD R7, R21, UR4, RZ ;  /* 0x0000000415077c24 */ /* 0x000fc8000f8e02ff */
[----:B------:R-:W-:Y:S01]  /*89c0*/  IMAD R7, R0, UR5, R7 ;  /* 0x0000000500077c24 */ /* 0x000fe2000f8e0207 */
[----:B------:R-:W-:-:S03]  /*89d0*/  ULDC.64 UR4, c[0x0][0x310] ;  /* 0x0000c40000047ab9 */ /* 0x000fc60000000a00 */
[----:B------:R-:W-:Y:S02]  /*89e0*/  IMAD.IADD R3, R3, 0x1, R7 ;  /* 0x0000000103037824 */ /* 0x000fe400078e0207 */
[----:B------:R-:W-:Y:S02]  /*89f0*/  IMAD R7, R23, UR4, RZ ;  /* 0x0000000417077c24 */ /* 0x000fe4000f8e02ff */
[----:B------:R-:W-:-:S04]  /*8a00*/  IMAD.WIDE.U32 R2, R4, UR4, R2 ;  /* 0x0000000404027c25 */ /* 0x000fc8000f8e0002 */
[----:B------:R-:W-:Y:S01]  /*8a10*/  IMAD R7, R4, UR5, R7 ;  /* 0x0000000504077c24 */ /* 0x000fe2000f8e0207 */
[----:B------:R-:W-:-:S03]  /*8a20*/  ULDC.64 UR4, c[0x0][0x308] ;  /* 0x0000c20000047ab9 */ /* 0x000fc60000000a00 */
[----:B------:R-:W-:Y:S02]  /*8a30*/  IMAD.IADD R3, R3, 0x1, R7 ;  /* 0x0000000103037824 */ /* 0x000fe400078e0207 */
[----:B------:R-:W-:Y:S02]  /*8a40*/  IMAD R7, R27, UR4, RZ ;  /* 0x000000041b077c24 */ /* 0x000fe4000f8e02ff */
[----:B------:R-:W-:-:S04]  /*8a50*/  IMAD.WIDE.U32 R2, R19, UR4, R2 ;  /* 0x0000000413027c25 */ /* 0x000fc8000f8e0002 */
[----:B------:R-:W-:Y:S01]  /*8a60*/  IMAD R7, R19, UR5, R7 ;  /* 0x0000000513077c24 */ /* 0x000fe2000f8e0207 */
[----:B------:R-:W-:Y:S02]  /*8a70*/  ULDC.64 UR4, c[0x0][0x2e8] ;  /* 0x0000ba0000047ab9 */ /* 0x000fe40000000a00 */
[----:B------:R-:W-:Y:S01]  /*8a80*/  LEA R9, P0, R2, UR4, 0x1 ;  /* 0x0000000402097c11 */ /* 0x000fe2000f8008ff */
[----:B------:R-:W-:Y:S01]  /*8a90*/  IMAD.IADD R7, R7, 0x1, R3 ;  /* 0x0000000107077824 */ /* 0x000fe200078e0203 */
[----:B------:R-:W-:-:S04]  /*8aa0*/  UMOV UR4, 0xffffffff ;  /* 0xffffffff00047882 */ /* 0x000fc80000000000 */
[----:B------:R-:W-:Y:S01]  /*8ab0*/  LEA.HI.X R10, R2, UR5, R7, 0x1, P0 ;  /* 0x00000005020a7c11 */ /* 0x000fe200080f0c07 */
[----:B------:R-:W-:Y:S06]  /*8ac0*/  BRA.DIV UR4, `(.L_x_51) ;  /* 0x0000003204a07947 */ /* 0x000fec000b800000 */
[----:B------:R-:W0:Y:S01]  /*8ad0*/  S2R R3, SR_TID.X ;  /* 0x0000000000037919 */ /* 0x000e220000002100 */
[----:B------:R-:W-:Y:S01]  /*8ae0*/  LEA R8, R8, UR38, 0x1 ;  /* 0x0000002608087c11 */ /* 0x000fe2000f8e08ff */
[----:B------:R-:W1:Y:S01]  /*8af0*/  SHFL.IDX PT, R2, R9, RZ, 0x181f ;  /* 0x00181fff09027589 */ /* 0x000e6200000e0000 */
[----:B0-----:R-:W-:-:S03]  /*8b00*/  IMAD.SHL.U32 R11, R3, 0x8, RZ ;  /* 0x00000008030b7824 */ /* 0x001fc600078e00ff */
[----:B------:R-:W0:Y:S02]  /*8b10*/  SHFL.IDX PT, R3, R10, RZ, 0x181f ;  /* 0x00181fff0a037589 */ /* 0x000e2400000e0000 */
[----:B------:R-:W-:-:S05]  /*8b20*/  LOP3.LUT R11, R11, 0x38, RZ, 0xc0, !PT ;  /* 0x000000380b0b7812 */ /* 0x000fca00078ec0ff */
[----:B------:R-:W-:-:S05]  /*8b30*/  IMAD.SHL.U32 R7, R11, 0x2, RZ ;  /* 0x000000020b077824 */ /* 0x000fca00078e00ff */
[----:B-1----:R-:W-:-:S05]  /*8b40*/  IADD3 R2, P0, R2, R7, RZ ;  /* 0x0000000702027210 */ /* 0x002fca0007f1e0ff */
[----:B0-----:R-:W-:-:S05]  /*8b50*/  IMAD.X R3, RZ, RZ, R3, P0 ;  /* 0x000000ffff037224 */ /* 0x001fca00000e0603 */
[----:B------:R-:W-:Y:S01]  /*8b60*/  @!PT LDS RZ, [RZ] ;  /* 0x00000000fffff984 */ /* 0x000fe20000000800 */
[----:B------:R0:W-:Y:S04]  /*8b70*/  LDGSTS.E.BYPASS.LTC128B.128 [R8+0xe400], desc[UR50][R2.64], !P1 ;  /* 0x0e40000002087fae */ /* 0x0001e8000c901d72 */
[----:B0-----:R-:W0:Y:S04]  /*8b80*/  SHFL.IDX PT, R2, R9, 0x1, 0x181f ;  /* 0x00381f0009027f89 */ /* 0x001e2800000e0000 */
[----:B------:R-:W1:Y:S01]  /*8b90*/  SHFL.IDX PT, R3, R10, 0x1, 0x181f ;  /* 0x00381f000a037f89 */ /* 0x000e6200000e0000 */
[----:B0-----:R-:W-:-:S05]  /*8ba0*/  IADD3 R2, P0, R2, R7, RZ ;  /* 0x0000000702027210 */ /* 0x001fca0007f1e0ff */
[----:B-1----:R-:W-:-:S05]  /*8bb0*/  IMAD.X R3, RZ, RZ, R3, P0 ;  /* 0x000000ffff037224 */ /* 0x002fca00000e0603 */
        /* <DEDUP_REMOVED lines=18> */
[----:B0-----:R-:W-:-:S04]  /*8ce0*/  IADD3 R2, P0, R2, R7, RZ ;  /* 0x0000000702027210 */ /* 0x001fc80007f1e0ff */
[----:B-1----:R-:W-:-:S05]  /*8cf0*/  IADD3.X R3, RZ, R3, RZ, P0, !PT ;  /* 0x00000003ff037210 */ /* 0x002fca00007fe4ff */
[----:B------:R0:W-:Y:S04]  /*8d00*/  LDGSTS.E.BYPASS.LTC128B.128 [R8+0x10c00], desc[UR50][R2.64], !P1 ;  /* 0x10c0000002087fae */ /* 0x0001e8000c901d72 */
[----:B0-----:R-:W0:Y:S04]  /*8d10*/  SHFL.IDX PT, R2, R9, 0x6, 0x181f ;  /* 0x00d81f0009027f89 */ /* 0x001e2800000e0000 */
[----:B------:R-:W1:Y:S04]  /*8d20*/  SHFL.IDX PT, R3, R10, 0x6, 0x181f ;  /* 0x00d81f000a037f89 */ /* 0x000e6800000e0000 */
[----:B------:R-:W2:Y:S01]  /*8d30*/  SHFL.IDX PT, R10, R10, 0x7, 0x181f ;  /* 0x00f81f000a0a7f89 */ /* 0x000ea200000e0000 */
[----:B0-----:R-:W-:-:S05]  /*8d40*/  IADD3 R2, P0, R2, R7, RZ ;  /* 0x0000000702027210 */ /* 0x001fca0007f1e0ff */
[----:B-1----:R-:W-:-:S05]  /*8d50*/  IMAD.X R3, RZ, RZ, R3, P0 ;  /* 0x000000ffff037224 */ /* 0x002fca00000e0603 */
[----:B------:R0:W-:Y:S04]  /*8d60*/  LDGSTS.E.BYPASS.LTC128B.128 [R8+0x11400], desc[UR50][R2.64], !P1 ;  /* 0x1140000002087fae */ /* 0x0001e8000c901d72 */
[----:B0-2---:R0:W1:Y:S02]  /*8d70*/  SHFL.IDX PT, R2, R9, 0x7, 0x181f ;  /* 0x00f81f0009027f89 */ /* 0x00506400000e0000 */
.L_x_148:
[----:B-1----:R-:W-:-:S05]  /*8d80*/  IADD3 R2, P0, R2, R7, RZ ;  /* 0x0000000702027210 */ /* 0x002fca0007f1e0ff */
[----:B------:R-:W-:Y:S01]  /*8d90*/  IMAD.X R3, RZ, RZ, R10, P0 ;  /* 0x000000ffff037224 */ /* 0x000fe200000e060a */
[----:B------:R-:W-:-:S04]  /*8da0*/  PLOP3.LUT P0, PT, PT, PT, PT, 0x80, 0x0 ;  /* 0x000000000000781c */ /* 0x000fc80003f0f070 */
[----:B------:R-:W-:Y:S01]  /*8db0*/  @!PT LDS RZ, [RZ] ;  /* 0x00000000fffff984 */ /* 0x000fe20000000800 */
[----:B------:R-:W-:Y:S01]  /*8dc0*/  @!PT LDS RZ, [RZ] ;  /* 0x00000000fffff984 */ /* 0x000fe20000000800 */
[----:B------:R-:W-:Y:S01]  /*8dd0*/  @!PT LDS RZ, [RZ] ;  /* 0x00000000fffff984 */ /* 0x000fe20000000800 */
[----:B------:R1:W-:Y:S01]  /*8de0*/  LDGSTS.E.BYPASS.LTC128B.128 [R8+0x11c00], desc[UR50][R2.64], !P1 ;  /* 0x11c0000002087fae */ /* 0x0003e2000c901d72 */
[----:B------:R-:W-:-:S08]  /*8df0*/  NOP ;  /* 0x0000000000007918 */ /* 0x000fd00000000000 */
.L_x_52:
[----:B------:R-:W-:Y:S02]  /*8e00*/  PLOP3.LUT P1, PT, P1, P0, PT, 0xa2, 0x0 ;  /* 0x000000000000781c */ /* 0x000fe40000f21472 */
[----:B------:R-:W-:-:S08]  /*8e10*/  @P0 R2UR P1, UR4, R5 ;  /* 0x00000000050402ca */ /* 0x000fd00000020000 */
[----:B------:R-:W-:-:S05]  /*8e20*/  @P0 PLOP3.LUT P0, PT, P1, PT, PT, 0x80, 0x0 ;  /* 0x000000000000081c */ /* 0x000fca0000f0f070 */
[----:B------:R-:W-:Y:S01]  /*8e30*/  @!P1 SYNCS.ARRIVE.TRANS64.RED.A0T1 RZ, [UR4+0x16830], RZ ;  /* 0x016830ffffff99a7 */ /* 0x000fe20008200404 */
[----:B------:R-:W-:Y:S07]  /*8e40*/  @!P1 ARRIVES.LDGSTSBAR.64.TRANSCNT [UR4+0x16830] ;  /* 0x01683000ff0099b0 */ /* 0x000fee0008000a84 */
[----:B------:R-:W-:Y:S05]  /*8e50*/  @P0 BRA.U.ANY `(.L_x_52) ;  /* 0xfffffffd00e80947 */ /* 0x000fea000393ffff */
[----:B------:R-:W-:Y:S01]  /*8e60*/  NOP ;  /* 0x0000000000007918 */ /* 0x000fe20000000000 */
[----:B-1----:R-:W-:-:S05]  /*8e70*/  IMAD.U32 R2, RZ, RZ, UR41 ;  /* 0x00000029ff027e24 */ /* 0x002fca000f8e00ff */
[----:B------:R-:W-:-:S13]  /*8e80*/  ISETP.NE.AND P2, PT, R2, 0x3, PT ;  /* 0x000000030200780c */ /* 0x000fda0003f45270 */
[----:B------:R-:W-:Y:S05]  /*8e90*/  @!P2 BRA `(.L_x_53) ;  /* 0x000000000004a947 */ /* 0x000fea0003800000 */
[----:B------:R-:W-:Y:S01]  /*8ea0*/  BPT.TRAP 0x1 ;  /* 0x000000040000795c */ /* 0x000fe20000300000 */
.L_x_53:
[----:B------:R1:W-:Y:S01]  /*8eb0*/  SYNCS.ARRIVE.TRANS64.A1T0 RZ, [R5+URZ+0x16830], RZ ;  /* 0x016830ff05ff79a7 */ /* 0x0003e2000810003f */
[----:B------:R-:W-:Y:S05]  /*8ec0*/  @!P2 BRA `(.L_x_54) ;  /* 0x000000000004a947 */ /* 0x000fea0003800000 */
[----:B------:R-:W-:Y:S01]  /*8ed0*/  BPT.TRAP 0x1 ;  /* 0x000000040000795c */ /* 0x000fe20000300000 */
.L_x_54:
[----:B------:R-:W-:Y:S01]  /*8ee0*/  SHF.L.U32 R2, R20, 0x1f, RZ ;  /* 0x0000001f14027819 */ /* 0x000fe200000006ff */
[----:B------:R-:W-:Y:S01]  /*8ef0*/  BSSY B1, `(.L_x_55) ;  /* 0x0000004000017945 */ /* 0x000fe20003800000 */
[----:B-1----:R-:W-:-:S04]  /*8f00*/  LEA R5, R6, UR38, 0x3 ;  /* 0x0000002606057c11 */ /* 0x002fc8000f8e18ff */
[----:B------:R-:W1:Y:S02]  /*8f10*/  SYNCS.PHASECHK.TRANS64.TRYWAIT P0, [R5+URZ+0x16860], R2 ;  /* 0x01686002050075a7 */ /* 0x000e64000800017f */
[----:B-1----:R-:W-:Y:S05]  /*8f20*/  @!P0 BRA `(.L_x_56) ;  /* 0x0000003400c48947 */ /* 0x002fea0003800000 */
.L_x_149:
[----:B------:R-:W-:Y:S05]  /*8f30*/  BSYNC B1 ;  /* 0x0000000000017941 */ /* 0x000fea0003800000 */
.L_x_55:
[----:B------:R-:W2:Y:S01]  /*8f40*/  S2R R3, SR_TID.X ;  /* 0x0000000000037919 */ /* 0x000ea20000002100 */
[----:B-1----:R-:W-:Y:S01]  /*8f50*/  IMAD.MOV.U32 R2, RZ, RZ, -0x80 ;  /* 0xffffff80ff027424 */ /* 0x002fe200078e00ff */
[----:B------:R-:W-:Y:S01]  /*8f60*/  UMOV UR4, 0xffffffff ;  /* 0xffffffff00047882 */ /* 0x000fe20000000000 */
[----:B------:R-:W-:Y:S01]  /*8f70*/  LOP3.LUT P2, RZ, R25, 0x2, RZ, 0xc0, !PT ;  /* 0x0000000219ff7812 */ /* 0x000fe2000784c0ff */
[----:B------:R-:W-:Y:S02]  /*8f80*/  IMAD R6, R6, 0x2000, R29 ;  /* 0x0000200006067824 */ /* 0x000fe400078e021d */
[----:B------:R-:W-:Y:S01]  /*8f90*/  IMAD R2, R26, R2, UR36 ;  /* 0x000000241a027e24 */ /* 0x000fe2000f8e0202 */
[----:B--2---:R-:W-:-:S04]  /*8fa0*/  SHF.R.U32.HI R3, RZ, 0x3, R3 ;  /* 0x00000003ff037819 */ /* 0x004fc80000011603 */
[----:B------:R-:W-:-:S05]  /*8fb0*/  LOP3.LUT R3, R3, 0xf, RZ, 0xc0, !PT ;  /* 0x0000000f03037812 */ /* 0x000fca00078ec0ff */
[----:B------:R-:W-:Y:S01]  /*8fc0*/  IMAD.IADD R8, R2, 0x1, -R3 ;  /* 0x0000000102087824 */ /* 0x000fe200078e0a03 */
[----:B------:R-:W-:Y:S06]  /*8fd0*/  BRA.DIV UR4, `(.L_x_57) ;  /* 0x0000003604ac7947 */ /* 0x000fec000b800000 */
[----:B------:R-:W1:Y:S01]  /*8fe0*/  SHFL.IDX PT, R2, R16, RZ, 0x181f ;  /* 0x00181fff10027589 */ /* 0x000e6200000e0000 */
[----:B------:R-:W-:Y:S02]  /*8ff0*/  ISETP.LT.OR P0, PT, R8, 0x1, P2 ;  /* 0x000000010800780c */ /* 0x000fe40001701670 */
[----:B------:R-:W-:Y:S01]  /*9000*/  LEA R6, R6, UR38, 0x1 ;  /* 0x0000002606067c11 */ /* 0x000fe2000f8e08ff */
[----:B------:R-:W2:Y:S01]  /*9010*/  SHFL.IDX PT, R3, R17, RZ, 0x181f ;  /* 0x00181fff11037589 */ /* 0x000ea200000e0000 */
[----:B-1----:R-:W-:-:S05]  /*9020*/  IADD3 R2, P1, R2, R7, RZ ;  /* 0x0000000702027210 */ /* 0x002fca0007f3e0ff */
[----:B--2---:R-:W-:-:S05]  /*9030*/  IMAD.X R3, RZ, RZ, R3, P1 ;  /* 0x000000ffff037224 */ /* 0x004fca00008e0603 */
[----:B------:R-:W-:Y:S01]  /*9040*/  @!PT LDS RZ, [RZ] ;  /* 0x00000000fffff984 */ /* 0x000fe20000000800 */
[----:B------:R1:W-:Y:S01]  /*9050*/  LDGSTS.E.BYPASS.LTC128B.128 [R6+0x400], desc[UR50][R2.64], !P0 ;  /* 0x0040000002067fae */ /* 0x0003e2000c101d72 */
[----:B------:R-:W-:-:S03]  /*9060*/  ISETP.LT.OR P0, PT, R8, 0x11, P2 ;  /* 0x000000110800780c */ /* 0x000fc60001701670 */
[----:B-1----:R-:W1:Y:S04]  /*9070*/  SHFL.IDX PT, R2, R16, 0x1, 0x181f ;  /* 0x00381f0010027f89 */ /* 0x002e6800000e0000 */
[----:B------:R-:W2:Y:S01]  /*9080*/  SHFL.IDX PT, R3, R17, 0x1, 0x181f ;  /* 0x00381f0011037f89 */ /* 0x000ea200000e0000 */
[----:B-1----:R-:W-:-:S04]  /*9090*/  IADD3 R2, P1, R2, R7, RZ ;  /* 0x0000000702027210 */ /* 0x002fc80007f3e0ff */
[----:B--2---:R-:W-:-:S05]  /*90a0*/  IADD3.X R3, RZ, R3, RZ, P1, !PT ;  /* 0x00000003ff037210 */ /* 0x004fca0000ffe4ff */
[----:B------:R1:W-:Y:S01]  /*90b0*/  LDGSTS.E.BYPASS.LTC128B.128 [R6+0xc00], desc[UR50][R2.64], !P0 ;  /* 0x00c0000002067fae */ /* 0x0003e2000c101d72 */
[----:B------:R-:W-:-:S03]  /*90c0*/  ISETP.LT.OR P0, PT, R8, 0x21, P2 ;  /* 0x000000210800780c */ /* 0x000fc60001701670 */
[----:B-1----:R-:W1:Y:S04]  /*90d0*/  SHFL.IDX PT, R2, R16, 0x2, 0x181f ;  /* 0x00581f0010027f89 */ /* 0x002e6800000e0000 */
[----:B------:R-:W2:Y:S01]  /*90e0*/  SHFL.IDX PT, R3, R17, 0x2, 0x181f ;  /* 0x00581f0011037f89 */ /* 0x000ea200000e0000 */
[----:B-1----:R-:W-:-:S05]  /*90f0*/  IADD3 R2, P1, R2, R7, RZ ;  /* 0x0000000702027210 */ /* 0x002fca0007f3e0ff */
[----:B--2---:R-:W-:-:S05]  /*9100*/  IMAD.X R3, RZ, RZ, R3, P1 ;  /* 0x000000ffff037224 */ /* 0x004fca00008e0603 */
        /* <DEDUP_REMOVED lines=21> */
[----:B------:R-:W2:Y:S04]  /*9260*/  SHFL.IDX PT, R3, R17, 0x6, 0x181f ;  /* 0x00d81f0011037f89 */ /* 0x000ea800000e0000 */
[----:B------:R-:W3:Y:S01]  /*9270*/  SHFL.IDX PT, R17, R17, 0x7, 0x181f ;  /* 0x00f81f0011117f89 */ /* 0x000ee200000e0000 */
[----:B-1----:R-:W-:-:S05]  /*9280*/  IADD3 R2, P1, R2, R7, RZ ;  /* 0x0000000702027210 */ /* 0x002fca0007f3e0ff */
[----:B--2---:R-:W-:-:S05]  /*9290*/  IMAD.X R3, RZ, RZ, R3, P1 ;  /* 0x000000ffff037224 */ /* 0x004fca00008e0603 */
[----:B------:R1:W-:Y:S04]  /*92a0*/  LDGSTS.E.BYPASS.LTC128B.128 [R6+0x3400], desc[UR50][R2.64], !P0 ;  /* 0x0340000002067fae */ /* 0x0003e8000c101d72 */
[----:B-1-3--:R1:W2:Y:S02]  /*92b0*/  SHFL.IDX PT, R2, R16, 0x7, 0x181f ;  /* 0x00f81f0010027f89 */ /* 0x00a2a400000e0000 */
.L_x_167:
[----:B------:R-:W-:Y:S01]  /*92c0*/  ISETP.LT.OR P0, PT, R8, 0x71, P2 ;  /* 0x000000710800780c */ /* 0x000fe20001701670 */
[----:B------:R-:W-:Y:S01]  /*92d0*/  ULDC.64 UR4, c[0x0][0x328] ;  /* 0x0000ca0000047ab9 */ /* 0x000fe20000000a00 */
[----:B--2---:R-:W-:Y:S01]  /*92e0*/  IADD3 R2, P1, R2, R7, RZ ;  /* 0x0000000702027210 */ /* 0x004fe20007f3e0ff */
[----:B------:R-:W-:-:S04]  /*92f0*/  IMAD R21, R21, UR4, RZ ;  /* 0x0000000415157c24 */ /* 0x000fc8000f8e02ff */
[----:B------:R-:W-:Y:S02]  /*9300*/  IMAD.X R3, RZ, RZ, R17, P1 ;  /* 0x000000ffff037224 */ /* 0x000fe400008e0611 */
[----:B------:R-:W-:-:S04]  /*9310*/  IMAD R21, R0, UR5, R21 ;  /* 0x0000000500157c24 */ /* 0x000fc8000f8e0215 */
[----:B------:R-:W-:Y:S01]  /*9320*/  @!PT LDS RZ, [RZ] ;  /* 0x00000000fffff984 */ /* 0x000fe20000000800 */
[----:B------:R-:W-:Y:S01]  /*9330*/  @!PT LDS RZ, [RZ] ;  /* 0x00000000fffff984 */ /* 0x000fe20000000800 */
[----:B------:R-:W-:Y:S01]  /*9340*/  @!PT LDS RZ, [RZ] ;  /* 0x00000000fffff984 */ /* 0x000fe20000000800 */
[----:B------:R2:W-:Y:S01]  /*9350*/  LDGSTS.E.BYPASS.LTC128B.128 [R6+0x3c00], desc[UR50][R2.64], !P0 ;  /* 0x03c0000002067fae */ /* 0x0005e2000c101d72 */
[----:B------:R-:W-:Y:S01]  /*9360*/  PLOP3.LUT P0, PT, PT, PT, PT, 0x80, 0x0 ;  /* 0x000000000000781c */ /* 0x000fe20003f0f070 */
[----:B------:R-:W-:Y:S01]  /*9370*/  NOP ;  /* 0x0000000000007918 */ /* 0x000fe20000000000 */
[----:B--2---:R-:W-:Y:S01]  /*9380*/  IMAD.WIDE.U32 R2, R0, UR4, RZ ;  /* 0x0000000400027c25 */ /* 0x004fe2000f8e00ff */
[----:B------:R-:W-:-:S03]  /*9390*/  ULDC.64 UR4, c[0x0][0x338] ;  /* 0x0000ce0000047ab9 */ /* 0x000fc60000000a00 */
[----:B------:R-:W-:Y:S02]  /*93a0*/  IMAD.IADD R3, R3, 0x1, R21 ;  /* 0x0000000103037824 */ /* 0x000fe400078e0215 */
[----:B------:R-:W-:Y:S02]  /*93b0*/  IMAD R23, R23, UR4, RZ ;  /* 0x0000000417177c24 */ /* 0x000fe4000f8e02ff */
[----:B------:R-:W-:-:S04]  /*93c0*/  IMAD.WIDE.U32 R2, R4, UR4, R2 ;  /* 0x0000000404027c25 */ /* 0x000fc8000f8e0002 */
[----:B------:R-:W-:Y:S01]  /*93d0*/  IMAD R23, R4, UR5, R23 ;  /* 0x0000000504177c24 */ /* 0x000fe2000f8e0217 */
[----:B------:R-:W-:Y:S02]  /*93e0*/  ULDC.64 UR4, c[0x0][0x330] ;  /* 0x0000cc0000047ab9 */ /* 0x000fe40000000a00 */
[----:B------:R-:W-:Y:S02]  /*93f0*/  IMAD R0, R27, UR4, RZ ;  /* 0x000000041b007c24 */ /* 0x000fe4000f8e02ff */
[----:B------:R-:W-:Y:S02]  /*9400*/  IADD3 R3, R3, R23, RZ ;  /* 0x0000001703037210 */ /* 0x000fe40007ffe0ff */
[C---:B------:R-:W-:Y:S02]  /*9410*/  IMAD R7, R19.reuse, UR5, R0 ;  /* 0x0000000513077c24 */ /* 0x040fe4000f8e0200 */
[----:B------:R-:W-:Y:S01]  /*9420*/  IMAD.WIDE.U32 R2, R19, UR4, R2 ;  /* 0x0000000413027c25 */ /* 0x000fe2000f8e0002 */
[----:B------:R-:W-:-:S03]  /*9430*/  ULDC.64 UR4, c[0x0][0x318] ;  /* 0x0000c60000047ab9 */ /* 0x000fc60000000a00 */
[----:B------:R-:W-:Y:S01]  /*9440*/  IMAD.IADD R3, R7, 0x1, R3 ;  /* 0x0000000107037824 */ /* 0x000fe200078e0203 */
[----:B-1----:R-:W-:-:S04]  /*9450*/  LEA R16, P1, R2, UR4, 0x1 ;  /* 0x0000000402107c11 */ /* 0x002fc8000f8208ff */
[----:B------:R-:W-:-:S09]  /*9460*/  LEA.HI.X R17, R2, UR5, R3, 0x1, P1 ;  /* 0x0000000502117c11 */ /* 0x000fd200088f0c03 */
.L_x_58:
[----:B------:R-:W-:Y:S02]  /*9470*/  PLOP3.LUT P1, PT, P1, P0, PT, 0xa2, 0x0 ;  /* 0x000000000000781c */ /* 0x000fe40000f21472 */
[----:B------:R-:W-:-:S08]  /*9480*/  @P0 R2UR P1, UR4, R5 ;  /* 0x00000000050402ca */ /* 0x000fd00000020000 */
[----:B------:R-:W-:-:S05]  /*9490*/  @P0 PLOP3.LUT P0, PT, P1, PT, PT, 0x80, 0x0 ;  /* 0x000000000000081c */ /* 0x000fca0000f0f070 */
[----:B------:R-:W-:Y:S01]  /*94a0*/  @!P1 SYNCS.ARRIVE.TRANS64.RED.A0T1 RZ, [UR4+0x16850], RZ ;  /* 0x016850ffffff99a7 */ /* 0x000fe20008200404 */
[----:B------:R-:W-:Y:S07]  /*94b0*/  @!P1 ARRIVES.LDGSTSBAR.64.TRANSCNT [UR4+0x16850] ;  /* 0x01685000ff0099b0 */ /* 0x000fee0008000a84 */
[----:B------:R-:W-:Y:S05]  /*94c0*/  @P0 BRA.U.ANY `(.L_x_58) ;  /* 0xfffffffd00e80947 */ /* 0x000fea000393ffff */
[----:B------:R-:W-:Y:S01]  /*94d0*/  NOP ;  /* 0x0000000000007918 */ /* 0x000fe20000000000 */
[----:B------:R-:W-:-:S05]  /*94e0*/  IMAD.U32 R0, RZ, RZ, UR41 ;  /* 0x00000029ff007e24 */ /* 0x000fca000f8e00ff */
[----:B------:R-:W-:-:S13]  /*94f0*/  ISETP.NE.AND P2, PT, R0, 0x3, PT ;  /* 0x000000030000780c */ /* 0x000fda0003f45270 */
[----:B------:R-:W-:Y:S05]  /*9500*/  @!P2 BRA `(.L_x_59) ;  /* 0x000000000004a947 */ /* 0x000fea0003800000 */
[----:B------:R-:W-:Y:S01]  /*9510*/  BPT.TRAP 0x1 ;  /* 0x000000040000795c */ /* 0x000fe20000300000 */
.L_x_59:
[C---:B------:R-:W-:Y:S01]  /*9520*/  ISETP.GT.AND P0, PT, R18.reuse, RZ, PT ;  /* 0x000000ff1200720c */ /* 0x040fe20003f04270 */
[----:B------:R1:W-:Y:S01]  /*9530*/  SYNCS.ARRIVE.TRANS64.A1T0 RZ, [R5+URZ+0x16850], RZ ;  /* 0x016850ff05ff79a7 */ /* 0x0003e2000810003f */
[----:B------:R-:W-:Y:S02]  /*9540*/  VIADD R7, R18, 0xffffffff ;  /* 0xffffffff12077836 */ /* 0x000fe40000000000 */
[----:B------:R-:W-:Y:S02]  /*9550*/  IMAD.MOV.U32 R20, RZ, RZ, R24 ;  /* 0x000000ffff147224 */ /* 0x000fe400078e0018 */
[----:B------:R-:W-:Y:S02]  /*9560*/  IMAD.MOV.U32 R6, RZ, RZ, R22 ;  /* 0x000000ffff067224 */ /* 0x000fe400078e0016 */
[----:B------:R-:W-:-:S05]  /*9570*/  IMAD.MOV.U32 R26, RZ, RZ, R18 ;  /* 0x000000ffff1a7224 */ /* 0x000fca00078e0012 */
[----:B-1----:R-:W-:Y:S05]  /*9580*/  @P0 BRA `(.L_x_60) ;  /* 0xfffffff0003c0947 */ /* 0x002fea000383ffff */
[----:B------:R-:W-:Y:S05]  /*9590*/  BSYNC B0 ;  /* 0x0000000000007941 */ /* 0x000fea0003800000 */
.L_x_47:
[----:B0-----:R-:W-:-:S05]  /*95a0*/  IMAD.U32 R0, RZ, RZ, UR41 ;  /* 0x00000029ff007e24 */ /* 0x001fca000f8e00ff */
[----:B------:R-:W-:-:S13]  /*95b0*/  ISETP.NE.AND P0, PT, R0, 0x3, PT ;  /* 0x000000030000780c */ /* 0x000fda0003f05270 */
[----:B------:R-:W-:Y:S05]  /*95c0*/  @!P0 BRA `(.L_x_61) ;  /* 0x0000000000048947 */ /* 0x000fea0003800000 */
[----:B------:R-:W-:Y:S01]  /*95d0*/  BPT.TRAP 0x1 ;  /* 0x000000040000795c */ /* 0x000fe20000300000 */
.L_x_61:
[----:B------:R-:W-:Y:S01]  /*95e0*/  LEA R4, R22, UR38, 0x3 ;  /* 0x0000002616047c11 */ /* 0x000fe2000f8e18ff */
[----:B------:R-:W-:Y:S01]  /*95f0*/  BSSY B0, `(.L_x_62) ;  /* 0x0000006000007945 */ /* 0x000fe20003800000 */
[----:B------:R-:W-:Y:S02]  /*9600*/  SHF.L.U32 R3, R24, 0x1f, RZ ;  /* 0x0000001f18037819 */ /* 0x000fe400000006ff */
[----:B------:R-:W-:Y:S02]  /*9610*/  MOV R5, 0xffffff80 ;  /* 0xffffff8000057802 */ /* 0x000fe40000000f00 */
[----:B------:R-:W0:Y:S03]  /*9620*/  SYNCS.PHASECHK.TRANS64.TRYWAIT P0, [R4+URZ+0x16860], R3 ;  /* 0x01686003040075a7 */ /* 0x000e26000800017f */
[----:B------:R-:W-:Y:S01]  /*9630*/  IMAD R6, R18, R5, UR36 ;  /* 0x0000002412067e24 */ /* 0x000fe2000f8e0205 */
[----:B0-----:R-:W-:Y:S06]  /*9640*/  @!P0 BRA `(.L_x_63) ;  /* 0x0000003800588947 */ /* 0x001fec0003800000 */
.L_x_168:
[----:B------:R-:W-:Y:S05]  /*9650*/  BSYNC B0 ;  /* 0x0000000000007941 */ /* 0x000fea0003800000 */
.L_x_62:
[----:B------:R-:W1:Y:S01]  /*9660*/  S2R R0, SR_TID.X ;  /* 0x0000000000007919 */ /* 0x000e620000002100 */
[----:B------:R-:W-:Y:S01]  /*9670*/  UMOV UR4, 0xffffffff ;  /* 0xffffffff00047882 */ /* 0x000fe20000000000 */
[----:B------:R-:W-:Y:S01]  /*9680*/  LOP3.LUT P2, RZ, R25, 0x2, RZ, 0xc0, !PT ;  /* 0x0000000219ff7812 */ /* 0x000fe2000784c0ff */
[----:B------:R-:W-:Y:S01]  /*9690*/  IMAD R8, R22, 0x2000, R29 ;  /* 0x0000200016087824 */ /* 0x000fe200078e021d */
[----:B-1----:R-:W-:-:S04]  /*96a0*/  SHF.R.U32.HI R0, RZ, 0x3, R0 ;  /* 0x00000003ff007819 */ /* 0x002fc80000011600 */
[----:B------:R-:W-:-:S05]  /*96b0*/  LOP3.LUT R0, R0, 0xf, RZ, 0xc0, !PT ;  /* 0x0000000f00007812 */ /* 0x000fca00078ec0ff */
[----:B------:R-:W-:Y:S01]  /*96c0*/  IMAD.IADD R6, R6, 0x1, -R0 ;  /* 0x0000000106067824 */ /* 0x000fe200078e0a00 */
[----:B------:R-:W-:Y:S06]  /*96d0*/  BRA.DIV UR4, `(.L_x_64) ;  /* 0x0000003a04487947 */ /* 0x000fec000b800000 */
[----:B------:R-:W0:Y:S01]  /*96e0*/  S2R R2, SR_TID.X ;  /* 0x0000000000027919 */ /* 0x000e220000002100 */
[----:B------:R-:W-:Y:S01]  /*96f0*/  ISETP.LT.OR P0, PT, R6, 0x1, P2 ;  /* 0x000000010600780c */ /* 0x000fe20001701670 */
[----:B------:R-:W-:Y:S04]  /*9700*/  SHFL.IDX PT, R0, R17, RZ, 0x181f ;  /* 0x00181fff11007589 */ /* 0x000fe800000e0000 */
[----:B------:R-:W-:Y:S04]  /*9710*/  SHFL.IDX PT, R14, R16, 0x1, 0x181f ;  /* 0x00381f00100e7f89 */ /* 0x000fe800000e0000 */
[----:B------:R-:W-:Y:S04]  /*9720*/  SHFL.IDX PT, R7, R17, 0x1, 0x181f ;  /* 0x00381f0011077f89 */ /* 0x000fe800000e0000 */
[----:B------:R-:W-:Y:S01]  /*9730*/  SHFL.IDX PT, R10, R16, 0x2, 0x181f ;  /* 0x00581f00100a7f89 */ /* 0x000fe200000e0000 */
[----:B0-----:R-:W-:-:S03]  /*9740*/  IMAD.SHL.U32 R3, R2, 0x8, RZ ;  /* 0x0000000802037824 */ /* 0x001fc600078e00ff */
[----:B------:R-:W0:Y:S02]  /*9750*/  SHFL.IDX PT, R2, R16, RZ, 0x181f ;  /* 0x00181fff10027589 */ /* 0x000e2400000e0000 */
[----:B------:R-:W-:-:S05]  /*9760*/  LOP3.LUT R3, R3, 0x38, RZ, 0xc0, !PT ;  /* 0x0000003803037812 */ /* 0x000fca00078ec0ff */
[----:B------:R-:W-:-:S05]  /*9770*/  IMAD.SHL.U32 R5, R3, 0x2, RZ ;  /* 0x0000000203057824 */ /* 0x000fca00078e00ff */
[----:B0-----:R-:W-:-:S05]  /*9780*/  IADD3 R2, P1, R2, R5, RZ ;  /* 0x0000000502027210 */ /* 0x001fca0007f3e0ff */
[----:B------:R-:W-:Y:S01]  /*9790*/  IMAD.X R3, RZ, RZ, R0, P1 ;  /* 0x000000ffff037224 */ /* 0x000fe200008e0600 */
[----:B------:R-:W-:Y:S02]  /*97a0*/  LEA R0, R8, UR38, 0x1 ;  /* 0x0000002608007c11 */ /* 0x000fe4000f8e08ff */
[----:B------:R-:W0:Y:S04]  /*97b0*/  SHFL.IDX PT, R8, R17, 0x2, 0x181f ;  /* 0x00581f0011087f89 */ /* 0x000e2800000e0000 */
[----:B------:R1:W-:Y:S01]  /*97c0*/  LDGSTS.E.BYPASS.LTC128B.128 [R0+0x400], desc[UR50][R2.64], !P0 ;  /* 0x0040000002007fae */ /* 0x0003e2000c101d72 */
[----:B------:R-:W-:Y:S02]  /*97d0*/  ISETP.LT.OR P0, PT, R6, 0x11, P2 ;  /* 0x000000110600780c */ /* 0x000fe40001701670 */
[----:B-1----:R-:W-:-:S02]  /*97e0*/  IADD3 R2, P1, R14, R5, RZ ;  /* 0x000000050e027210 */ /* 0x002fc40007f3e0ff */
[----:B------:R-:W1:Y:S03]  /*97f0*/  SHFL.IDX PT, R14, R16, 0x3, 0x181f ;  /* 0x00781f00100e7f89 */ /* 0x000e6600000e0000 */
[----:B------:R-:W-:Y:S02]  /*9800*/  IMAD.X R3, RZ, RZ, R7, P1 ;  /* 0x000000ffff037224 */ /* 0x000fe400008e0607 */
[----:B------:R-:W2:Y:S04]  /*9810*/  SHFL.IDX PT, R7, R17, 0x3, 0x181f ;  /* 0x00781f0011077f89 */ /* 0x000ea800000e0000 */
[----:B------:R3:W-:Y:S01]  /*9820*/  LDGSTS.E.BYPASS.LTC128B.128 [R0+0xc00], desc[UR50][R2.64], !P0 ;  /* 0x00c0000002007fae */ /* 0x0007e2000c101d72 */
[----:B------:R-:W-:-:S02]  /*9830*/  ISETP.LT.OR P0, PT, R6, 0x21, P2 ;  /* 0x000000210600780c */ /* 0x000fc40001701670 */
[----:B---3--:R-:W-:Y:S02]  /*9840*/  IADD3 R2, P1, R10, R5, RZ ;  /* 0x000000050a027210 */ /* 0x008fe40007f3e0ff */
[----:B------:R-:W3:Y:S03]  /*9850*/  SHFL.IDX PT, R10, R16, 0x4, 0x181f ;  /* 0x00981f00100a7f89 */ /* 0x000ee600000e0000 */
[----:B0-----:R-:W-:Y:S02]  /*9860*/  IMAD.X R3, RZ, RZ, R8, P1 ;  /* 0x000000ffff037224 */ /* 0x001fe400008e0608 */
[----:B------:R-:W0:Y:S04]  /*9870*/  SHFL.IDX PT, R8, R17, 0x4, 0x181f ;  /* 0x00981f0011087f89 */ /* 0x000e2800000e0000 */
[----:B------:R1:W-:Y:S01]  /*9880*/  LDGSTS.E.BYPASS.LTC128B.128 [R0+0x1400], desc[UR50][R2.64], !P0 ;  /* 0x0140000002007fae */ /* 0x0003e2000c101d72 */
[----:B------:R-:W-:-:S02]  /*9890*/  ISETP.LT.OR P0, PT, R6, 0x31, P2 ;  /* 0x000000310600780c */ /* 0x000fc40001701670 */
[----:B-1----:R-:W-:Y:S02]  /*98a0*/  IADD3 R2, P1, R14, R5, RZ ;  /* 0x000000050e027210 */ /* 0x002fe40007f3e0ff */
[----:B------:R-:W1:Y:S02]  /*98b0*/  SHFL.IDX PT, R14, R16, 0x5, 0x181f ;  /* 0x00b81f00100e7f89 */ /* 0x000e6400000e0000 */
[----:B--2---:R-:W-:Y:S02]  /*98c0*/  IADD3.X R3, RZ, R7, RZ, P1, !PT ;  /* 0x00000007ff037210 */ /* 0x004fe40000ffe4ff */
[----:B------:R-:W2:Y:S05]  /*98d0*/  SHFL.IDX PT, R7, R17, 0x5, 0x181f ;  /* 0x00b81f0011077f89 */ /* 0x000eaa00000e0000 */
        /* <DEDUP_REMOVED lines=9> */
[----:B------:R1:W4:Y:S03]  /*9970*/  SHFL.IDX PT, R14, R16, 0x7, 0x181f ;  /* 0x00f81f00100e7f89 */ /* 0x00032600000e0000 */
[----:B--2---:R-:W-:Y:S02]  /*9980*/  IMAD.X R3, RZ, RZ, R7, P1 ;  /* 0x000000ffff037224 */ /* 0x004fe400008e0607 */
[----:B------:R1:W2:Y:S04]  /*9990*/  SHFL.IDX PT, R7, R17, 0x7, 0x181f ;  /* 0x00f81f0011077f89 */ /* 0x0002a800000e0000 */
[----:B------:R3:W-:Y:S01]  /*99a0*/  LDGSTS.E.BYPASS.LTC128B.128 [R0+0x2c00], desc[UR50][R2.64], !P0 ;  /* 0x02c0000002007fae */ /* 0x0007e2000c101d72 */
[----:B------:R-:W-:-:S02]  /*99b0*/  ISETP.LT.OR P0, PT, R6, 0x61, P2 ;  /* 0x000000610600780c */ /* 0x000fc40001701670 */
[----:B---3--:R-:W-:-:S05]  /*99c0*/  IADD3 R2, P1, R10, R5, RZ ;  /* 0x000000050a027210 */ /* 0x008fca0007f3e0ff */
[----:B0-----:R-:W-:-:S06]  /*99d0*/  IMAD.X R3, RZ, RZ, R8, P1 ;  /* 0x000000ffff037224 */ /* 0x001fcc00008e0608 */
[----:B--2-4-:R1:W-:Y:S02]  /*99e0*/  LDGSTS.E.BYPASS.LTC128B.128 [R0+0x3400], desc[UR50][R2.64], !P0 ;  /* 0x0340000002007fae */ /* 0x0143e4000c101d72 */
.L_x_186:
[----:B------:R-:W-:Y:S02]  /*99f0*/  ISETP.LT.OR P0, PT, R6, 0x71, P2 ;  /* 0x000000710600780c */ /* 0x000fe40001701670 */
[----:B-1----:R-:W-:-:S05]  /*9a00*/  IADD3 R2, P1, R14, R5, RZ ;  /* 0x000000050e027210 */ /* 0x002fca0007f3e0ff */
[----:B------:R-:W-:-:S06]  /*9a10*/  IMAD.X R3, RZ, RZ, R7, P1 ;  /* 0x000000ffff037224 */ /* 0x000fcc00008e0607 */
[----:B------:R-:W-:Y:S01]  /*9a20*/  @!PT LDS RZ, [RZ] ;  /* 0x00000000fffff984 */ /* 0x000fe20000000800 */
[----:B------:R-:W-:Y:S01]  /*9a30*/  @!PT LDS RZ, [RZ] ;  /* 0x00000000fffff984 */ /* 0x000fe20000000800 */
[----:B------:R-:W-:Y:S01]  /*9a40*/  @!PT LDS RZ, [RZ] ;  /* 0x00000000fffff984 */ /* 0x000fe20000000800 */
[----:B------:R0:W-:Y:S01]  /*9a50*/  LDGSTS.E.BYPASS.LTC128B.128 [R0+0x3c00], desc[UR50][R2.64], !P0 ;  /* 0x03c0000002007fae */ /* 0x0001e2000c101d72 */
[----:B------:R-:W-:Y:S01]  /*9a60*/  PLOP3.LUT P0, PT, PT, PT, PT, 0x80, 0x0 ;  /* 0x000000000000781c */ /* 0x000fe20003f0f070 */
[----:B------:R-:W-:-:S12]  /*9a70*/  NOP ;  /* 0x0000000000007918 */ /* 0x000fd80000000000 */
.L_x_65:
        /* <DEDUP_REMOVED lines=11> */
.L_x_66:
[----:B------:R-:W2:Y:S01]  /*9b30*/  LDL.LU R2, [R1+0x8] ;  /* 0x0000080001027983 */ /* 0x000ea20000300800 */
[----:B------:R-:W-:Y:S01]  /*9b40*/  ULDC UR4, c[0x0][0xc34] ;  /* 0x00030d0000047ab9 */ /* 0x000fe20000000800 */
[----:B------:R0:W-:Y:S02]  /*9b50*/  SYNCS.ARRIVE.TRANS64.A1T0 RZ, [R4+URZ+0x16850], RZ ;  /* 0x016850ff04ff79a7 */ /* 0x0001e4000810003f */
[----:B------:R-:W3:Y:S01]  /*9b60*/  LDL.LU R0, [R1+0xc] ;  /* 0x00000c0001007983 */ /* 0x000ee20000300800 */
[----:B------:R-:W-:-:S05]  /*9b70*/  VIADD R22, R22, 0x1 ;  /* 0x0000000116167836 */ /* 0x000fca0000000000 */
[----:B------:R-:W-:-:S04]  /*9b80*/  ISETP.NE.AND P0, PT, R22, 0x2, PT ;  /* 0x000000021600780c */ /* 0x000fc80003f05270 */
[----:B------:R-:W-:Y:S02]  /*9b90*/  SEL R3, RZ, 0x1, P0 ;  /* 0x00000001ff037807 */ /* 0x000fe40000000000 */
[----:B------:R-:W-:Y:S02]  /*9ba0*/  SEL R22, R22, RZ, P0 ;  /* 0x000000ff16167207 */ /* 0x000fe40000000000 */
[----:B------:R-:W-:Y:S01]  /*9bb0*/  LOP3.LUT R24, R24, R3, RZ, 0x3c, !PT ;  /* 0x0000000318187212 */ /* 0x000fe200078e3cff */
[----:B--2---:R-:W-:Y:S01]  /*9bc0*/  VIADD R2, R2, UR43 ;  /* 0x0000002b02027c36 */ /* 0x004fe20008000000 */
[----:B---3--:R-:W-:-:S04]  /*9bd0*/  IADD3 R0, R0, 0x1, RZ ;  /* 0x0000000100007810 */ /* 0x008fc80007ffe0ff */
[----:B------:R0:W-:Y:S01]  /*9be0*/  STL [R1+0x8], R2 ;  /* 0x0000080201007387 */ /* 0x0001e20000100800 */
[----:B------:R-:W-:-:S03]  /*9bf0*/  ISETP.GE.AND P1, PT, R2, UR4, PT ;  /* 0x0000000402007c0c */ /* 0x000fc6000bf26270 */
[----:B------:R0:W-:Y:S10]  /*9c00*/  STL [R1+0xc], R0 ;  /* 0x00000c0001007387 */ /* 0x0001f40000100800 */
[----:B0-----:R-:W-:Y:S05]  /*9c10*/  @!P1 BRA `(.L_x_67) ;  /* 0xffffffc800909947 */ /* 0x001fea000383ffff */
[----:B------:R-:W-:-:S07]  /*9c20*/  LOP3.LUT R0, R0, 0x1, RZ, 0xc, !PT ;  /* 0x0000000100007812 */ /* 0x000fce00078e0cff */
.L_x_32:
[----:B------:R-:W0:Y:S01]  /*9c30*/  S2R R3, SR_CgaCtaId ;  /* 0x0000000000037919 */ /* 0x000e220000008800 */
[----:B------:R-:W-:Y:S01]  /*9c40*/  MOV R2, 0x400 ;  /* 0x0000040000027802 */ /* 0x000fe20000000f00 */
[----:B------:R-:W-:Y:S01]  /*9c50*/  BSSY B0, `(.L_x_68) ;  /* 0x0000005000007945 */ /* 0x000fe20003800000 */
[----:B------:R-:W-:Y:S02]  /*9c60*/  SHF.L.U32 R0, R0, 0x1f, RZ ;  /* 0x0000001f00007819 */ /* 0x000fe400000006ff */
[----:B0-----:R-:W-:-:S04]  /*9c70*/  LEA R7, R3, R2, 0x18 ;  /* 0x0000000203077211 */ /* 0x001fc800078ec0ff */
[----:B------:R-:W0:Y:S02]  /*9c80*/  SYNCS.PHASECHK.TRANS64.TRYWAIT P0, [R7+URZ+0x16820], R0 ;  /* 0x01682000070075a7 */ /* 0x000e24000800017f */
[----:B0-----:R-:W-:Y:S05]  /*9c90*/  @!P0 BRA `(.L_x_69) ;  /* 0x0000003c00208947 */ /* 0x001fea0003800000 */
.L_x_187:
[----:B-1----:R-:W-:Y:S05]  /*9ca0*/  BSYNC B0 ;  /* 0x0000000000007941 */ /* 0x002fea0003800000 */
.L_x_68:
[----:B------:R-:W-:-:S03]  /*9cb0*/  UMOV UR4, 0xffffffff ;  /* 0xffffffff00047882 */ /* 0x000fc60000000000 */
[----:B------:R-:W-:Y:S05]  /*9cc0*/  BRA.DIV UR4, `(.L_x_70) ;  /* 0x0000003e04287947 */ /* 0x000fea000b800000 */
[----:B0-----:R-:W0:Y:S02]  /*9cd0*/  S2R R0, SR_TID.X ;  /* 0x0000000000007919 */ /* 0x001e240000002100 */
[----:B0-----:R-:W-:-:S04]  /*9ce0*/  SHF.R.U32.HI R0, RZ, 0x5, R0 ;  /* 0x00000005ff007819 */ /* 0x001fc80000011600 */
[----:B------:R-:W-:-:S05]  /*9cf0*/  LOP3.LUT R0, R0, 0x3, RZ, 0xc0, !PT ;  /* 0x0000000300007812 */ /* 0x000fca00078ec0ff */
[----:B------:R0:W1:Y:S02]  /*9d00*/  SHFL.IDX PT, R14, R0, RZ, 0x1f ;  /* 0x00001fff000e7589 */ /* 0x00006400000e0000 */
.L_x_190:
[----:B-1----:R-:W-:Y:S01]  /*9d10*/  ISETP.NE.AND P0, PT, R14, RZ, PT ;  /* 0x000000ff0e00720c */ /* 0x002fe20003f05270 */
[----:B------:R-:W-:-:S12]  /*9d20*/  BSSY B0, `(.L_x_71) ;  /* 0x0000024000007945 */ /* 0x000fd80003800000 */
[----:B------:R-:W-:Y:S05]  /*9d30*/  @P0 BRA `(.L_x_72) ;  /* 0x0000000000880947 */ /* 0x000fea0003800000 */
[----:B------:R-:W-:-:S03]  /*9d40*/  UMOV UR4, 0xffffffff ;  /* 0xffffffff00047882 */ /* 0x000fc60000000000 */
[----:B------:R-:W-:Y:S05]  /*9d50*/  BRA.DIV UR4, `(.L_x_73) ;  /* 0x0000003e04387947 */ /* 0x000fea000b800000 */
[----:B------:R-:W-:-:S13]  /*9d60*/  ELECT P6, URZ, PT ;  /* 0x00000000003f782f */ /* 0x000fda00038c0000 */
.L_x_193:
[----:B------:R-:W-:Y:S05]  /*9d70*/  @!P6 BRA `(.L_x_72) ;  /* 0x000000000078e947 */ /* 0x000fea0003800000 */
[----:B------:R-:W-:-:S06]  /*9d80*/  ULOP3.LUT UR4, UR39, 0x2, URZ, 0xfc, !UPT ;  /* 0x0000000227047892 */ /* 0x000fcc000f8efc3f */
[----:B0-----:R-:W-:-:S05]  /*9d90*/  IMAD.U32 R0, RZ, RZ, UR4 ;  /* 0x00000004ff007e24 */ /* 0x001fca000f8e00ff */
[----:B------:R-:W-:-:S13]  /*9da0*/  ISETP.NE.AND P0, PT, R0, 0x3, PT ;  /* 0x000000030000780c */ /* 0x000fda0003f05270 */
[----:B------:R-:W-:Y:S05]  /*9db0*/  @!P0 BRA `(.L_x_74) ;  /* 0x0000000000048947 */ /* 0x000fea0003800000 */
[----:B------:R-:W-:Y:S01]  /*9dc0*/  BPT.TRAP 0x1 ;  /* 0x000000040000795c */ /* 0x000fe20000300000 */
.L_x_74:
[----:B------:R-:W-:Y:S01]  /*9dd0*/  IMAD R5, R22, 0x8, R7 ;  /* 0x0000000816057824 */ /* 0x000fe200078e0207 */
[----:B------:R-:W-:Y:S01]  /*9de0*/  SHF.L.U32 R0, R24, 0x1f, RZ ;  /* 0x0000001f18007819 */ /* 0x000fe200000006ff */
[----:B------:R-:W-:-:S03]  /*9df0*/  VIADD R22, R22, 0x1 ;  /* 0x0000000116167836 */ /* 0x000fc60000000000 */
[----:B------:R-:W0:Y:S02]  /*9e00*/  SYNCS.PHASECHK.TRANS64.TRYWAIT P1, [R5+URZ+0x16840], R0 ;  /* 0x01684000050075a7 */ /* 0x000e24000802017f */
[----:B------:R-:W-:-:S04]  /*9e10*/  ISETP.NE.AND P2, PT, R22, 0x2, PT ;  /* 0x000000021600780c */ /* 0x000fc80003f45270 */
[----:B------:R-:W-:Y:S01]  /*9e20*/  SEL R3, RZ, 0x1, P2 ;  /* 0x00000001ff037807 */ /* 0x000fe20001000000 */
[----:B0-----:R-:W-:Y:S08]  /*9e30*/  @!P1 BRA `(.L_x_75) ;  /* 0x0000003c00209947 */ /* 0x001ff00003800000 */
.L_x_194:
[----:B------:R-:W-:Y:S02]  /*9e40*/  SEL R22, R22, RZ, P2 ;  /* 0x000000ff16167207 */ /* 0x000fe40001000000 */
[----:B------:R-:W-:Y:S01]  /*9e50*/  LOP3.LUT R2, R24, R3, RZ, 0x3c, !PT ;  /* 0x0000000318027212 */ /* 0x000fe200078e3cff */
[----:B------:R-:W-:Y:S06]  /*9e60*/  @!P0 BRA `(.L_x_76) ;  /* 0x0000000000048947 */ /* 0x000fec0003800000 */
[----:B------:R-:W-:Y:S01]  /*9e70*/  BPT.TRAP 0x1 ;  /* 0x000000040000795c */ /* 0x000fe20000300000 */
.L_x_76:
[----:B------:R-:W-:Y:S01]  /*9e80*/  IMAD R3, R22, 0x8, R7 ;  /* 0x0000000816037824 */ /* 0x000fe200078e0207 */
[----:B------:R-:W-:-:S04]  /*9e90*/  SHF.L.U32 R2, R2, 0x1f, RZ ;  /* 0x0000001f02027819 */ /* 0x000fc800000006ff */
[----:B------:R-:W1:Y:S02]  /*9ea0*/  SYNCS.PHASECHK.TRANS64.TRYWAIT P1, [R3+URZ+0x16840], R2 ;  /* 0x01684002030075a7 */ /* 0x000e64000802017f */
[----:B-1----:R-:W-:Y:S05]  /*9eb0*/  @!P1 BRA `(.L_x_77) ;  /* 0x0000003c00149947 */ /* 0x002fea0003800000 */
.L_x_195:
[----:B------:R-:W-:Y:S05]  /*9ec0*/  @!P0 BRA `(.L_x_78) ;  /* 0x0000000000048947 */ /* 0x000fea0003800000 */
[----:B------:R-:W-:Y:S01]  /*9ed0*/  BPT.TRAP 0x1 ;  /* 0x000000040000795c */ /* 0x000fe20000300000 */
.L_x_78:
[----:B------:R-:W2:Y:S02]  /*9ee0*/  SYNCS.PHASECHK.TRANS64.TRYWAIT P1, [R5+URZ+0x16860], R0 ;  /* 0x01686000050075a7 */ /* 0x000ea4000802017f */
[----:B--2---:R-:W-:Y:S05]  /*9ef0*/  @!P1 BRA `(.L_x_79) ;  /* 0x0000003c00189947 */ /* 0x004fea0003800000 */
.L_x_196:
[----:B------:R-:W-:Y:S05]  /*9f00*/  @!P0 BRA `(.L_x_80) ;  /* 0x0000000000048947 */ /* 0x000fea0003800000 */
[----:B------:R-:W-:Y:S01]  /*9f10*/  BPT.TRAP 0x1 ;  /* 0x000000040000795c */ /* 0x000fe20000300000 */
.L_x_80:
[----:B---3--:R3:W4:Y:S02]  /*9f20*/  SYNCS.PHASECHK.TRANS64.TRYWAIT P0, [R3+URZ+0x16860], R2 ;  /* 0x01686002030075a7 */ /* 0x008724000800017f */
[----:B----4-:R-:W-:Y:S05]  /*9f30*/  @!P0 NANOSLEEP.SYNCS 0x989680 ;  /* 0x009896800000895d */ /* 0x010fea0003900000 */
[----:B------:R-:W4:Y:S02]  /*9f40*/  @!P0 SYNCS.PHASECHK.TRANS64 P0, [R3+URZ+0x16860], R2 ;  /* 0x01686002030085a7 */ /* 0x000f24000800007f */
[----:B----4-:R-:W-:Y:S05]  /*9f50*/  @!P0 BRA `(.L_x_80) ;  /* 0xfffffffc00f08947 */ /* 0x010fea000383ffff */
.L_x_72:
[----:B------:R-:W-:Y:S05]  /*9f60*/  BSYNC B0 ;  /* 0x0000000000007941 */ /* 0x000fea0003800000 */
.L_x_71:
[----:B------:R-:W-:Y:S05]  /*9f70*/  EXIT ;  /* 0x000000000000794d */ /* 0x000fea0003800000 */
.L_x_8:
[----:B0-----:R-:W-:-:S04]  /*9f80*/  IMAD.U32 R3, RZ, RZ, UR44 ;  /* 0x0000002cff037e24 */ /* 0x001fc8000f8e00ff */
[----:B------:R0:W1:Y:S03]  /*9f90*/  SYNCS.PHASECHK.TRANS64.TRYWAIT P1, [R3+URZ+0x16800], R0 ;  /* 0x01680000030075a7 */ /* 0x000066000802017f */
[----:B-1----:R-:W-:Y:S05]  /*9fa0*/  @!P1 NANOSLEEP.SYNCS 0x989680 ;  /* 0x009896800000995d */ /* 0x002fea0003900000 */
[----:B------:R-:W1:Y:S02]  /*9fb0*/  @!P1 SYNCS.PHASECHK.TRANS64 P1, [R3+URZ+0x16800], R0 ;  /* 0x01680000030095a7 */ /* 0x000e64000802007f */
[----:B-1----:R-:W-:Y:S05]  /*9fc0*/  @!P1 BRA `(.L_x_8) ;  /* 0xfffffffc00ec9947 */ /* 0x002fea000383ffff */
[----:B------:R-:W-:Y:S05]  /*9fd0*/  BRA `(.L_x_81) ;  /* 0xffffff7000287947 */ /* 0x000fea000383ffff */
.L_x_12:
[----:B-1----:R1:W2:Y:S02]  /*9fe0*/  SYNCS.PHASECHK.TRANS64.TRYWAIT P1, [R4+URZ+0x16830], R3 ;  /* 0x01683003040075a7 */ /* 0x0022a4000802017f */
[----:B--2---:R-:W-:Y:S05]  /*9ff0*/  @!P1 NANOSLEEP.SYNCS 0x989680 ;  /* 0x009896800000995d */ /* 0x004fea0003900000 */
[----:B------:R-:W2:Y:S02]  /*a000*/  @!P1 SYNCS.PHASECHK.TRANS64 P1, [R4+URZ+0x16830], R3 ;  /* 0x01683003040095a7 */ /* 0x000ea4000802007f */
[----:B--2---:R-:W-:Y:S05]  /*a010*/  @!P1 BRA `(.L_x_12) ;  /* 0xfffffffc00f09947 */ /* 0x004fea000383ffff */
[----:B------:R-:W-:Y:S05]  /*a020*/  BRA `(.L_x_11) ;  /* 0xffffff7000487947 */ /* 0x000fea000383ffff */
.L_x_18:
[----:B-1----:R-:W-:-:S04]  /*a030*/  IMAD.U32 R3, RZ, RZ, UR6 ;  /* 0x00000006ff037e24 */ /* 0x002fc8000f8e00ff */
[----:B------:R1:W2:Y:S03]  /*a040*/  SYNCS.PHASECHK.TRANS64.TRYWAIT P1, [R3+URZ+0x16830], R0 ;  /* 0x01683000030075a7 */ /* 0x0002a6000802017f */
[----:B--2---:R-:W-:Y:S05]  /*a050*/  @!P1 NANOSLEEP.SYNCS 0x989680 ;  /* 0x009896800000995d */ /* 0x004fea0003900000 */
[----:B------:R-:W2:Y:S02]  /*a060*/  @!P1 SYNCS.PHASECHK.TRANS64 P1, [R3+URZ+0x16830], R0 ;  /* 0x01683000030095a7 */ /* 0x000ea4000802007f */
[----:B--2---:R-:W-:Y:S05]  /*a070*/  @!P1 BRA `(.L_x_18) ;  /* 0xfffffffc00ec9947 */ /* 0x004fea000383ffff */
[----:B------:R-:W-:Y:S05]  /*a080*/  BRA `(.L_x_15) ;  /* 0xffffff9000647947 */ /* 0x000fea000383ffff */
.L_x_22:
[----:B-1----:R-:W-:-:S04]  /*a090*/  IMAD.U32 R3, RZ, RZ, UR6 ;  /* 0x00000006ff037e24 */ /* 0x002fc8000f8e00ff */
[----:B------:R1:W2:Y:S03]  /*a0a0*/  SYNCS.PHASECHK.TRANS64.TRYWAIT P1, [R3+URZ+0x16850], R0 ;  /* 0x01685000030075a7 */ /* 0x0002a6000802017f */
[----:B--2---:R-:W-:Y:S05]  /*a0b0*/  @!P1 NANOSLEEP.SYNCS 0x989680 ;  /* 0x009896800000995d */ /* 0x004fea0003900000 */
[----:B------:R-:W2:Y:S02]  /*a0c0*/  @!P1 SYNCS.PHASECHK.TRANS64 P1, [R3+URZ+0x16850], R0 ;  /* 0x01685000030095a7 */ /* 0x000ea4000802007f */
[----:B--2---:R-:W-:Y:S05]  /*a0d0*/  @!P1 BRA `(.L_x_22) ;  /* 0xfffffffc00ec9947 */ /* 0x004fea000383ffff */
[----:B------:R-:W-:Y:S05]  /*a0e0*/  BRA `(.L_x_19) ;  /* 0xffffff9000e07947 */ /* 0x000fea000383ffff */
.L_x_29:
[----:B-1----:R-:W-:-:S04]  /*a0f0*/  MOV R11, UR4 ;  /* 0x00000004000b7c02 */ /* 0x002fc80008000f00 */
[----:B------:R1:W2:Y:S03]  /*a100*/  SYNCS.PHASECHK.TRANS64.TRYWAIT P1, [R11+URZ+0x16850], R4 ;  /* 0x016850040b0075a7 */ /* 0x0002a6000802017f */
[----:B--2---:R-:W-:Y:S05]  /*a110*/  @!P1 NANOSLEEP.SYNCS 0x989680 ;  /* 0x009896800000995d */ /* 0x004fea0003900000 */
[----:B------:R-:W2:Y:S02]  /*a120*/  @!P1 SYNCS.PHASECHK.TRANS64 P1, [R11+URZ+0x16850], R4 ;  /* 0x016850040b0095a7 */ /* 0x000ea4000802007f */
[----:B--2---:R-:W-:Y:S05]  /*a130*/  @!P1 BRA `(.L_x_29) ;  /* 0xfffffffc00ec9947 */ /* 0x004fea000383ffff */
[----:B------:R-:W-:Y:S05]  /*a140*/  BRA `(.L_x_28) ;  /* 0xffffffac00507947 */ /* 0x000fea000383ffff */
.L_x_36:
[----:B------:R-:W1:Y:S01]  /*a150*/  S2R R16, SR_TID.X ;  /* 0x0000000000107919 */ /* 0x000e620000002100 */
[----:B------:R-:W-:Y:S01]  /*a160*/  BSSY B0, `(.L_x_82) ;  /* 0x000000a000007945 */ /* 0x000fe20003800000 */
[----:B------:R-:W-:Y:S02]  /*a170*/  IMAD.MOV.U32 R12, RZ, RZ, RZ ;  /* 0x000000ffff0c7224 */ /* 0x000fe400078e00ff */
[----:B------:R-:W-:Y:S02]  /*a180*/  IMAD.MOV.U32 R11, RZ, RZ, 0x1f ;  /* 0x0000001fff0b7424 */ /* 0x000fe400078e00ff */
[----:B------:R-:W-:Y:S01]  /*a190*/  IMAD.MOV.U32 R15, RZ, RZ, -0x1 ;  /* 0xffffffffff0f7424 */ /* 0x000fe200078e00ff */
[----:B-1----:R-:W-:-:S04]  /*a1a0*/  SHF.R.U32.HI R16, RZ, 0x5, R16 ;  /* 0x00000005ff107819 */ /* 0x002fc80000011610 */
[----:B------:R-:W-:-:S05]  /*a1b0*/  LOP3.LUT R16, R16, 0x3, RZ, 0xc0, !PT ;  /* 0x0000000310107812 */ /* 0x000fca00078ec0ff */
[----:B------:R-:W-:-:S07]  /*a1c0*/  IMAD.MOV.U32 R13, RZ, RZ, R16 ;  /* 0x000000ffff0d7224 */ /* 0x000fce00078e0010 */
[----:B0----5:R-:W-:Y:S05]  /*a1d0*/  WARPSYNC.COLLECTIVE R15, `(.L_x_83) ;  /* 0x000000000f087348 */ /* 0x021fea0003c00000 */
[----:B------:R1:W2:Y:S02]  /*a1e0*/  SHFL.IDX P6, R14, R13, R12, R11 ;  /* 0x0000000c0d0e7389 */ /* 0x0002a400000c000b */
[----:B012--5:R-:W-:Y:S01]  /*a1f0*/  ENDCOLLECTIVE ;  /* 0x000000000000791b */ /* 0x027fe20003800000 */
.L_x_83:
[----:B------:R-:W-:Y:S05]  /*a200*/  BSYNC B0 ;  /* 0x0000000000007941 */ /* 0x000fea0003800000 */
.L_x_82:
[----:B------:R-:W-:Y:S05]  /*a210*/  BRA `(.L_x_84) ;  /* 0xffffffcc00107947 */ /* 0x000fea000383ffff */
.L_x_39:
[----:B0-----:R0:W1:Y:S02]  /*a220*/  SYNCS.PHASECHK.TRANS64.TRYWAIT P0, [R0+URZ+0x16840], R2 ;  /* 0x01684002000075a7 */ /* 0x001064000800017f */
[----:B-1----:R-:W-:Y:S05]  /*a230*/  @!P0 NANOSLEEP.SYNCS 0x989680 ;  /* 0x009896800000895d */ /* 0x002fea0003900000 */
[----:B------:R-:W1:Y:S02]  /*a240*/  @!P0 SYNCS.PHASECHK.TRANS64 P0, [R0+URZ+0x16840], R2 ;  /* 0x01684002000085a7 */ /* 0x000e64000800007f */
[----:B-1----:R-:W-:Y:S05]  /*a250*/  @!P0 BRA `(.L_x_39) ;  /* 0xfffffffc00f08947 */ /* 0x002fea000383ffff */
[----:B------:R-:W-:Y:S05]  /*a260*/  BRA `(.L_x_85) ;  /* 0xffffffcc006c7947 */ /* 0x000fea000383ffff */
.L_x_40:
[----:B------:R-:W-:Y:S01]  /*a270*/  BSSY B0, `(.L_x_86) ;  /* 0x0000008000007945 */ /* 0x000fe20003800000 */
[----:B------:R-:W-:Y:S01]  /*a280*/  IMAD.MOV.U32 R13, RZ, RZ, R5 ;  /* 0x000000ffff0d7224 */ /* 0x000fe200078e0005 */
[----:B------:R-:W-:Y:S01]  /*a290*/  MOV R15, 0xffffffff ;  /* 0xffffffff000f7802 */ /* 0x000fe20000000f00 */
[----:B------:R-:W-:Y:S02]  /*a2a0*/  IMAD.MOV.U32 R12, RZ, RZ, RZ ;  /* 0x000000ffff0c7224 */ /* 0x000fe400078e00ff */
[----:B------:R-:W-:-:S07]  /*a2b0*/  IMAD.MOV.U32 R11, RZ, RZ, 0x181f ;  /* 0x0000181fff0b7424 */ /* 0x000fce00078e00ff */
[----:B------:R-:W-:Y:S05]  /*a2c0*/  WARPSYNC.COLLECTIVE R15, `(.L_x_87) ;  /* 0x000000000f087348 */ /* 0x000fea0003c00000 */
[----:B------:R0:W1:Y:S02]  /*a2d0*/  SHFL.IDX P6, R14, R13, R12, R11 ;  /* 0x0000000c0d0e7389 */ /* 0x00006400000c000b */
[----:B01----:R-:W-:Y:S01]  /*a2e0*/  ENDCOLLECTIVE ;  /* 0x000000000000791b */ /* 0x003fe20003800000 */
.L_x_87:
[----:B------:R-:W-:Y:S05]  /*a2f0*/  BSYNC B0 ;  /* 0x0000000000007941 */ /* 0x000fea0003800000 */
.L_x_86:
[----:B------:R-:W-:Y:S01]  /*a300*/  IMAD.MOV.U32 R13, RZ, RZ, R4 ;  /* 0x000000ffff0d7224 */ /* 0x000fe200078e0004 */
[----:B------:R-:W-:Y:S01]  /*a310*/  ISETP.GE.AND P1, PT, R9, 0x1, PT ;  /* 0x000000010900780c */ /* 0x000fe20003f26270 */
[----:B------:R-:W-:Y:S02]  /*a320*/  IMAD.MOV.U32 R12, RZ, RZ, RZ ;  /* 0x000000ffff0c7224 */ /* 0x000fe400078e00ff */
[----:B------:R-:W-:Y:S02]  /*a330*/  IMAD.MOV.U32 R11, RZ, RZ, 0x181f ;  /* 0x0000181fff0b7424 */ /* 0x000fe400078e00ff */
[----:B------:R-:W-:Y:S02]  /*a340*/  IMAD.MOV.U32 R15, RZ, RZ, -0x1 ;  /* 0xffffffffff0f7424 */ /* 0x000fe400078e00ff */
[----:B------:R-:W-:-:S07]  /*a350*/  IMAD.MOV.U32 R2, RZ, RZ, R14 ;  /* 0x000000ffff027224 */ /* 0x000fce00078e000e */
[----:B------:R-:W-:Y:S05]  /*a360*/  WARPSYNC.COLLECTIVE R15, `(.L_x_88) ;  /* 0x000000000f087348 */ /* 0x000fea0003c00000 */
[----:B------:R0:W1:Y:S02]  /*a370*/  SHFL.IDX P6, R14, R13, R12, R11 ;  /* 0x0000000c0d0e7389 */ /* 0x00006400000c000b */
[----:B01----:R-:W-:Y:S01]  /*a380*/  ENDCOLLECTIVE ;  /* 0x000000000000791b */ /* 0x003fe20003800000 */
.L_x_88:
[----:B------:R-:W-:Y:S02]  /*a390*/  @P1 LEA R7, R6, UR38, 0x1 ;  /* 0x0000002606071c11 */ /* 0x000fe4000f8e08ff */
[----:B------:R-:W-:Y:S01]  /*a3a0*/  MOV R13, R5 ;  /* 0x00000005000d7202 */ /* 0x000fe20000000f00 */
[----:B------:R-:W-:Y:S02]  /*a3b0*/  IMAD.MOV.U32 R12, RZ, RZ, 0x1 ;  /* 0x00000001ff0c7424 */ /* 0x000fe400078e00ff */
[----:B------:R-:W-:-:S07]  /*a3c0*/  IMAD.MOV.U32 R3, RZ, RZ, R14 ;  /* 0x000000ffff037224 */ /* 0x000fce00078e000e */
[----:B------:R-:W-:Y:S05]  /*a3d0*/  WARPSYNC.COLLECTIVE R15, `(.L_x_89) ;  /* 0x000000000f087348 */ /* 0x000fea0003c00000 */
[----:B------:R0:W1:Y:S02]  /*a3e0*/  SHFL.IDX P6, R14, R13, R12, R11 ;  /* 0x0000000c0d0e7389 */ /* 0x00006400000c000b */
[----:B01----:R-:W-:Y:S01]  /*a3f0*/  ENDCOLLECTIVE ;  /* 0x000000000000791b */ /* 0x003fe20003800000 */
.L_x_89:
[----:B------:R-:W-:-:S05]  /*a400*/  @P1 LEA R3, P0, R8, R3, 0x1 ;  /* 0x0000000308031211 */ /* 0x000fca00078008ff */
[----:B------:R-:W-:-:S05]  /*a410*/  @P1 IMAD.X R2, RZ, RZ, R2, P0 ;  /* 0x000000ffff021224 */ /* 0x000fca00000e0602 */
[----:B------:R-:W-:Y:S01]  /*a420*/  @P1 LOP3.LUT R3, R3, R2, RZ, 0x3c, !PT ;  /* 0x0000000203031212 */ /* 0x000fe200078e3cff */
[----:B------:R-:W-:-:S03]  /*a430*/  IMAD.MOV.U32 R13, RZ, RZ, R4 ;  /* 0x000000ffff0d7224 */ /* 0x000fc600078e0004 */
[----:B------:R-:W-:-:S04]  /*a440*/  @P1 LOP3.LUT R2, R3, R2, RZ, 0x3c, !PT ;  /* 0x0000000203021212 */ /* 0x000fc800078e3cff */
[----:B------:R-:W-:-:S05]  /*a450*/  @P1 LOP3.LUT R3, R3, R2, RZ, 0x3c, !PT ;  /* 0x0000000203031212 */ /* 0x000fca00078e3cff */
[----:B------:R-:W-:Y:S01]  /*a460*/  @!PT LDS RZ, [RZ] ;  /* 0x00000000fffff984 */ /* 0x000fe20000000800 */
[----:B------:R-:W-:Y:S01]  /*a470*/  @!PT LDS RZ, [RZ] ;  /* 0x00000000fffff984 */ /* 0x000fe20000000800 */
[----:B------:R-:W-:Y:S01]  /*a480*/  @!PT LDS RZ, [RZ] ;  /* 0x00000000fffff984 */ /* 0x000fe20000000800 */
[----:B------:R0:W-:Y:S01]  /*a490*/  @P1 LDGSTS.E.BYPASS.LTC128B.128 [R7+0xe400], desc[UR50][R2.64], !P2 ;  /* 0x0e40000002071fae */ /* 0x0001e2000d101d72 */
[----:B------:R-:W-:Y:S01]  /*a4a0*/  ISETP.GE.AND P1, PT, R9, 0x11, PT ;  /* 0x000000110900780c */ /* 0x000fe20003f26270 */
[----:B0-----:R-:W-:-:S12]  /*a4b0*/  IMAD.MOV.U32 R2, RZ, RZ, R14 ;  /* 0x000000ffff027224 */ /* 0x001fd800078e000e */
[----:B------:R-:W-:Y:S05]  /*a4c0*/  WARPSYNC.COLLECTIVE R15, `(.L_x_90) ;  /* 0x000000000f087348 */ /* 0x000fea0003c00000 */
[----:B------:R0:W1:Y:S02]  /*a4d0*/  SHFL.IDX P6, R14, R13, R12, R11 ;  /* 0x0000000c0d0e7389 */ /* 0x00006400000c000b */
[----:B01----:R-:W-:Y:S01]  /*a4e0*/  ENDCOLLECTIVE ;  /* 0x000000000000791b */ /* 0x003fe20003800000 */
.L_x_90:
[----:B------:R-:W-:Y:S01]  /*a4f0*/  @P1 LEA R7, R6, UR38, 0x1 ;  /* 0x0000002606071c11 */ /* 0x000fe2000f8e08ff */
[----:B------:R-:W-:Y:S02]  /*a500*/  IMAD.MOV.U32 R13, RZ, RZ, R5 ;  /* 0x000000ffff0d7224 */ /* 0x000fe400078e0005 */
[----:B------:R-:W-:Y:S02]  /*a510*/  IMAD.MOV.U32 R12, RZ, RZ, 0x2 ;  /* 0x00000002ff0c7424 */ /* 0x000fe400078e00ff */
[----:B------:R-:W-:-:S07]  /*a520*/  IMAD.MOV.U32 R3, RZ, RZ, R14 ;  /* 0x000000ffff037224 */ /* 0x000fce00078e000e */
[----:B------:R-:W-:Y:S05]  /*a530*/  WARPSYNC.COLLECTIVE R15, `(.L_x_91) ;  /* 0x000000000f087348 */ /* 0x000fea0003c00000 */
[----:B------:R0:W1:Y:S02]  /*a540*/  SHFL.IDX P6, R14, R13, R12, R11 ;  /* 0x0000000c0d0e7389 */ /* 0x00006400000c000b */
[----:B01----:R-:W-:Y:S01]  /*a550*/  ENDCOLLECTIVE ;  /* 0x000000000000791b */ /* 0x003fe20003800000 */
.L_x_91:
        /* <DEDUP_REMOVED lines=10> */
[----:B------:R-:W-:Y:S02]  /*a600*/  ISETP.GE.AND P1, PT, R9, 0x21, PT ;  /* 0x000000210900780c */ /* 0x000fe40003f26270 */
[----:B0-----:R-:W-:-:S11]  /*a610*/  MOV R2, R14 ;  /* 0x0000000e00027202 */ /* 0x001fd60000000f00 */
[----:B------:R-:W-:Y:S05]  /*a620*/  WARPSYNC.COLLECTIVE R15, `(.L_x_92) ;  /* 0x000000000f087348 */ /* 0x000fea0003c00000 */
[----:B------:R0:W1:Y:S02]  /*a630*/  SHFL.IDX P6, R14, R13, R12, R11 ;  /* 0x0000000c0d0e7389 */ /* 0x00006400000c000b */
[----:B01----:R-:W-:Y:S01]  /*a640*/  ENDCOLLECTIVE ;  /* 0x000000000000791b */ /* 0x003fe20003800000 */
.L_x_92:
[----:B------:R-:W-:Y:S01]  /*a650*/  @P1 LEA R7, R6, UR38, 0x1 ;  /* 0x0000002606071c11 */ /* 0x000fe2000f8e08ff */
[----:B------:R-:W-:Y:S02]  /*a660*/  IMAD.MOV.U32 R13, RZ, RZ, R5 ;  /* 0x000000ffff0d7224 */ /* 0x000fe400078e0005 */
[----:B------:R-:W-:Y:S02]  /*a670*/  IMAD.MOV.U32 R12, RZ, RZ, 0x3 ;  /* 0x00000003ff0c7424 */ /* 0x000fe400078e00ff */
[----:B------:R-:W-:-:S07]  /*a680*/  IMAD.MOV.U32 R3, RZ, RZ, R14 ;  /* 0x000000ffff037224 */ /* 0x000fce00078e000e */
[----:B------:R-:W-:Y:S05]  /*a690*/  WARPSYNC.COLLECTIVE R15, `(.L_x_93) ;  /* 0x000000000f087348 */ /* 0x000fea0003c00000 */
[----:B------:R0:W1:Y:S02]  /*a6a0*/  SHFL.IDX P6, R14, R13, R12, R11 ;  /* 0x0000000c0d0e7389 */ /* 0x00006400000c000b */
[----:B01----:R-:W-:Y:S01]  /*a6b0*/  ENDCOLLECTIVE ;  /* 0x000000000000791b */ /* 0x003fe20003800000 */
.L_x_93:
        /* <DEDUP_REMOVED lines=15> */
.L_x_94:
[----:B------:R-:W-:Y:S01]  /*a7b0*/  @P1 LEA R7, R6, UR38, 0x1 ;  /* 0x0000002606071c11 */ /* 0x000fe2000f8e08ff */
[----:B------:R-:W-:Y:S02]  /*a7c0*/  IMAD.MOV.U32 R13, RZ, RZ, R5 ;  /* 0x000000ffff0d7224 */ /* 0x000fe400078e0005 */
[----:B------:R-:W-:Y:S01]  /*a7d0*/  IMAD.MOV.U32 R12, RZ, RZ, 0x4 ;  /* 0x00000004ff0c7424 */ /* 0x000fe200078e00ff */
[----:B------:R-:W-:-:S07]  /*a7e0*/  MOV R3, R14 ;  /* 0x0000000e00037202 */ /* 0x000fce0000000f00 */
[----:B------:R-:W-:Y:S05]  /*a7f0*/  WARPSYNC.COLLECTIVE R15, `(.L_x_95) ;  /* 0x000000000f087348 */ /* 0x000fea0003c00000 */
[----:B------:R0:W1:Y:S02]  /*a800*/  SHFL.IDX P6, R14, R13, R12, R11 ;  /* 0x0000000c0d0e7389 */ /* 0x00006400000c000b */
[----:B01----:R-:W-:Y:S01]  /*a810*/  ENDCOLLECTIVE ;  /* 0x000000000000791b */ /* 0x003fe20003800000 */
.L_x_95:
        /* <DEDUP_REMOVED lines=15> */
.L_x_96:
[----:B------:R-:W-:Y:S02]  /*a910*/  @P1 LEA R7, R6, UR38, 0x1 ;  /* 0x0000002606071c11 */ /* 0x000fe4000f8e08ff */
[----:B------:R-:W-:Y:S01]  /*a920*/  MOV R13, R5 ;  /* 0x00000005000d7202 */ /* 0x000fe20000000f00 */
[----:B------:R-:W-:Y:S02]  /*a930*/  IMAD.MOV.U32 R12, RZ, RZ, 0x5 ;  /* 0x00000005ff0c7424 */ /* 0x000fe400078e00ff */
[----:B------:R-:W-:-:S07]  /*a940*/  IMAD.MOV.U32 R3, RZ, RZ, R14 ;  /* 0x000000ffff037224 */ /* 0x000fce00078e000e */
[----:B------:R-:W-:Y:S05]  /*a950*/  WARPSYNC.COLLECTIVE R15, `(.L_x_97) ;  /* 0x000000000f087348 */ /* 0x000fea0003c00000 */
[----:B------:R0:W1:Y:S02]  /*a960*/  SHFL.IDX P6, R14, R13, R12, R11 ;  /* 0x0000000c0d0e7389 */ /* 0x00006400000c000b */
[----:B01----:R-:W-:Y:S01]  /*a970*/  ENDCOLLECTIVE ;  /* 0x000000000000791b */ /* 0x003fe20003800000 */
.L_x_97:
        /* <DEDUP_REMOVED lines=15> */
.L_x_98:
[----:B------:R-:W-:Y:S01]  /*aa70*/  @P1 LEA R7, R6, UR38, 0x1 ;  /* 0x0000002606071c11 */ /* 0x000fe2000f8e08ff */
[----:B------:R-:W-:Y:S02]  /*aa80*/  IMAD.MOV.U32 R13, RZ, RZ, R5 ;  /* 0x000000ffff0d7224 */ /* 0x000fe400078e0005 */
[----:B------:R-:W-:Y:S02]  /*aa90*/  IMAD.MOV.U32 R12, RZ, RZ, 0x6 ;  /* 0x00000006ff0c7424 */ /* 0x000fe400078e00ff */
[----:B------:R-:W-:-:S07]  /*aaa0*/  IMAD.MOV.U32 R3, RZ, RZ, R14 ;  /* 0x000000ffff037224 */ /* 0x000fce00078e000e */
[----:B------:R-:W-:Y:S05]  /*aab0*/  WARPSYNC.COLLECTIVE R15, `(.L_x_99) ;  /* 0x000000000f087348 */ /* 0x000fea0003c00000 */
[----:B------:R0:W1:Y:S02]  /*aac0*/  SHFL.IDX P6, R14, R13, R12, R11 ;  /* 0x0000000c0d0e7389 */ /* 0x00006400000c000b */
[----:B01----:R-:W-:Y:S01]  /*aad0*/  ENDCOLLECTIVE ;  /* 0x000000000000791b */ /* 0x003fe20003800000 */
.L_x_99:
        /* <DEDUP_REMOVED lines=15> */
.L_x_100:
[----:B------:R-:W-:Y:S01]  /*abd0*/  @P1 LEA R7, R6, UR38, 0x1 ;  /* 0x0000002606071c11 */ /* 0x000fe2000f8e08ff */
[----:B------:R-:W-:Y:S02]  /*abe0*/  IMAD.MOV.U32 R13, RZ, RZ, R5 ;  /* 0x000000ffff0d7224 */ /* 0x000fe400078e0005 */
[----:B------:R-:W-:Y:S02]  /*abf0*/  IMAD.MOV.U32 R12, RZ, RZ, 0x7 ;  /* 0x00000007ff0c7424 */ /* 0x000fe400078e00ff */
[----:B------:R-:W-:-:S07]  /*ac00*/  IMAD.MOV.U32 R3, RZ, RZ, R14 ;  /* 0x000000ffff037224 */ /* 0x000fce00078e000e */
[----:B------:R-:W-:Y:S05]  /*ac10*/  WARPSYNC.COLLECTIVE R15, `(.L_x_101) ;  /* 0x000000000f087348 */ /* 0x000fea0003c00000 */
[----:B------:R0:W1:Y:S02]  /*ac20*/  SHFL.IDX P6, R14, R13, R12, R11 ;  /* 0x0000000c0d0e7389 */ /* 0x00006400000c000b */
[----:B01----:R-:W-:Y:S01]  /*ac30*/  ENDCOLLECTIVE ;  /* 0x000000000000791b */ /* 0x003fe20003800000 */
.L_x_101:
[----:B------:R-:W-:-:S05]  /*ac40*/  @P1 LEA R3, P0, R8, R3, 0x1 ;  /* 0x0000000308031211 */ /* 0x000fca00078008ff */
[----:B------:R-:W-:-:S05]  /*ac50*/  @P1 IMAD.X R2, RZ, RZ, R2, P0 ;  /* 0x000000ffff021224 */ /* 0x000fca00000e0602 */
[----:B------:R-:W-:Y:S01]  /*ac60*/  @P1 LOP3.LUT R3, R3, R2, RZ, 0x3c, !PT ;  /* 0x0000000203031212 */ /* 0x000fe200078e3cff */
[----:B------:R-:W-:-:S03]  /*ac70*/  IMAD.MOV.U32 R13, RZ, RZ, R4 ;  /* 0x000000ffff0d7224 */ /* 0x000fc600078e0004 */
[----:B------:R-:W-:-:S04]  /*ac80*/  @P1 LOP3.LUT R2, R3, R2, RZ, 0x3c, !PT ;  /* 0x0000000203021212 */ /* 0x000fc800078e3cff */
[----:B------:R-:W-:Y:S01]  /*ac90*/  @P1 LOP3.LUT R3, R3, R2, RZ, 0x3c, !PT ;  /* 0x0000000203031212 */ /* 0x000fe200078e3cff */
[----:B------:R-:W-:-:S04]  /*aca0*/  IMAD.MOV.U32 R5, RZ, RZ, R14 ;  /* 0x000000ffff057224 */ /* 0x000fc800078e000e */
[----:B------:R-:W-:Y:S01]  /*acb0*/  @!PT LDS RZ, [RZ] ;  /* 0x00000000fffff984 */ /* 0x000fe20000000800 */
[----:B------:R-:W-:Y:S01]  /*acc0*/  @!PT LDS RZ, [RZ] ;  /* 0x00000000fffff984 */ /* 0x000fe20000000800 */
[----:B------:R-:W-:Y:S01]  /*acd0*/  @!PT LDS RZ, [RZ] ;  /* 0x00000000fffff984 */ /* 0x000fe20000000800 */
[----:B------:R0:W-:Y:S03]  /*ace0*/  @P1 LDGSTS.E.BYPASS.LTC128B.128 [R7+0x11400], desc[UR50][R2.64], !P2 ;  /* 0x1140000002071fae */ /* 0x0001e6000d101d72 */
[----:B0-----:R-:W-:Y:S05]  /*acf0*/  WARPSYNC.COLLECTIVE R15, `(.L_x_102) ;  /* 0x000000000f087348 */ /* 0x001fea0003c00000 */
[----:B------:R1:W2:Y:S02]  /*ad00*/  SHFL.IDX P6, R14, R13, R12, R11 ;  /* 0x0000000c0d0e7389 */ /* 0x0002a400000c000b */
[----:B012---:R-:W-:Y:S01]  /*ad10*/  ENDCOLLECTIVE ;  /* 0x000000000000791b */ /* 0x007fe20003800000 */
.L_x_102:
[----:B------:R-:W-:Y:S05]  /*ad20*/  BRA `(.L_x_103) ;  /* 0xffffffc800587947 */ /* 0x000fea000383ffff */
.L_x_44:
[----:B------:R-:W-:Y:S01]  /*ad30*/  MOV R13, R4 ;  /* 0x00000004000d7202 */ /* 0x000fe20000000f00 */
[----:B------:R-:W-:Y:S02]  /*ad40*/  IMAD.MOV.U32 R12, RZ, RZ, RZ ;  /* 0x000000ffff0c7224 */ /* 0x000fe400078e00ff */
[----:B------:R-:W-:Y:S02]  /*ad50*/  IMAD.MOV.U32 R11, RZ, RZ, 0x181f ;  /* 0x0000181fff0b7424 */ /* 0x000fe400078e00ff */
[----:B------:R-:W-:Y:S02]  /*ad60*/  IMAD.MOV.U32 R15, RZ, RZ, -0x1 ;  /* 0xffffffffff0f7424 */ /* 0x000fe400078e00ff */
[----:B------:R-:W-:-:S07]  /*ad70*/  IMAD R0, R0, 0xc0, R21 ;  /* 0x000000c000007824 */ /* 0x000fce00078e0215 */
[----:B------:R-:W-:Y:S05]  /*ad80*/  WARPSYNC.COLLECTIVE R15, `(.L_x_104) ;  /* 0x000000000f087348 */ /* 0x000fea0003c00000 */
[----:B------:R0:W1:Y:S02]  /*ad90*/  SHFL.IDX P6, R14, R13, R12, R11 ;  /* 0x0000000c0d0e7389 */ /* 0x00006400000c000b */
[----:B01----:R-:W-:Y:S01]  /*ada0*/  ENDCOLLECTIVE ;  /* 0x000000000000791b */ /* 0x003fe20003800000 */
.L_x_104:
[C---:B------:R-:W-:Y:S02]  /*adb0*/  ISETP.GE.AND P1, PT, R0.reuse, UR37, PT ;  /* 0x0000002500007c0c */ /* 0x040fe4000bf26270 */
[----:B------:R-:W-:Y:S01]  /*adc0*/  IADD3 R8, R0, 0x10, RZ ;  /* 0x0000001000087810 */ /* 0x000fe20007ffe0ff */
[----:B------:R-:W-:Y:S02]  /*add0*/  IMAD.MOV.U32 R13, RZ, RZ, R5 ;  /* 0x000000ffff0d7224 */ /* 0x000fe400078e0005 */
[----:B------:R-:W-:-:S08]  /*ade0*/  IMAD.MOV.U32 R2, RZ, RZ, R14 ;  /* 0x000000ffff027224 */ /* 0x000fd000078e000e */
[----:B------:R-:W-:Y:S05]  /*adf0*/  WARPSYNC.COLLECTIVE R15, `(.L_x_105) ;  /* 0x000000000f087348 */ /* 0x000fea0003c00000 */
[----:B------:R0:W1:Y:S02]  /*ae00*/  SHFL.IDX P6, R14, R13, R12, R11 ;  /* 0x0000000c0d0e7389 */ /* 0x00006400000c000b */
[----:B01----:R-:W-:Y:S01]  /*ae10*/  ENDCOLLECTIVE ;  /* 0x000000000000791b */ /* 0x003fe20003800000 */
.L_x_105:
[----:B------:R-:W-:Y:S02]  /*ae20*/  IMAD.MOV.U32 R13, RZ, RZ, R4 ;  /* 0x000000ffff0d7224 */ /* 0x000fe400078e0004 */
[----:B------:R-:W-:Y:S02]  /*ae30*/  IMAD.MOV.U32 R12, RZ, RZ, 0x1 ;  /* 0x00000001ff0c7424 */ /* 0x000fe400078e00ff */
[----:B------:R-:W-:-:S07]  /*ae40*/  IMAD.MOV.U32 R3, RZ, RZ, R14 ;  /* 0x000000ffff037224 */ /* 0x000fce00078e000e */
[----:B------:R-:W-:Y:S05]  /*ae50*/  WARPSYNC.COLLECTIVE R15, `(.L_x_106) ;  /* 0x000000000f087348 */ /* 0x000fea0003c00000 */
[----:B------:R0:W1:Y:S02]  /*ae60*/  SHFL.IDX P6, R14, R13, R12, R11 ;  /* 0x0000000c0d0e7389 */ /* 0x00006400000c000b */
[----:B01----:R-:W-:Y:S01]  /*ae70*/  ENDCOLLECTIVE ;  /* 0x000000000000791b */ /* 0x003fe20003800000 */
.L_x_106:
[----:B------:R-:W-:-:S05]  /*ae80*/  @!P1 LEA R3, P0, R20, R3, 0x1 ;  /* 0x0000000314039211 */ /* 0x000fca00078008ff */
[----:B------:R-:W-:Y:S01]  /*ae90*/  @!P1 IMAD.X R2, RZ, RZ, R2, P0 ;  /* 0x000000ffff029224 */ /* 0x000fe200000e0602 */
[----:B------:R-:W-:Y:S01]  /*aea0*/  ISETP.GE.AND P0, PT, R8, UR37, PT ;  /* 0x0000002508007c0c */ /* 0x000fe2000bf06270 */
[----:B------:R-:W-:-:S03]  /*aeb0*/  VIADD R8, R0, 0x20 ;  /* 0x0000002000087836 */ /* 0x000fc60000000000 */
[----:B------:R-:W-:Y:S01]  /*aec0*/  @!P1 LOP3.LUT R3, R3, R2, RZ, 0x3c, !PT ;  /* 0x0000000203039212 */ /* 0x000fe200078e3cff */
[----:B------:R-:W-:-:S03]  /*aed0*/  IMAD.MOV.U32 R13, RZ, RZ, R5 ;  /* 0x000000ffff0d7224 */ /* 0x000fc600078e0005 */
[----:B------:R-:W-:-:S04]  /*aee0*/  @!P1 LOP3.LUT R2, R3, R2, RZ, 0x3c, !PT ;  /* 0x0000000203029212 */ /* 0x000fc800078e3cff */
[----:B------:R-:W-:-:S05]  /*aef0*/  @!P1 LOP3.LUT R3, R3, R2, RZ, 0x3c, !PT ;  /* 0x0000000203039212 */ /* 0x000fca00078e3cff */
[----:B------:R-:W-:Y:S01]  /*af00*/  @!PT LDS RZ, [RZ] ;  /* 0x00000000fffff984 */ /* 0x000fe20000000800 */
[----:B------:R-:W-:Y:S01]  /*af10*/  @!PT LDS RZ, [RZ] ;  /* 0x00000000fffff984 */ /* 0x000fe20000000800 */
[----:B------:R-:W-:Y:S01]  /*af20*/  @!PT LDS RZ, [RZ] ;  /* 0x00000000fffff984 */ /* 0x000fe20000000800 */
[----:B------:R0:W-:Y:S02]  /*af30*/  @!P1 LDGSTS.E.BYPASS.LTC128B.128 [R18+0x8400], desc[UR50][R2.64], !P5 ;  /* 0x0840000002129fae */ /* 0x0001e4000e901d72 */
[----:B0-----:R-:W-:-:S07]  /*af40*/  IMAD.MOV.U32 R2, RZ, RZ, R14 ;  /* 0x000000ffff027224 */ /* 0x001fce00078e000e */
[----:B------:R-:W-:Y:S05]  /*af50*/  WARPSYNC.COLLECTIVE R15, `(.L_x_107) ;  /* 0x000000000f087348 */ /* 0x000fea0003c00000 */
[----:B------:R0:W1:Y:S02]  /*af60*/  SHFL.IDX P6, R14, R13, R12, R11 ;  /* 0x0000000c0d0e7389 */ /* 0x00006400000c000b */
[----:B01----:R-:W-:Y:S01]  /*af70*/  ENDCOLLECTIVE ;  /* 0x000000000000791b */ /* 0x003fe20003800000 */
.L_x_107:
[----:B------:R-:W-:Y:S01]  /*af80*/  MOV R13, R4 ;  /* 0x00000004000d7202 */ /* 0x000fe20000000f00 */
[----:B------:R-:W-:Y:S02]  /*af90*/  IMAD.MOV.U32 R12, RZ, RZ, 0x2 ;  /* 0x00000002ff0c7424 */ /* 0x000fe400078e00ff */
[----:B------:R-:W-:-:S07]  /*afa0*/  IMAD.MOV.U32 R3, RZ, RZ, R14 ;  /* 0x000000ffff037224 */ /* 0x000fce00078e000e */
[----:B------:R-:W-:Y:S05]  /*afb0*/  WARPSYNC.COLLECTIVE R15, `(.L_x_108) ;  /* 0x000000000f087348 */ /* 0x000fea0003c00000 */
[----:B------:R0:W1:Y:S02]  /*afc0*/  SHFL.IDX P6, R14, R13, R12, R11 ;  /* 0x0000000c0d0e7389 */ /* 0x00006400000c000b */
[----:B01----:R-:W-:Y:S01]  /*afd0*/  ENDCOLLECTIVE ;  /* 0x000000000000791b */ /* 0x003fe20003800000 */
.L_x_108:
[----:B------:R-:W-:-:S05]  /*afe0*/  @!P0 LEA R3, P1, R20, R3, 0x1 ;  /* 0x0000000314038211 */ /* 0x000fca00078208ff */
[----:B------:R-:W-:-:S05]  /*aff0*/  @!P0 IMAD.X R2, RZ, RZ, R2, P1 ;  /* 0x000000ffff028224 */ /* 0x000fca00008e0602 */
[----:B------:R-:W-:Y:S01]  /*b000*/  @!P0 LOP3.LUT R3, R3, R2, RZ, 0x3c, !PT ;  /* 0x0000000203038212 */ /* 0x000fe200078e3cff */
[----:B------:R-:W-:-:S03]  /*b010*/  IMAD.MOV.U32 R13, RZ, RZ, R5 ;  /* 0x000000ffff0d7224 */ /* 0x000fc600078e0005 */
[----:B------:R-:W-:-:S04]  /*b020*/  @!P0 LOP3.LUT R2, R3, R2, RZ, 0x3c, !PT ;  /* 0x0000000203028212 */ /* 0x000fc800078e3cff */
[----:B------:R-:W-:-:S05]  /*b030*/  @!P0 LOP3.LUT R3, R3, R2, RZ, 0x3c, !PT ;  /* 0x0000000203038212 */ /* 0x000fca00078e3cff */
[----:B------:R-:W-:Y:S01]  /*b040*/  @!PT LDS RZ, [RZ] ;  /* 0x00000000fffff984 */ /* 0x000fe20000000800 */
[----:B------:R-:W-:Y:S01]  /*b050*/  @!PT LDS RZ, [RZ] ;  /* 0x00000000fffff984 */ /* 0x000fe20000000800 */
[----:B------:R-:W-:Y:S01]  /*b060*/  @!PT LDS RZ, [RZ] ;  /* 0x00000000fffff984 */ /* 0x000fe20000000800 */
[----:B------:R0:W-:Y:S01]  /*b070*/  @!P0 LDGSTS.E.BYPASS.LTC128B.128 [R18+0x8c00], desc[UR50][R2.64], !P5 ;  /* 0x08c0000002128fae */ /* 0x0001e2000e901d72 */
[----:B------:R-:W-:Y:S01]  /*b080*/  ISETP.GE.AND P0, PT, R8, UR37, PT ;  /* 0x0000002508007c0c */ /* 0x000fe2000bf06270 */
[----:B------:R-:W-:Y:S02]  /*b090*/  VIADD R8, R0, 0x30 ;  /* 0x0000003000087836 */ /* 0x000fe40000000000 */
[----:B0-----:R-:W-:-:S10]  /*b0a0*/  IMAD.MOV.U32 R2, RZ, RZ, R14 ;  /* 0x000000ffff027224 */ /* 0x001fd400078e000e */
[----:B------:R-:W-:Y:S05]  /*b0b0*/  WARPSYNC.COLLECTIVE R15, `(.L_x_109) ;  /* 0x000000000f087348 */ /* 0x000fea0003c00000 */
[----:B------:R0:W1:Y:S02]  /*b0c0*/  SHFL.IDX P6, R14, R13, R12, R11 ;  /* 0x0000000c0d0e7389 */ /* 0x00006400000c000b */
[----:B01----:R-:W-:Y:S01]  /*b0d0*/  ENDCOLLECTIVE ;  /* 0x000000000000791b */ /* 0x003fe20003800000 */
.L_x_109:
[----:B------:R-:W-:Y:S01]  /*b0e0*/  IMAD.MOV.U32 R13, RZ, RZ, R4 ;  /* 0x000000ffff0d7224 */ /* 0x000fe200078e0004 */
[----:B------:R-:W-:Y:S01]  /*b0f0*/  MOV R12, 0x3 ;  /* 0x00000003000c7802 */ /* 0x000fe20000000f00 */
[----:B------:R-:W-:-:S07]  /*b100*/  IMAD.MOV.U32 R3, RZ, RZ, R14 ;  /* 0x000000ffff037224 */ /* 0x000fce00078e000e */
[----:B------:R-:W-:Y:S05]  /*b110*/  WARPSYNC.COLLECTIVE R15, `(.L_x_110) ;  /* 0x000000000f087348 */ /* 0x000fea0003c00000 */
[----:B------:R0:W1:Y:S02]  /*b120*/  SHFL.IDX P6, R14, R13, R12, R11 ;  /* 0x0000000c0d0e7389 */ /* 0x00006400000c000b */
[----:B01----:R-:W-:Y:S01]  /*b130*/  ENDCOLLECTIVE ;  /* 0x000000000000791b */ /* 0x003fe20003800000 */
.L_x_110:
        /* <DEDUP_REMOVED lines=16> */
.L_x_111:
[----:B------:R-:W-:Y:S02]  /*b240*/  IMAD.MOV.U32 R13, RZ, RZ, R4 ;  /* 0x000000ffff0d7224 */ /* 0x000fe400078e0004 */
[----:B------:R-:W-:Y:S02]  /*b250*/  IMAD.MOV.U32 R12, RZ, RZ, 0x4 ;  /* 0x00000004ff0c7424 */ /* 0x000fe400078e00ff */
[----:B------:R-:W-:-:S07]  /*b260*/  IMAD.MOV.U32 R3, RZ, RZ, R14 ;  /* 0x000000ffff037224 */ /* 0x000fce00078e000e */
[----:B------:R-:W-:Y:S05]  /*b270*/  WARPSYNC.COLLECTIVE R15, `(.L_x_112) ;  /* 0x000000000f087348 */ /* 0x000fea0003c00000 */
[----:B------:R0:W1:Y:S02]  /*b280*/  SHFL.IDX P6, R14, R13, R12, R11 ;  /* 0x0000000c0d0e7389 */ /* 0x00006400000c000b */
[----:B01----:R-:W-:Y:S01]  /*b290*/  ENDCOLLECTIVE ;  /* 0x000000000000791b */ /* 0x003fe20003800000 */
.L_x_112:
        /* <DEDUP_REMOVED lines=11> */
[----:B------:R-:W-:Y:S01]  /*b350*/  VIADD R8, R0, 0x50 ;  /* 0x0000005000087836 */ /* 0x000fe20000000000 */
[----:B0-----:R-:W-:-:S11]  /*b360*/  MOV R2, R14 ;  /* 0x0000000e00027202 */ /* 0x001fd60000000f00 */
[----:B------:R-:W-:Y:S05]  /*b370*/  WARPSYNC.COLLECTIVE R15, `(.L_x_113) ;  /* 0x000000000f087348 */ /* 0x000fea0003c00000 */
[----:B------:R0:W1:Y:S02]  /*b380*/  SHFL.IDX P6, R14, R13, R12, R11 ;  /* 0x0000000c0d0e7389 */ /* 0x00006400000c000b */
[----:B01----:R-:W-:Y:S01]  /*b390*/  ENDCOLLECTIVE ;  /* 0x000000000000791b */ /* 0x003fe20003800000 */
.L_x_113:
[----:B------:R-:W-:Y:S02]  /*b3a0*/  IMAD.MOV.U32 R13, RZ, RZ, R4 ;  /* 0x000000ffff0d7224 */ /* 0x000fe400078e0004 */
[----:B------:R-:W-:Y:S02]  /*b3b0*/  IMAD.MOV.U32 R12, RZ, RZ, 0x5 ;  /* 0x00000005ff0c7424 */ /* 0x000fe400078e00ff */
[----:B------:R-:W-:-:S07]  /*b3c0*/  IMAD.MOV.U32 R3, RZ, RZ, R14 ;  /* 0x000000ffff037224 */ /* 0x000fce00078e000e */
[----:B------:R-:W-:Y:S05]  /*b3d0*/  WARPSYNC.COLLECTIVE R15, `(.L_x_114) ;  /* 0x000000000f087348 */ /* 0x000fea0003c00000 */
[----:B------:R0:W1:Y:S02]  /*b3e0*/  SHFL.IDX P6, R14, R13, R12, R11 ;  /* 0x0000000c0d0e7389 */ /* 0x00006400000c000b */
[----:B01----:R-:W-:Y:S01]  /*b3f0*/  ENDCOLLECTIVE ;  /* 0x000000000000791b */ /* 0x003fe20003800000 */
.L_x_114:
[----:B------:R-:W-:-:S05]  /*b400*/  @!P0 LEA R3, P1, R20, R3, 0x1 ;  /* 0x0000000314038211 */ /* 0x000fca00078208ff */
[----:B------:R-:W-:-:S05]  /*b410*/  @!P0 IMAD.X R2, RZ, RZ, R2, P1 ;  /* 0x000000ffff028224 */ /* 0x000fca00008e0602 */
[-C--:B------:R-:W-:Y:S02]  /*b420*/  @!P0 LOP3.LUT R3, R3, R2.reuse, RZ, 0x3c, !PT ;  /* 0x0000000203038212 */ /* 0x080fe400078e3cff */
[----:B------:R-:W-:Y:S02]  /*b430*/  MOV R13, R5 ;  /* 0x00000005000d7202 */ /* 0x000fe40000000f00 */
        /* <DEDUP_REMOVED lines=12> */
.L_x_115:
[----:B------:R-:W-:Y:S02]  /*b500*/  IMAD.MOV.U32 R13, RZ, RZ, R4 ;  /* 0x000000ffff0d7224 */ /* 0x000fe400078e0004 */
[----:B------:R-:W-:Y:S02]  /*b510*/  IMAD.MOV.U32 R12, RZ, RZ, 0x6 ;  /* 0x00000006ff0c7424 */ /* 0x000fe400078e00ff */
[----:B------:R-:W-:-:S07]  /*b520*/  IMAD.MOV.U32 R3, RZ, RZ, R14 ;  /* 0x000000ffff037224 */ /* 0x000fce00078e000e */
[----:B------:R-:W-:Y:S05]  /*b530*/  WARPSYNC.COLLECTIVE R15, `(.L_x_116) ;  /* 0x000000000f087348 */ /* 0x000fea0003c00000 */
[----:B------:R0:W1:Y:S02]  /*b540*/  SHFL.IDX P6, R14, R13, R12, R11 ;  /* 0x0000000c0d0e7389 */ /* 0x00006400000c000b */
[----:B01----:R-:W-:Y:S01]  /*b550*/  ENDCOLLECTIVE ;  /* 0x000000000000791b */ /* 0x003fe20003800000 */
.L_x_116:
        /* <DEDUP_REMOVED lines=11> */
[----:B0-----:R-:W-:-:S12]  /*b610*/  IMAD.MOV.U32 R2, RZ, RZ, R14 ;  /* 0x000000ffff027224 */ /* 0x001fd800078e000e */
[----:B------:R-:W-:Y:S05]  /*b620*/  WARPSYNC.COLLECTIVE R15, `(.L_x_117) ;  /* 0x000000000f087348 */ /* 0x000fea0003c00000 */
[----:B------:R0:W1:Y:S02]  /*b630*/  SHFL.IDX P6, R14, R13, R12, R11 ;  /* 0x0000000c0d0e7389 */ /* 0x00006400000c000b */
[----:B01----:R-:W-:Y:S01]  /*b640*/  ENDCOLLECTIVE ;  /* 0x000000000000791b */ /* 0x003fe20003800000 */
.L_x_117:
[----:B------:R-:W-:Y:S02]  /*b650*/  IMAD.MOV.U32 R13, RZ, RZ, R4 ;  /* 0x000000ffff0d7224 */ /* 0x000fe400078e0004 */
[----:B------:R-:W-:Y:S01]  /*b660*/  IMAD.MOV.U32 R12, RZ, RZ, 0x7 ;  /* 0x00000007ff0c7424 */ /* 0x000fe200078e00ff */
[----:B------:R-:W-:-:S07]  /*b670*/  MOV R3, R14 ;  /* 0x0000000e00037202 */ /* 0x000fce0000000f00 */
[----:B------:R-:W-:Y:S05]  /*b680*/  WARPSYNC.COLLECTIVE R15, `(.L_x_118) ;  /* 0x000000000f087348 */ /* 0x000fea0003c00000 */
[----:B------:R0:W1:Y:S02]  /*b690*/  SHFL.IDX P6, R14, R13, R12, R11 ;  /* 0x0000000c0d0e7389 */ /* 0x00006400000c000b */
[----:B01----:R-:W-:Y:S01]  /*b6a0*/  ENDCOLLECTIVE ;  /* 0x000000000000791b */ /* 0x003fe20003800000 */
.L_x_118:
[----:B------:R-:W-:-:S05]  /*b6b0*/  @!P0 LEA R3, P1, R20, R3, 0x1 ;  /* 0x0000000314038211 */ /* 0x000fca00078208ff */
[----:B------:R-:W-:-:S05]  /*b6c0*/  @!P0 IMAD.X R2, RZ, RZ, R2, P1 ;  /* 0x000000ffff028224 */ /* 0x000fca00008e0602 */
[----:B------:R-:W-:Y:S01]  /*b6d0*/  @!P0 LOP3.LUT R3, R3, R2, RZ, 0x3c, !PT ;  /* 0x0000000203038212 */ /* 0x000fe200078e3cff */
[----:B------:R-:W-:-:S03]  /*b6e0*/  IMAD.MOV.U32 R13, RZ, RZ, R5 ;  /* 0x000000ffff0d7224 */ /* 0x000fc600078e0005 */
[----:B------:R-:W-:-:S04]  /*b6f0*/  @!P0 LOP3.LUT R2, R3, R2, RZ, 0x3c, !PT ;  /* 0x0000000203028212 */ /* 0x000fc800078e3cff */
[----:B------:R-:W-:Y:S01]  /*b700*/  @!P0 LOP3.LUT R3, R3, R2, RZ, 0x3c, !PT ;  /* 0x0000000203038212 */ /* 0x000fe200078e3cff */
[----:B------:R-:W-:-:S04]  /*b710*/  IMAD.MOV.U32 R4, RZ, RZ, R14 ;  /* 0x000000ffff047224 */ /* 0x000fc800078e000e */
[----:B------:R-:W-:Y:S01]  /*b720*/  @!PT LDS RZ, [RZ] ;  /* 0x00000000fffff984 */ /* 0x000fe20000000800 */
[----:B------:R-:W-:Y:S01]  /*b730*/  @!PT LDS RZ, [RZ] ;  /* 0x00000000fffff984 */ /* 0x000fe20000000800 */
[----:B------:R-:W-:Y:S01]  /*b740*/  @!PT LDS RZ, [RZ] ;  /* 0x00000000fffff984 */ /* 0x000fe20000000800 */
[----:B------:R0:W-:Y:S03]  /*b750*/  @!P0 LDGSTS.E.BYPASS.LTC128B.128 [R18+0xb400], desc[UR50][R2.64], !P5 ;  /* 0x0b40000002128fae */ /* 0x0001e6000e901d72 */
[----:B0-----:R-:W-:Y:S05]  /*b760*/  WARPSYNC.COLLECTIVE R15, `(.L_x_119) ;  /* 0x000000000f087348 */ /* 0x001fea0003c00000 */
[----:B------:R1:W2:Y:S02]  /*b770*/  SHFL.IDX P6, R14, R13, R12, R11 ;  /* 0x0000000c0d0e7389 */ /* 0x0002a400000c000b */
[----:B012---:R-:W-:Y:S01]  /*b780*/  ENDCOLLECTIVE ;  /* 0x000000000000791b */ /* 0x007fe20003800000 */
.L_x_119:
[----:B------:R-:W-:-:S05]  /*b790*/  VIADD R2, R0, 0x70 ;  /* 0x0000007000027836 */ /* 0x000fca0000000000 */
[----:B------:R-:W-:Y:S01]  /*b7a0*/  ISETP.GE.AND P0, PT, R2, UR37, PT ;  /* 0x0000002502007c0c */ /* 0x000fe2000bf06270 */
[----:B------:R-:W-:Y:S02]  /*b7b0*/  IMAD.MOV.U32 R13, RZ, RZ, R7 ;  /* 0x000000ffff0d7224 */ /* 0x000fe400078e0007 */
[----:B------:R-:W-:-:S10]  /*b7c0*/  IMAD.MOV.U32 R12, RZ, RZ, RZ ;  /* 0x000000ffff0c7224 */ /* 0x000fd400078e00ff */
[----:B------:R-:W-:-:S13]  /*b7d0*/  @!P0 LEA R3, P1, R20, R14, 0x1 ;  /* 0x0000000e14038211 */ /* 0x000fda00078208ff */
[----:B------:R-:W-:Y:S05]  /*b7e0*/  WARPSYNC.COLLECTIVE R15, `(.L_x_120) ;  /* 0x000000000f087348 */ /* 0x000fea0003c00000 */
[----:B------:R0:W1:Y:S02]  /*b7f0*/  SHFL.IDX P6, R14, R13, R12, R11 ;  /* 0x0000000c0d0e7389 */ /* 0x00006400000c000b */
[----:B01----:R-:W-:Y:S01]  /*b800*/  ENDCOLLECTIVE ;  /* 0x000000000000791b */ /* 0x003fe20003800000 */
.L_x_120:
[----:B------:R-:W-:Y:S01]  /*b810*/  @!P0 MOV R2, R3 ;  /* 0x0000000300028202 */ /* 0x000fe20000000f00 */
[----:B------:R-:W-:Y:S02]  /*b820*/  @!P0 IMAD.X R8, RZ, RZ, R4, P1 ;  /* 0x000000ffff088224 */ /* 0x000fe400008e0604 */
[----:B------:R-:W-:Y:S02]  /*b830*/  VIADD R4, R0, 0x80 ;  /* 0x0000008000047836 */ /* 0x000fe40000000000 */
[----:B------:R-:W-:-:S05]  /*b840*/  @!P0 IMAD.MOV.U32 R3, RZ, RZ, R8 ;  /* 0x000000ffff038224 */ /* 0x000fca00078e0008 */
[----:B------:R-:W-:Y:S01]  /*b850*/  @!PT LDS RZ, [RZ] ;  /* 0x00000000fffff984 */ /* 0x000fe20000000800 */
[----:B------:R-:W-:Y:S01]  /*b860*/  @!PT LDS RZ, [RZ] ;  /* 0x00000000fffff984 */ /* 0x000fe20000000800 */
[----:B------:R-:W-:Y:S01]  /*b870*/  @!PT LDS RZ, [RZ] ;  /* 0x00000000fffff984 */ /* 0x000fe20000000800 */
[----:B------:R0:W-:Y:S01]  /*b880*/  @!P0 LDGSTS.E.BYPASS.LTC128B.128 [R18+0xbc00], desc[UR50][R2.64], !P5 ;  /* 0x0bc0000002128fae */ /* 0x0001e2000e901d72 */
[----:B------:R-:W-:Y:S01]  /*b890*/  ISETP.GE.AND P0, PT, R4, UR37, PT ;  /* 0x0000002504007c0c */ /* 0x000fe2000bf06270 */
[----:B------:R-:W-:Y:S02]  /*b8a0*/  IMAD.MOV.U32 R13, RZ, RZ, R6 ;  /* 0x000000ffff0d7224 */ /* 0x000fe400078e0006 */
[----:B0-----:R-:W-:-:S10]  /*b8b0*/  IMAD.MOV.U32 R2, RZ, RZ, R14 ;  /* 0x000000ffff027224 */ /* 0x001fd400078e000e */
[----:B------:R-:W-:Y:S05]  /*b8c0*/  WARPSYNC.COLLECTIVE R15, `(.L_x_121) ;  /* 0x000000000f087348 */ /* 0x000fea0003c00000 */
[----:B------:R0:W1:Y:S02]  /*b8d0*/  SHFL.IDX P6, R14, R13, R12, R11 ;  /* 0x0000000c0d0e7389 */ /* 0x00006400000c000b */
[----:B01----:R-:W-:Y:S01]  /*b8e0*/  ENDCOLLECTIVE ;  /* 0x000000000000791b */ /* 0x003fe20003800000 */
.L_x_121:
[----:B------:R-:W-:Y:S02]  /*b8f0*/  IMAD.MOV.U32 R13, RZ, RZ, R7 ;  /* 0x000000ffff0d7224 */ /* 0x000fe400078e0007 */
[----:B------:R-:W-:Y:S02]  /*b900*/  IMAD.MOV.U32 R12, RZ, RZ, 0x1 ;  /* 0x00000001ff0c7424 */ /* 0x000fe400078e00ff */
[----:B------:R-:W-:-:S07]  /*b910*/  IMAD.MOV.U32 R4, RZ, RZ, R14 ;  /* 0x000000ffff047224 */ /* 0x000fce00078e000e */
[----:B------:R-:W-:Y:S05]  /*b920*/  WARPSYNC.COLLECTIVE R15, `(.L_x_122) ;  /* 0x000000000f087348 */ /* 0x000fea0003c00000 */
[----:B------:R0:W1:Y:S02]  /*b930*/  SHFL.IDX P6, R14, R13, R12, R11 ;  /* 0x0000000c0d0e7389 */ /* 0x00006400000c000b */
[----:B01----:R-:W-:Y:S01]  /*b940*/  ENDCOLLECTIVE ;  /* 0x000000000000791b */ /* 0x003fe20003800000 */
.L_x_122:
[----:B------:R-:W-:-:S04]  /*b950*/  @!P0 LEA R4, P2, R20, R4, 0x1 ;  /* 0x0000000414048211 */ /* 0x000fc800078408ff */
[----:B------:R-:W-:Y:S01]  /*b960*/  @!P0 IADD3.X R5, RZ, R2, RZ, P2, !PT ;  /* 0x00000002ff058210 */ /* 0x000fe200017fe4ff */
[----:B------:R-:W-:Y:S02]  /*b970*/  @!P0 IMAD.MOV.U32 R2, RZ, RZ, R4 ;  /* 0x000000ffff028224 */ /* 0x000fe400078e0004 */
[----:B------:R-:W-:Y:S02]  /*b980*/  VIADD R4, R0, 0x90 ;  /* 0x0000009000047836 */ /* 0x000fe40000000000 */
[----:B------:R-:W-:Y:S02]  /*b990*/  @!P0 IMAD.MOV.U32 R3, RZ, RZ, R5 ;  /* 0x000000ffff038224 */ /* 0x000fe400078e0005 */
[----:B------:R-:W-:-:S03]  /*b9a0*/  IMAD.MOV.U32 R13, RZ, RZ, R6 ;  /* 0x000000ffff0d7224 */ /* 0x000fc600078e0006 */
        /* <DEDUP_REMOVED lines=9> */
.L_x_123:
[----:B------:R-:W-:Y:S02]  /*ba40*/  IMAD.MOV.U32 R13, RZ, RZ, R7 ;  /* 0x000000ffff0d7224 */ /* 0x000fe400078e0007 */
[----:B------:R-:W-:Y:S01]  /*ba50*/  IMAD.MOV.U32 R12, RZ, RZ, 0x2 ;  /* 0x00000002ff0c7424 */ /* 0x000fe200078e00ff */
[----:B------:R-:W-:-:S04]  /*ba60*/  @!P0 LEA R14, P1, R20, R14, 0x1 ;  /* 0x0000000e140e8211 */ /* 0x000fc800078208ff */
[----:B------:R-:W-:Y:S01]  /*ba70*/  @!P0 IADD3.X R5, RZ, R2, RZ, P1, !PT ;  /* 0x00000002ff058210 */ /* 0x000fe20000ffe4ff */
[----:B------:R-:W-:-:S08]  /*ba80*/  @!P0 IMAD.MOV.U32 R2, RZ, RZ, R14 ;  /* 0x000000ffff028224 */ /* 0x000fd000078e000e */
[----:B------:R-:W-:Y:S05]  /*ba90*/  WARPSYNC.COLLECTIVE R15, `(.L_x_124) ;  /* 0x000000000f087348 */ /* 0x000fea0003c00000 */
[----:B------:R0:W1:Y:S02]  /*baa0*/  SHFL.IDX P6, R14, R13, R12, R11 ;  /* 0x0000000c0d0e7389 */ /* 0x00006400000c000b */
[----:B01----:R-:W-:Y:S01]  /*bab0*/  ENDCOLLECTIVE ;  /* 0x000000000000791b */ /* 0x003fe20003800000 */
.L_x_124:
[----:B------:R-:W-:-:S05]  /*bac0*/  @!P0 IMAD.MOV.U32 R3, RZ, RZ, R5 ;  /* 0x000000ffff038224 */ /* 0x000fca00078e0005 */
[----:B------:R-:W-:Y:S01]  /*bad0*/  @!PT LDS RZ, [RZ] ;  /* 0x00000000fffff984 */ /* 0x000fe20000000800 */
[----:B------:R-:W-:Y:S01]  /*bae0*/  @!PT LDS RZ, [RZ] ;  /* 0x00000000fffff984 */ /* 0x000fe20000000800 */
[----:B------:R-:W-:Y:S01]  /*baf0*/  @!PT LDS RZ, [RZ] ;  /* 0x00000000fffff984 */ /* 0x000fe20000000800 */
[----:B------:R0:W-:Y:S01]  /*bb00*/  @!P0 LDGSTS.E.BYPASS.LTC128B.128 [R18+0xcc00], desc[UR50][R2.64], !P5 ;  /* 0x0cc0000002128fae */ /* 0x0001e2000e901d72 */
[----:B------:R-:W-:Y:S02]  /*bb10*/  IMAD.MOV.U32 R13, RZ, RZ, R6 ;  /* 0x000000ffff0d7224 */ /* 0x000fe400078e0006 */
[----:B0-----:R-:W-:Y:S02]  /*bb20*/  VIADD R3, R0, 0xa0 ;  /* 0x000000a000037836 */ /* 0x001fe40000000000 */
[----:B------:R-:W-:-:S03]  /*bb30*/  IMAD.MOV.U32 R2, RZ, RZ, R14 ;  /* 0x000000ffff027224 */ /* 0x000fc600078e000e */
[----:B------:R-:W-:-:S13]  /*bb40*/  ISETP.GE.AND P1, PT, R3, UR37, PT ;  /* 0x0000002503007c0c */ /* 0x000fda000bf26270 */
[----:B------:R-:W-:Y:S05]  /*bb50*/  WARPSYNC.COLLECTIVE R15, `(.L_x_125) ;  /* 0x000000000f087348 */ /* 0x000fea0003c00000 */
[----:B------:R0:W1:Y:S02]  /*bb60*/  SHFL.IDX P6, R14, R13, R12, R11 ;  /* 0x0000000c0d0e7389 */ /* 0x00006400000c000b */
[----:B01----:R-:W-:Y:S01]  /*bb70*/  ENDCOLLECTIVE ;  /* 0x000000000000791b */ /* 0x003fe20003800000 */
.L_x_125:
        /* <DEDUP_REMOVED lines=8> */
.L_x_126:
[----:B------:R-:W-:Y:S01]  /*bc00*/  @!PT LDS RZ, [RZ] ;  /* 0x00000000fffff984 */ /* 0x000fe20000000800 */
[----:B------:R-:W-:Y:S01]  /*bc10*/  @!PT LDS RZ, [RZ] ;  /* 0x00000000fffff984 */ /* 0x000fe20000000800 */
[----:B------:R-:W-:Y:S01]  /*bc20*/  @!PT LDS RZ, [RZ] ;  /* 0x00000000fffff984 */ /* 0x000fe20000000800 */
[----:B------:R0:W-:Y:S01]  /*bc30*/  @!P1 LDGSTS.E.BYPASS.LTC128B.128 [R18+0xd400], desc[UR50][R2.64], !P5 ;  /* 0x0d40000002129fae */ /* 0x0001e2000e901d72 */
[----:B------:R-:W-:Y:S02]  /*bc40*/  IMAD.MOV.U32 R13, RZ, RZ, R6 ;  /* 0x000000ffff0d7224 */ /* 0x000fe400078e0006 */
[----:B------:R-:W-:-:S07]  /*bc50*/  IMAD.MOV.U32 R7, RZ, RZ, R14 ;  /* 0x000000ffff077224 */ /* 0x000fce00078e000e */
[----:B0-----:R-:W-:Y:S05]  /*bc60*/  WARPSYNC.COLLECTIVE R15, `(.L_x_127) ;  /* 0x000000000f087348 */ /* 0x001fea0003c00000 */
[----:B------:R1:W2:Y:S02]  /*bc70*/  SHFL.IDX P6, R14, R13, R12, R11 ;  /* 0x0000000c0d0e7389 */ /* 0x0002a400000c000b */
[----:B012---:R-:W-:Y:S01]  /*bc80*/  ENDCOLLECTIVE ;  /* 0x000000000000791b */ /* 0x007fe20003800000 */
.L_x_127:
[----:B------:R-:W-:Y:S05]  /*bc90*/  BRA `(.L_x_128) ;  /* 0xffffffc800047947 */ /* 0x000fea000383ffff */
.L_x_46:
[----:B0-----:R-:W-:-:S04]  /*bca0*/  IMAD.U32 R3, RZ, RZ, UR38 ;  /* 0x00000026ff037e24 */ /* 0x001fc8000f8e00ff */
[----:B------:R0:W1:Y:S03]  /*bcb0*/  SYNCS.PHASECHK.TRANS64.TRYWAIT P0, [R3+URZ+0x16820], R0 ;  /* 0x01682000030075a7 */ /* 0x000066000800017f */
[----:B-1----:R-:W-:Y:S05]  /*bcc0*/  @!P0 NANOSLEEP.SYNCS 0x989680 ;  /* 0x009896800000895d */ /* 0x002fea0003900000 */
[----:B------:R-:W1:Y:S02]  /*bcd0*/  @!P0 SYNCS.PHASECHK.TRANS64 P0, [R3+URZ+0x16820], R0 ;  /* 0x01682000030085a7 */ /* 0x000e64000800007f */
[----:B-1----:R-:W-:Y:S05]  /*bce0*/  @!P0 BRA `(.L_x_46) ;  /* 0xfffffffc00ec8947 */ /* 0x002fea000383ffff */
[----:B------:R-:W-:Y:S05]  /*bcf0*/  BRA `(.L_x_129) ;  /* 0xffffffc800387947 */ /* 0x000fea000383ffff */
.L_x_50:
[----:B0-----:R0:W1:Y:S02]  /*bd00*/  SYNCS.PHASECHK.TRANS64.TRYWAIT P0, [R5+URZ+0x16840], R2 ;  /* 0x01684002050075a7 */ /* 0x001064000800017f */
[----:B-1----:R-:W-:Y:S05]  /*bd10*/  @!P0 NANOSLEEP.SYNCS 0x989680 ;  /* 0x009896800000895d */ /* 0x002fea0003900000 */
[----:B------:R-:W1:Y:S02]  /*bd20*/  @!P0 SYNCS.PHASECHK.TRANS64 P0, [R5+URZ+0x16840], R2 ;  /* 0x01684002050085a7 */ /* 0x000e64000800007f */
[----:B-1----:R-:W-:Y:S05]  /*bd30*/  @!P0 BRA `(.L_x_50) ;  /* 0xfffffffc00f08947 */ /* 0x002fea000383ffff */
[----:B------:R-:W-:Y:S05]  /*bd40*/  BRA `(.L_x_130) ;  /* 0xffffffcc00007947 */ /* 0x000fea000383ffff */
.L_x_51:
[----:B------:R-:W-:Y:S01]  /*bd50*/  BSSY B1, `(.L_x_131) ;  /* 0x0000008000017945 */ /* 0x000fe20003800000 */
[----:B------:R-:W-:Y:S01]  /*bd60*/  IMAD.MOV.U32 R13, RZ, RZ, R10 ;  /* 0x000000ffff0d7224 */ /* 0x000fe200078e000a */
[----:B------:R-:W-:Y:S01]  /*bd70*/  MOV R12, RZ ;  /* 0x000000ff000c7202 */ /* 0x000fe20000000f00 */
[----:B------:R-:W-:Y:S02]  /*bd80*/  IMAD.MOV.U32 R11, RZ, RZ, 0x181f ;  /* 0x0000181fff0b7424 */ /* 0x000fe400078e00ff */
[----:B------:R-:W-:-:S07]  /*bd90*/  IMAD.MOV.U32 R15, RZ, RZ, -0x1 ;  /* 0xffffffffff0f7424 */ /* 0x000fce00078e00ff */
[----:B------:R-:W-:Y:S05]  /*bda0*/  WARPSYNC.COLLECTIVE R15, `(.L_x_132) ;  /* 0x000000000f087348 */ /* 0x000fea0003c00000 */
[----:B------:R0:W1:Y:S02]  /*bdb0*/  SHFL.IDX P6, R14, R13, R12, R11 ;  /* 0x0000000c0d0e7389 */ /* 0x00006400000c000b */
[----:B01----:R-:W-:Y:S01]  /*bdc0*/  ENDCOLLECTIVE ;  /* 0x000000000000791b */ /* 0x003fe20003800000 */
.L_x_132:
[----:B------:R-:W-:Y:S05]  /*bdd0*/  BSYNC B1 ;  /* 0x0000000000017941 */ /* 0x000fea0003800000 */
.L_x_131:
[----:B------:R-:W0:Y:S01]  /*bde0*/  S2R R7, SR_TID.X ;  /* 0x0000000000077919 */ /* 0x000e220000002100 */
[----:B------:R-:W-:Y:S01]  /*bdf0*/  IMAD.MOV.U32 R13, RZ, RZ, R9 ;  /* 0x000000ffff0d7224 */ /* 0x000fe200078e0009 */
[----:B------:R-:W-:Y:S01]  /*be00*/  LEA R8, R8, UR38, 0x1 ;  /* 0x0000002608087c11 */ /* 0x000fe2000f8e08ff */
[----:B------:R-:W-:Y:S02]  /*be10*/  IMAD.MOV.U32 R12, RZ, RZ, RZ ;  /* 0x000000ffff0c7224 */ /* 0x000fe400078e00ff */
[----:B------:R-:W-:Y:S02]  /*be20*/  IMAD.MOV.U32 R11, RZ, RZ, 0x181f ;  /* 0x0000181fff0b7424 */ /* 0x000fe400078e00ff */
[----:B------:R-:W-:Y:S02]  /*be30*/  IMAD.MOV.U32 R15, RZ, RZ, -0x1 ;  /* 0xffffffffff0f7424 */ /* 0x000fe400078e00ff */
[----:B------:R-:W-:-:S07]  /*be40*/  IMAD.MOV.U32 R3, RZ, RZ, R14 ;  /* 0x000000ffff037224 */ /* 0x000fce00078e000e */
[----:B0-----:R-:W-:Y:S05]  /*be50*/  WARPSYNC.COLLECTIVE R15, `(.L_x_133) ;  /* 0x000000000f087348 */ /* 0x001fea0003c00000 */
[----:B------:R1:W2:Y:S02]  /*be60*/  SHFL.IDX P6, R14, R13, R12, R11 ;  /* 0x0000000c0d0e7389 */ /* 0x0002a400000c000b */
[----:B012---:R-:W-:Y:S01]  /*be70*/  ENDCOLLECTIVE ;  /* 0x000000000000791b */ /* 0x007fe20003800000 */
.L_x_133:
[----:B------:R-:W-:Y:S02]  /*be80*/  IMAD.MOV.U32 R13, RZ, RZ, R10 ;  /* 0x000000ffff0d7224 */ /* 0x000fe400078e000a */
[----:B------:R-:W-:Y:S01]  /*be90*/  IMAD.MOV.U32 R12, RZ, RZ, 0x1 ;  /* 0x00000001ff0c7424 */ /* 0x000fe200078e00ff */
[----:B------:R-:W-:Y:S01]  /*bea0*/  SHF.L.U32 R7, R7, 0x3, RZ ;  /* 0x0000000307077819 */ /* 0x000fe200000006ff */
[----:B------:R-:W-:-:S03]  /*beb0*/  IMAD.MOV.U32 R2, RZ, RZ, R14 ;  /* 0x000000ffff027224 */ /* 0x000fc600078e000e */
[----:B------:R-:W-:-:S07]  /*bec0*/  LOP3.LUT R7, R7, 0x38, RZ, 0xc0, !PT ;  /* 0x0000003807077812 */ /* 0x000fce00078ec0ff */
[----:B------:R-:W-:Y:S05]  /*bed0*/  WARPSYNC.COLLECTIVE R15, `(.L_x_134) ;  /* 0x000000000f087348 */ /* 0x000fea0003c00000 */
[----:B------:R0:W1:Y:S02]  /*bee0*/  SHFL.IDX P6, R14, R13, R12, R11 ;  /* 0x0000000c0d0e7389 */ /* 0x00006400000c000b */
[----:B01----:R-:W-:Y:S01]  /*bef0*/  ENDCOLLECTIVE ;  /* 0x000000000000791b */ /* 0x003fe20003800000 */
.L_x_134:
[----:B------:R-:W-:-:S05]  /*bf00*/  IMAD.SHL.U32 R7, R7, 0x2, RZ ;  /* 0x0000000207077824 */ /* 0x000fca00078e00ff */
[----:B------:R-:W-:-:S05]  /*bf10*/  IADD3 R2, P0, R2, R7, RZ ;  /* 0x0000000702027210 */ /* 0x000fca0007f1e0ff */
[----:B------:R-:W-:Y:S02]  /*bf20*/  IMAD.X R3, RZ, RZ, R3, P0 ;  /* 0x000000ffff037224 */ /* 0x000fe400000e0603 */
[----:B------:R-:W-:-:S03]  /*bf30*/  IMAD.MOV.U32 R13, RZ, RZ, R9 ;  /* 0x000000ffff0d7224 */ /* 0x000fc600078e0009 */
[----:B------:R-:W-:Y:S01]  /*bf40*/  @!PT LDS RZ, [RZ] ;  /* 0x00000000fffff984 */ /* 0x000fe20000000800 */
[----:B------:R-:W-:Y:S01]  /*bf50*/  @!PT LDS RZ, [RZ] ;  /* 0x00000000fffff984 */ /* 0x000fe20000000800 */
[----:B------:R-:W-:Y:S01]  /*bf60*/  @!PT LDS RZ, [RZ] ;  /* 0x00000000fffff984 */ /* 0x000fe20000000800 */
[----:B------:R0:W-:Y:S02]  /*bf70*/  LDGSTS.E.BYPASS.LTC128B.128 [R8+0xe400], desc[UR50][R2.64], !P1 ;  /* 0x0e40000002087fae */ /* 0x0001e4000c901d72 */
[----:B0-----:R-:W-:-:S07]  /*bf80*/  MOV R3, R14 ;  /* 0x0000000e00037202 */ /* 0x001fce0000000f00 */
[----:B------:R-:W-:Y:S05]  /*bf90*/  WARPSYNC.COLLECTIVE R15, `(.L_x_135) ;  /* 0x000000000f087348 */ /* 0x000fea0003c00000 */
[----:B------:R0:W1:Y:S02]  /*bfa0*/  SHFL.IDX P6, R14, R13, R12, R11 ;  /* 0x0000000c0d0e7389 */ /* 0x00006400000c000b */
[----:B01----:R-:W-:Y:S01]  /*bfb0*/  ENDCOLLECTIVE ;  /* 0x000000000000791b */ /* 0x003fe20003800000 */
.L_x_135:
[----:B------:R-:W-:Y:S02]  /*bfc0*/  IMAD.MOV.U32 R13, RZ, RZ, R10 ;  /* 0x000000ffff0d7224 */ /* 0x000fe400078e000a */
[----:B------:R-:W-:Y:S02]  /*bfd0*/  IMAD.MOV.U32 R12, RZ, RZ, 0x2 ;  /* 0x00000002ff0c7424 */ /* 0x000fe400078e00ff */
[----:B------:R-:W-:-:S07]  /*bfe0*/  IMAD.MOV.U32 R2, RZ, RZ, R14 ;  /* 0x000000ffff027224 */ /* 0x000fce00078e000e */
[----:B------:R-:W-:Y:S05]  /*bff0*/  WARPSYNC.COLLECTIVE R15, `(.L_x_136) ;  /* 0x000000000f087348 */ /* 0x000fea0003c00000 */
[----:B------:R0:W1:Y:S02]  /*c000*/  SHFL.IDX P6, R14, R13, R12, R11 ;  /* 0x0000000c0d0e7389 */ /* 0x00006400000c000b */
[----:B01----:R-:W-:Y:S01]  /*c010*/  ENDCOLLECTIVE ;  /* 0x000000000000791b */ /* 0x003fe20003800000 */
.L_x_136:
[----:B------:R-:W-:-:S05]  /*c020*/  IADD3 R2, P0, R2, R7, RZ ;  /* 0x0000000702027210 */ /* 0x000fca0007f1e0ff */
[----:B------:R-:W-:-:S05]  /*c030*/  IMAD.X R3, RZ, RZ, R3, P0 ;  /* 0x000000ffff037224 */ /* 0x000fca00000e0603 */
[----:B------:R-:W-:Y:S01]  /*c040*/  @!PT LDS RZ, [RZ] ;  /* 0x00000000fffff984 */ /* 0x000fe20000000800 */
[----:B------:R-:W-:Y:S01]  /*c050*/  @!PT LDS RZ, [RZ] ;  /* 0x00000000fffff984 */ /* 0x000fe20000000800 */
[----:B------:R-:W-:Y:S01]  /*c060*/  @!PT LDS RZ, [RZ] ;  /* 0x00000000fffff984 */ /* 0x000fe20000000800 */
[----:B------:R0:W-:Y:S01]  /*c070*/  LDGSTS.E.BYPASS.LTC128B.128 [R8+0xec00], desc[UR50][R2.64], !P1 ;  /* 0x0ec0000002087fae */ /* 0x0001e2000c901d72 */
[----:B------:R-:W-:Y:S01]  /*c080*/  MOV R13, R9 ;  /* 0x00000009000d7202 */ /* 0x000fe20000000f00 */
[----:B0-----:R-:W-:-:S07]  /*c090*/  IMAD.MOV.U32 R3, RZ, RZ, R14 ;  /* 0x000000ffff037224 */ /* 0x001fce00078e000e */
[----:B------:R-:W-:Y:S05]  /*c0a0*/  WARPSYNC.COLLECTIVE R15, `(.L_x_137) ;  /* 0x000000000f087348 */ /* 0x000fea0003c00000 */
[----:B------:R0:W1:Y:S02]  /*c0b0*/  SHFL.IDX P6, R14, R13, R12, R11 ;  /* 0x0000000c0d0e7389 */ /* 0x00006400000c000b */
[----:B01----:R-:W-:Y:S01]  /*c0c0*/  ENDCOLLECTIVE ;  /* 0x000000000000791b */ /* 0x003fe20003800000 */
.L_x_137:
[----:B------:R-:W-:Y:S02]  /*c0d0*/  IMAD.MOV.U32 R13, RZ, RZ, R10 ;  /* 0x000000ffff0d7224 */ /* 0x000fe400078e000a */
[----:B------:R-:W-:Y:S02]  /*c0e0*/  IMAD.MOV.U32 R12, RZ, RZ, 0x3 ;  /* 0x00000003ff0c7424 */ /* 0x000fe400078e00ff */
[----:B------:R-:W-:-:S07]  /*c0f0*/  IMAD.MOV.U32 R2, RZ, RZ, R14 ;  /* 0x000000ffff027224 */ /* 0x000fce00078e000e */
[----:B------:R-:W-:Y:S05]  /*c100*/  WARPSYNC.COLLECTIVE R15, `(.L_x_138) ;  /* 0x000000000f087348 */ /* 0x000fea0003c00000 */
[----:B------:R0:W1:Y:S02]  /*c110*/  SHFL.IDX P6, R14, R13, R12, R11 ;  /* 0x0000000c0d0e7389 */ /* 0x00006400000c000b */
[----:B01----:R-:W-:Y:S01]  /*c120*/  ENDCOLLECTIVE ;  /* 0x000000000000791b */ /* 0x003fe20003800000 */
.L_x_138:
[----:B------:R-:W-:-:S05]  /*c130*/  IADD3 R2, P0, R2, R7, RZ ;  /* 0x0000000702027210 */ /* 0x000fca0007f1e0ff */
[----:B------:R-:W-:-:S05]  /*c140*/  IMAD.X R3, RZ, RZ, R3, P0 ;  /* 0x000000ffff037224 */ /* 0x000fca00000e0603 */
[----:B------:R-:W-:Y:S01]  /*c150*/  @!PT LDS RZ, [RZ] ;  /* 0x00000000fffff984 */ /* 0x000fe20000000800 */
[----:B------:R-:W-:Y:S01]  /*c160*/  @!PT LDS RZ, [RZ] ;  /* 0x00000000fffff984 */ /* 0x000fe20000000800 */
[----:B------:R-:W-:Y:S01]  /*c170*/  @!PT LDS RZ, [RZ] ;  /* 0x00000000fffff984 */ /* 0x000fe20000000800 */
[----:B------:R0:W-:Y:S01]  /*c180*/  LDGSTS.E.BYPASS.LTC128B.128 [R8+0xf400], desc[UR50][R2.64], !P1 ;  /* 0x0f40000002087fae */ /* 0x0001e2000c901d72 */
[----:B------:R-:W-:Y:S02]  /*c190*/  IMAD.MOV.U32 R13, RZ, RZ, R9 ;  /* 0x000000ffff0d7224 */ /* 0x000fe400078e0009 */
[----:B0-----:R-:W-:-:S07]  /*c1a0*/  IMAD.MOV.U32 R3, RZ, RZ, R14 ;  /* 0x000000ffff037224 */ /* 0x001fce00078e000e */
[----:B------:R-:W-:Y:S05]  /*c1b0*/  WARPSYNC.COLLECTIVE R15, `(.L_x_139) ;  /* 0x000000000f087348 */ /* 0x000fea0003c00000 */
[----:B------:R0:W1:Y:S02]  /*c1c0*/  SHFL.IDX P6, R14, R13, R12, R11 ;  /* 0x0000000c0d0e7389 */ /* 0x00006400000c000b */
[----:B01----:R-:W-:Y:S01]  /*c1d0*/  ENDCOLLECTIVE ;  /* 0x000000000000791b */ /* 0x003fe20003800000 */
.L_x_139:
[----:B------:R-:W-:Y:S02]  /*c1e0*/  IMAD.MOV.U32 R13, RZ, RZ, R10 ;  /* 0x000000ffff0d7224 */ /* 0x000fe400078e000a */
[----:B------:R-:W-:Y:S01]  /*c1f0*/  IMAD.MOV.U32 R12, RZ, RZ, 0x4 ;  /* 0x00000004ff0c7424 */ /* 0x000fe200078e00ff */
[----:B------:R-:W-:-:S07]  /*c200*/  MOV R2, R14 ;  /* 0x0000000e00027202 */ /* 0x000fce0000000f00 */
[----:B------:R-:W-:Y:S05]  /*c210*/  WARPSYNC.COLLECTIVE R15, `(.L_x_140) ;  /* 0x000000000f087348 */ /* 0x000fea0003c00000 */
[----:B------:R0:W1:Y:S02]  /*c220*/  SHFL.IDX P6, R14, R13, R12, R11 ;  /* 0x0000000c0d0e7389 */ /* 0x00006400000c000b */
[----:B01----:R-:W-:Y:S01]  /*c230*/  ENDCOLLECTIVE ;  /* 0x000000000000791b */ /* 0x003fe20003800000 */
.L_x_140:
        /* <DEDUP_REMOVED lines=11> */
.L_x_141:
[----:B------:R-:W-:Y:S02]  /*c2f0*/  IMAD.MOV.U32 R13, RZ, RZ, R10 ;  /* 0x000000ffff0d7224 */ /* 0x000fe400078e000a */
[----:B------:R-:W-:Y:S02]  /*c300*/  IMAD.MOV.U32 R12, RZ, RZ, 0x5 ;  /* 0x00000005ff0c7424 */ /* 0x000fe400078e00ff */
[----:B------:R-:W-:-:S07]  /*c310*/  IMAD.MOV.U32 R2, RZ, RZ, R14 ;  /* 0x000000ffff027224 */ /* 0x000fce00078e000e */
[----:B------:R-:W-:Y:S05]  /*c320*/  WARPSYNC.COLLECTIVE R15, `(.L_x_142) ;  /* 0x000000000f087348 */ /* 0x000fea0003c00000 */
[----:B------:R0:W1:Y:S02]  /*c330*/  SHFL.IDX P6, R14, R13, R12, R11 ;  /* 0x0000000c0d0e7389 */ /* 0x00006400000c000b */
[----:B01----:R-:W-:Y:S01]  /*c340*/  ENDCOLLECTIVE ;  /* 0x000000000000791b */ /* 0x003fe20003800000 */
.L_x_142:
[----:B------:R-:W-:-:S04]  /*c350*/  IADD3 R2, P0, R2, R7, RZ ;  /* 0x0000000702027210 */ /* 0x000fc80007f1e0ff */
[----:B------:R-:W-:-:S05]  /*c360*/  IADD3.X R3, RZ, R3, RZ, P0, !PT ;  /* 0x00000003ff037210 */ /* 0x000fca00007fe4ff */
        /* <DEDUP_REMOVED lines=9> */
.L_x_143:
[----:B------:R-:W-:Y:S01]  /*c400*/  MOV R13, R10 ;  /* 0x0000000a000d7202 */ /* 0x000fe20000000f00 */
[----:B------:R-:W-:Y:S02]  /*c410*/  IMAD.MOV.U32 R12, RZ, RZ, 0x6 ;  /* 0x00000006ff0c7424 */ /* 0x000fe400078e00ff */
[----:B------:R-:W-:-:S07]  /*c420*/  IMAD.MOV.U32 R2, RZ, RZ, R14 ;  /* 0x000000ffff027224 */ /* 0x000fce00078e000e */
[----:B------:R-:W-:Y:S05]  /*c430*/  WARPSYNC.COLLECTIVE R15, `(.L_x_144) ;  /* 0x000000000f087348 */ /* 0x000fea0003c00000 */
[----:B------:R0:W1:Y:S02]  /*c440*/  SHFL.IDX P6, R14, R13, R12, R11 ;  /* 0x0000000c0d0e7389 */ /* 0x00006400000c000b */
[----:B01----:R-:W-:Y:S01]  /*c450*/  ENDCOLLECTIVE ;  /* 0x000000000000791b */ /* 0x003fe20003800000 */
.L_x_144:
        /* <DEDUP_REMOVED lines=11> */
.L_x_145:
[----:B------:R-:W-:Y:S01]  /*c510*/  IMAD.MOV.U32 R13, RZ, RZ, R10 ;  /* 0x000000ffff0d7224 */ /* 0x000fe200078e000a */
[----:B------:R-:W-:Y:S01]  /*c520*/  MOV R12, 0x7 ;  /* 0x00000007000c7802 */ /* 0x000fe20000000f00 */
[----:B------:R-:W-:-:S07]  /*c530*/  IMAD.MOV.U32 R2, RZ, RZ, R14 ;  /* 0x000000ffff027224 */ /* 0x000fce00078e000e */
[----:B------:R-:W-:Y:S05]  /*c540*/  WARPSYNC.COLLECTIVE R15, `(.L_x_146) ;  /* 0x000000000f087348 */ /* 0x000fea0003c00000 */
[----:B------:R0:W1:Y:S02]  /*c550*/  SHFL.IDX P6, R14, R13, R12, R11 ;  /* 0x0000000c0d0e7389 */ /* 0x00006400000c000b */
[----:B01----:R-:W-:Y:S01]  /*c560*/  ENDCOLLECTIVE ;  /* 0x000000000000791b */ /* 0x003fe20003800000 */
.L_x_146:
[----:B------:R-:W-:-:S05]  /*c570*/  IADD3 R2, P0, R2, R7, RZ ;  /* 0x0000000702027210 */ /* 0x000fca0007f1e0ff */
[----:B------:R-:W-:-:S05]  /*c580*/  IMAD.X R3, RZ, RZ, R3, P0 ;  /* 0x000000ffff037224 */ /* 0x000fca00000e0603 */
[----:B------:R-:W-:Y:S01]  /*c590*/  @!PT LDS RZ, [RZ] ;  /* 0x00000000fffff984 */ /* 0x000fe20000000800 */
[----:B------:R-:W-:Y:S01]  /*c5a0*/  @!PT LDS RZ, [RZ] ;  /* 0x00000000fffff984 */ /* 0x000fe20000000800 */
[----:B------:R-:W-:Y:S01]  /*c5b0*/  @!PT LDS RZ, [RZ] ;  /* 0x00000000fffff984 */ /* 0x000fe20000000800 */
[----:B------:R0:W-:Y:S01]  /*c5c0*/  LDGSTS.E.BYPASS.LTC128B.128 [R8+0x11400], desc[UR50][R2.64], !P1 ;  /* 0x1140000002087fae */ /* 0x0001e2000c901d72 */
[----:B------:R-:W-:Y:S02]  /*c5d0*/  IMAD.MOV.U32 R13, RZ, RZ, R9 ;  /* 0x000000ffff0d7224 */ /* 0x000fe400078e0009 */
[----:B------:R-:W-:-:S07]  /*c5e0*/  IMAD.MOV.U32 R10, RZ, RZ, R14 ;  /* 0x000000ffff0a7224 */ /* 0x000fce00078e000e */
[----:B0-----:R-:W-:Y:S05]  /*c5f0*/  WARPSYNC.COLLECTIVE R15, `(.L_x_147) ;  /* 0x000000000f087348 */ /* 0x001fea0003c00000 */
[----:B------:R1:W2:Y:S02]  /*c600*/  SHFL.IDX P6, R14, R13, R12, R11 ;  /* 0x0000000c0d0e7389 */ /* 0x0002a400000c000b */
[----:B012---:R-:W-:Y:S01]  /*c610*/  ENDCOLLECTIVE ;  /* 0x000000000000791b */ /* 0x007fe20003800000 */
.L_x_147:
[----:B------:R-:W-:Y:S01]  /*c620*/  IMAD.MOV.U32 R2, RZ, RZ, R14 ;  /* 0x000000ffff027224 */ /* 0x000fe200078e000e */
[----:B------:R-:W-:Y:S06]  /*c630*/  BRA `(.L_x_148) ;  /* 0xffffffc400d07947 */ /* 0x000fec000383ffff */
.L_x_56:
[----:B-1----:R1:W2:Y:S02]  /*c640*/  SYNCS.PHASECHK.TRANS64.TRYWAIT P0, [R5+URZ+0x16860], R2 ;  /* 0x01686002050075a7 */ /* 0x0022a4000800017f */
[----:B--2---:R-:W-:Y:S05]  /*c650*/  @!P0 NANOSLEEP.SYNCS 0x989680 ;  /* 0x009896800000895d */ /* 0x004fea0003900000 */
[----:B------:R-:W2:Y:S02]  /*c660*/  @!P0 SYNCS.PHASECHK.TRANS64 P0, [R5+URZ+0x16860], R2 ;  /* 0x01686002050085a7 */ /* 0x000ea4000800007f */
[----:B--2---:R-:W-:Y:S05]  /*c670*/  @!P0 BRA `(.L_x_56) ;  /* 0xfffffffc00f08947 */ /* 0x004fea000383ffff */
[----:B------:R-:W-:Y:S05]  /*c680*/  BRA `(.L_x_149) ;  /* 0xffffffc800287947 */ /* 0x000fea000383ffff */
.L_x_57:
[----:B------:R-:W-:Y:S01]  /*c690*/  BSSY B1, `(.L_x_150) ;  /* 0x0000008000017945 */ /* 0x000fe20003800000 */
[----:B------:R-:W-:Y:S01]  /*c6a0*/  IMAD.MOV.U32 R13, RZ, RZ, R17 ;  /* 0x000000ffff0d7224 */ /* 0x000fe200078e0011 */
[----:B------:R-:W-:Y:S01]  /*c6b0*/  MOV R15, 0xffffffff ;  /* 0xffffffff000f7802 */ /* 0x000fe20000000f00 */
[----:B------:R-:W-:Y:S02]  /*c6c0*/  IMAD.MOV.U32 R12, RZ, RZ, RZ ;  /* 0x000000ffff0c7224 */ /* 0x000fe400078e00ff */
[----:B------:R-:W-:-:S07]  /*c6d0*/  IMAD.MOV.U32 R11, RZ, RZ, 0x181f ;  /* 0x0000181fff0b7424 */ /* 0x000fce00078e00ff */
[----:B0-----:R-:W-:Y:S05]  /*c6e0*/  WARPSYNC.COLLECTIVE R15, `(.L_x_151) ;  /* 0x000000000f087348 */ /* 0x001fea0003c00000 */
[----:B------:R1:W2:Y:S02]  /*c6f0*/  SHFL.IDX P6, R14, R13, R12, R11 ;  /* 0x0000000c0d0e7389 */ /* 0x0002a400000c000b */
[----:B012---:R-:W-:Y:S01]  /*c700*/  ENDCOLLECTIVE ;  /* 0x000000000000791b */ /* 0x007fe20003800000 */
.L_x_151:
[----:B------:R-:W-:Y:S05]  /*c710*/  BSYNC B1 ;  /* 0x0000000000017941 */ /* 0x000fea0003800000 */
.L_x_150:
[----:B------:R-:W-:Y:S01]  /*c720*/  IMAD.MOV.U32 R13, RZ, RZ, R16 ;  /* 0x000000ffff0d7224 */ /* 0x000fe200078e0010 */
[----:B------:R-:W-:Y:S01]  /*c730*/  ISETP.LT.OR P1, PT, R8, 0x1, P2 ;  /* 0x000000010800780c */ /* 0x000fe20001721670 */
[----:B------:R-:W-:Y:S01]  /*c740*/  IMAD.MOV.U32 R12, RZ, RZ, RZ ;  /* 0x000000ffff0c7224 */ /* 0x000fe200078e00ff */
[----:B------:R-:W-:Y:S01]  /*c750*/  LEA R6, R6, UR38, 0x1 ;  /* 0x0000002606067c11 */ /* 0x000fe2000f8e08ff */
[----:B------:R-:W-:Y:S02]  /*c760*/  IMAD.MOV.U32 R11, RZ, RZ, 0x181f ;  /* 0x0000181fff0b7424 */ /* 0x000fe400078e00ff */
[----:B------:R-:W-:Y:S02]  /*c770*/  IMAD.MOV.U32 R15, RZ, RZ, -0x1 ;  /* 0xffffffffff0f7424 */ /* 0x000fe400078e00ff */
[----:B------:R-:W-:-:S07]  /*c780*/  IMAD.MOV.U32 R3, RZ, RZ, R14 ;  /* 0x000000ffff037224 */ /* 0x000fce00078e000e */
[----:B------:R-:W-:Y:S05]  /*c790*/  WARPSYNC.COLLECTIVE R15, `(.L_x_152) ;  /* 0x000000000f087348 */ /* 0x000fea0003c00000 */
[----:B------:R0:W1:Y:S02]  /*c7a0*/  SHFL.IDX P6, R14, R13, R12, R11 ;  /* 0x0000000c0d0e7389 */ /* 0x00006400000c000b */
[----:B01----:R-:W-:Y:S01]  /*c7b0*/  ENDCOLLECTIVE ;  /* 0x000000000000791b */ /* 0x003fe20003800000 */
.L_x_152:
[----:B------:R-:W-:Y:S02]  /*c7c0*/  IMAD.MOV.U32 R13, RZ, RZ, R17 ;  /* 0x000000ffff0d7224 */ /* 0x000fe400078e0011 */
[----:B------:R-:W-:Y:S02]  /*c7d0*/  IMAD.MOV.U32 R12, RZ, RZ, 0x1 ;  /* 0x00000001ff0c7424 */ /* 0x000fe400078e00ff */
[----:B------:R-:W-:-:S07]  /*c7e0*/  IMAD.MOV.U32 R2, RZ, RZ, R14 ;  /* 0x000000ffff027224 */ /* 0x000fce00078e000e */
[----:B------:R-:W-:Y:S05]  /*c7f0*/  WARPSYNC.COLLECTIVE R15, `(.L_x_153) ;  /* 0x000000000f087348 */ /* 0x000fea0003c00000 */
[----:B------:R0:W1:Y:S02]  /*c800*/  SHFL.IDX P6, R14, R13, R12, R11 ;  /* 0x0000000c0d0e7389 */ /* 0x00006400000c000b */
[----:B01----:R-:W-:Y:S01]  /*c810*/  ENDCOLLECTIVE ;  /* 0x000000000000791b */ /* 0x003fe20003800000 */
.L_x_153:
[----:B------:R-:W-:-:S04]  /*c820*/  IADD3 R2, P0, R2, R7, RZ ;  /* 0x0000000702027210 */ /* 0x000fc80007f1e0ff */
[----:B------:R-:W-:-:S05]  /*c830*/  IADD3.X R3, RZ, R3, RZ, P0, !PT ;  /* 0x00000003ff037210 */ /* 0x000fca00007fe4ff */
[----:B------:R-:W-:Y:S01]  /*c840*/  @!PT LDS RZ, [RZ] ;  /* 0x00000000fffff984 */ /* 0x000fe20000000800 */
[----:B------:R-:W-:Y:S01]  /*c850*/  @!PT LDS RZ, [RZ] ;  /* 0x00000000fffff984 */ /* 0x000fe20000000800 */
[----:B------:R-:W-:Y:S01]  /*c860*/  @!PT LDS RZ, [RZ] ;  /* 0x00000000fffff984 */ /* 0x000fe20000000800 */
[----:B------:R0:W-:Y:S01]  /*c870*/  LDGSTS.E.BYPASS.LTC128B.128 [R6+0x400], desc[UR50][R2.64], !P1 ;  /* 0x0040000002067fae */ /* 0x0001e2000c901d72 */
[----:B------:R-:W-:Y:S01]  /*c880*/  ISETP.LT.OR P1, PT, R8, 0x11, P2 ;  /* 0x000000110800780c */ /* 0x000fe20001721670 */
[----:B------:R-:W-:Y:S02]  /*c890*/  IMAD.MOV.U32 R13, RZ, RZ, R16 ;  /* 0x000000ffff0d7224 */ /* 0x000fe400078e0010 */
[----:B0-----:R-:W-:-:S10]  /*c8a0*/  IMAD.MOV.U32 R3, RZ, RZ, R14 ;  /* 0x000000ffff037224 */ /* 0x001fd400078e000e */
[----:B------:R-:W-:Y:S05]  /*c8b0*/  WARPSYNC.COLLECTIVE R15, `(.L_x_154) ;  /* 0x000000000f087348 */ /* 0x000fea0003c00000 */
[----:B------:R0:W1:Y:S02]  /*c8c0*/  SHFL.IDX P6, R14, R13, R12, R11 ;  /* 0x0000000c0d0e7389 */ /* 0x00006400000c000b */
[----:B01----:R-:W-:Y:S01]  /*c8d0*/  ENDCOLLECTIVE ;  /* 0x000000000000791b */ /* 0x003fe20003800000 */
.L_x_154:
[----:B------:R-:W-:Y:S01]  /*c8e0*/  MOV R13, R17 ;  /* 0x00000011000d7202 */ /* 0x000fe20000000f00 */
[----:B------:R-:W-:Y:S02]  /*c8f0*/  IMAD.MOV.U32 R12, RZ, RZ, 0x2 ;  /* 0x00000002ff0c7424 */ /* 0x000fe400078e00ff */
[----:B------:R-:W-:-:S07]  /*c900*/  IMAD.MOV.U32 R2, RZ, RZ, R14 ;  /* 0x000000ffff027224 */ /* 0x000fce00078e000e */
[----:B------:R-:W-:Y:S05]  /*c910*/  WARPSYNC.COLLECTIVE R15, `(.L_x_155) ;  /* 0x000000000f087348 */ /* 0x000fea0003c00000 */
[----:B------:R0:W1:Y:S02]  /*c920*/  SHFL.IDX P6, R14, R13, R12, R11 ;  /* 0x0000000c0d0e7389 */ /* 0x00006400000c000b */
[----:B01----:R-:W-:Y:S01]  /*c930*/  ENDCOLLECTIVE ;  /* 0x000000000000791b */ /* 0x003fe20003800000 */
.L_x_155:
[----:B------:R-:W-:-:S05]  /*c940*/  IADD3 R2, P0, R2, R7, RZ ;  /* 0x0000000702027210 */ /* 0x000fca0007f1e0ff */
[----:B------:R-:W-:-:S05]  /*c950*/  IMAD.X R3, RZ, RZ, R3, P0 ;  /* 0x000000ffff037224 */ /* 0x000fca00000e0603 */
[----:B------:R-:W-:Y:S01]  /*c960*/  @!PT LDS RZ, [RZ] ;  /* 0x00000000fffff984 */ /* 0x000fe20000000800 */
[----:B------:R-:W-:Y:S01]  /*c970*/  @!PT LDS RZ, [RZ] ;  /* 0x00000000fffff984 */ /* 0x000fe20000000800 */
[----:B------:R-:W-:Y:S01]  /*c980*/  @!PT LDS RZ, [RZ] ;  /* 0x00000000fffff984 */ /* 0x000fe20000000800 */
[----:B------:R0:W-:Y:S01]  /*c990*/  LDGSTS.E.BYPASS.LTC128B.128 [R6+0xc00], desc[UR50][R2.64], !P1 ;  /* 0x00c0000002067fae */ /* 0x0001e2000c901d72 */
[----:B------:R-:W-:Y:S01]  /*c9a0*/  IMAD.MOV.U32 R13, RZ, RZ, R16 ;  /* 0x000000ffff0d7224 */ /* 0x000fe200078e0010 */
[----:B------:R-:W-:Y:S01]  /*c9b0*/  ISETP.LT.OR P1, PT, R8, 0x21, P2 ;  /* 0x000000210800780c */ /* 0x000fe20001721670 */
[----:B0-----:R-:W-:-:S12]  /*c9c0*/  IMAD.MOV.U32 R3, RZ, RZ, R14 ;  /* 0x000000ffff037224 */ /* 0x001fd800078e000e */
[----:B------:R-:W-:Y:S05]  /*c9d0*/  WARPSYNC.COLLECTIVE R15, `(.L_x_156) ;  /* 0x000000000f087348 */ /* 0x000fea0003c00000 */
[----:B------:R0:W1:Y:S02]  /*c9e0*/  SHFL.IDX P6, R14, R13, R12, R11 ;  /* 0x0000000c0d0e7389 */ /* 0x00006400000c000b */
[----:B01----:R-:W-:Y:S01]  /*c9f0*/  ENDCOLLECTIVE ;  /* 0x000000000000791b */ /* 0x003fe20003800000 */
.L_x_156:
[----:B------:R-:W-:Y:S01]  /*ca00*/  IMAD.MOV.U32 R13, RZ, RZ, R17 ;  /* 0x000000ffff0d7224 */ /* 0x000fe200078e0011 */
[----:B------:R-:W-:Y:S01]  /*ca10*/  MOV R12, 0x3 ;  /* 0x00000003000c7802 */ /* 0x000fe20000000f00 */
[----:B------:R-:W-:-:S07]  /*ca20*/  IMAD.MOV.U32 R2, RZ, RZ, R14 ;  /* 0x000000ffff027224 */ /* 0x000fce00078e000e */
[----:B------:R-:W-:Y:S05]  /*ca30*/  WARPSYNC.COLLECTIVE R15, `(.L_x_157) ;  /* 0x000000000f087348 */ /* 0x000fea0003c00000 */
[----:B------:R0:W1:Y:S02]  /*ca40*/  SHFL.IDX P6, R14, R13, R12, R11 ;  /* 0x0000000c0d0e7389 */ /* 0x00006400000c000b */
[----:B01----:R-:W-:Y:S01]  /*ca50*/  ENDCOLLECTIVE ;  /* 0x000000000000791b */ /* 0x003fe20003800000 */
.L_x_157:
        /* <DEDUP_REMOVED lines=12> */
.L_x_158:
[----:B------:R-:W-:Y:S02]  /*cb20*/  IMAD.MOV.U32 R13, RZ, RZ, R17 ;  /* 0x000000ffff0d7224 */ /* 0x000fe400078e0011 */
[----:B------:R-:W-:Y:S02]  /*cb30*/  IMAD.MOV.U32 R12, RZ, RZ, 0x4 ;  /* 0x00000004ff0c7424 */ /* 0x000fe400078e00ff */
[----:B------:R-:W-:-:S07]  /*cb40*/  IMAD.MOV.U32 R2, RZ, RZ, R14 ;  /* 0x000000ffff027224 */ /* 0x000fce00078e000e */
[----:B------:R-:W-:Y:S05]  /*cb50*/  WARPSYNC.COLLECTIVE R15, `(.L_x_159) ;  /* 0x000000000f087348 */ /* 0x000fea0003c00000 */
[----:B------:R0:W1:Y:S02]  /*cb60*/  SHFL.IDX P6, R14, R13, R12, R11 ;  /* 0x0000000c0d0e7389 */ /* 0x00006400000c000b */
[----:B01----:R-:W-:Y:S01]  /*cb70*/  ENDCOLLECTIVE ;  /* 0x000000000000791b */ /* 0x003fe20003800000 */
.L_x_159:
[----:B------:R-:W-:-:S05]  /*cb80*/  IADD3 R2, P0, R2, R7, RZ ;  /* 0x0000000702027210 */ /* 0x000fca0007f1e0ff */
[----:B------:R-:W-:-:S05]  /*cb90*/  IMAD.X R3, RZ, RZ, R3, P0 ;  /* 0x000000ffff037224 */ /* 0x000fca00000e0603 */
[----:B------:R-:W-:Y:S01]  /*cba0*/  @!PT LDS RZ, [RZ] ;  /* 0x00000000fffff984 */ /* 0x000fe20000000800 */
[----:B------:R-:W-:Y:S01]  /*cbb0*/  @!PT LDS RZ, [RZ] ;  /* 0x00000000fffff984 */ /* 0x000fe20000000800 */
[----:B------:R-:W-:Y:S01]  /*cbc0*/  @!PT LDS RZ, [RZ] ;  /* 0x00000000fffff984 */ /* 0x000fe20000000800 */
[----:B------:R0:W-:Y:S01]  /*cbd0*/  LDGSTS.E.BYPASS.LTC128B.128 [R6+0x1c00], desc[UR50][R2.64], !P1 ;  /* 0x01c0000002067fae */ /* 0x0001e2000c901d72 */
[----:B------:R-:W-:Y:S01]  /*cbe0*/  IMAD.MOV.U32 R13, RZ, RZ, R16 ;  /* 0x000000ffff0d7224 */ /* 0x000fe200078e0010 */
[----:B------:R-:W-:Y:S02]  /*cbf0*/  ISETP.LT.OR P1, PT, R8, 0x41, P2 ;  /* 0x000000410800780c */ /* 0x000fe40001721670 */
[----:B0-----:R-:W-:-:S11]  /*cc00*/  MOV R3, R14 ;  /* 0x0000000e00037202 */ /* 0x001fd60000000f00 */
[----:B------:R-:W-:Y:S05]  /*cc10*/  WARPSYNC.COLLECTIVE R15, `(.L_x_160) ;  /* 0x000000000f087348 */ /* 0x000fea0003c00000 */
[----:B------:R0:W1:Y:S02]  /*cc20*/  SHFL.IDX P6, R14, R13, R12, R11 ;  /* 0x0000000c0d0e7389 */ /* 0x00006400000c000b */
[----:B01----:R-:W-:Y:S01]  /*cc30*/  ENDCOLLECTIVE ;  /* 0x000000000000791b */ /* 0x003fe20003800000 */
.L_x_160:
[----:B------:R-:W-:Y:S02]  /*cc40*/  IMAD.MOV.U32 R13, RZ, RZ, R17 ;  /* 0x000000ffff0d7224 */ /* 0x000fe400078e0011 */
[----:B------:R-:W-:Y:S02]  /*cc50*/  IMAD.MOV.U32 R12, RZ, RZ, 0x5 ;  /* 0x00000005ff0c7424 */ /* 0x000fe400078e00ff */
[----:B------:R-:W-:-:S07]  /*cc60*/  IMAD.MOV.U32 R2, RZ, RZ, R14 ;  /* 0x000000ffff027224 */ /* 0x000fce00078e000e */
[----:B------:R-:W-:Y:S05]  /*cc70*/  WARPSYNC.COLLECTIVE R15, `(.L_x_161) ;  /* 0x000000000f087348 */ /* 0x000fea0003c00000 */
[----:B------:R0:W1:Y:S02]  /*cc80*/  SHFL.IDX P6, R14, R13, R12, R11 ;  /* 0x0000000c0d0e7389 */ /* 0x00006400000c000b */
[----:B01----:R-:W-:Y:S01]  /*cc90*/  ENDCOLLECTIVE ;  /* 0x000000000000791b */ /* 0x003fe20003800000 */
.L_x_161:
[----:B------:R-:W-:-:S05]  /*cca0*/  IADD3 R2, P0, R2, R7, RZ ;  /* 0x0000000702027210 */ /* 0x000fca0007f1e0ff */
[----:B------:R-:W-:-:S05]  /*ccb0*/  IMAD.X R3, RZ, RZ, R3, P0 ;  /* 0x000000ffff037224 */ /* 0x000fca00000e0603 */
[----:B------:R-:W-:Y:S01]  /*ccc0*/  @!PT LDS RZ, [RZ] ;  /* 0x00000000fffff984 */ /* 0x000fe20000000800 */
[----:B------:R-:W-:Y:S01]  /*ccd0*/  @!PT LDS RZ, [RZ] ;  /* 0x00000000fffff984 */ /* 0x000fe20000000800 */
[----:B------:R-:W-:Y:S01]  /*cce0*/  @!PT LDS RZ, [RZ] ;  /* 0x00000000fffff984 */ /* 0x000fe20000000800 */
[----:B------:R0:W-:Y:S01]  /*ccf0*/  LDGSTS.E.BYPASS.LTC128B.128 [R6+0x2400], desc[UR50][R2.64], !P1 ;  /* 0x0240000002067fae */ /* 0x0001e2000c901d72 */
[----:B------:R-:W-:Y:S02]  /*cd00*/  MOV R13, R16 ;  /* 0x00000010000d7202 */ /* 0x000fe40000000f00 */
[----:B------:R-:W-:Y:S01]  /*cd10*/  ISETP.LT.OR P1, PT, R8, 0x51, P2 ;  /* 0x000000510800780c */ /* 0x000fe20001721670 */
[----:B0-----:R-:W-:-:S12]  /*cd20*/  IMAD.MOV.U32 R3, RZ, RZ, R14 ;  /* 0x000000ffff037224 */ /* 0x001fd800078e000e */
[----:B------:R-:W-:Y:S05]  /*cd30*/  WARPSYNC.COLLECTIVE R15, `(.L_x_162) ;  /* 0x000000000f087348 */ /* 0x000fea0003c00000 */
[----:B------:R0:W1:Y:S02]  /*cd40*/  SHFL.IDX P6, R14, R13, R12, R11 ;  /* 0x0000000c0d0e7389 */ /* 0x00006400000c000b */
[----:B01----:R-:W-:Y:S01]  /*cd50*/  ENDCOLLECTIVE ;  /* 0x000000000000791b */ /* 0x003fe20003800000 */
.L_x_162:
[----:B------:R-:W-:Y:S02]  /*cd60*/  IMAD.MOV.U32 R13, RZ, RZ, R17 ;  /* 0x000000ffff0d7224 */ /* 0x000fe400078e0011 */
[----:B------:R-:W-:Y:S02]  /*cd70*/  IMAD.MOV.U32 R12, RZ, RZ, 0x6 ;  /* 0x00000006ff0c7424 */ /* 0x000fe400078e00ff */
[----:B------:R-:W-:-:S07]  /*cd80*/  IMAD.MOV.U32 R2, RZ, RZ, R14 ;  /* 0x000000ffff027224 */ /* 0x000fce00078e000e */
[----:B------:R-:W-:Y:S05]  /*cd90*/  WARPSYNC.COLLECTIVE R15, `(.L_x_163) ;  /* 0x000000000f087348 */ /* 0x000fea0003c00000 */
[----:B------:R0:W1:Y:S02]  /*cda0*/  SHFL.IDX P6, R14, R13, R12, R11 ;  /* 0x0000000c0d0e7389 */ /* 0x00006400000c000b */
[----:B01----:R-:W-:Y:S01]  /*cdb0*/  ENDCOLLECTIVE ;  /* 0x000000000000791b */ /* 0x003fe20003800000 */
.L_x_163:
        /* <DEDUP_REMOVED lines=12> */
.L_x_164:
[----:B------:R-:W-:Y:S02]  /*ce80*/  IMAD.MOV.U32 R13, RZ, RZ, R17 ;  /* 0x000000ffff0d7224 */ /* 0x000fe400078e0011 */
[----:B------:R-:W-:Y:S01]  /*ce90*/  IMAD.MOV.U32 R12, RZ, RZ, 0x7 ;  /* 0x00000007ff0c7424 */ /* 0x000fe200078e00ff */
[----:B------:R-:W-:-:S07]  /*cea0*/  MOV R2, R14 ;  /* 0x0000000e00027202 */ /* 0x000fce0000000f00 */
[----:B------:R-:W-:Y:S05]  /*ceb0*/  WARPSYNC.COLLECTIVE R15, `(.L_x_165) ;  /* 0x000000000f087348 */ /* 0x000fea0003c00000 */
[----:B------:R0:W1:Y:S02]  /*cec0*/  SHFL.IDX P6, R14, R13, R12, R11 ;  /* 0x0000000c0d0e7389 */ /* 0x00006400000c000b */
[----:B01----:R-:W-:Y:S01]  /*ced0*/  ENDCOLLECTIVE ;  /* 0x000000000000791b */ /* 0x003fe20003800000 */
.L_x_165:
        /* <DEDUP_REMOVED lines=11> */
.L_x_166:
[----:B------:R-:W-:Y:S01]  /*cf90*/  IMAD.MOV.U32 R2, RZ, RZ, R14 ;  /* 0x000000ffff027224 */ /* 0x000fe200078e000e */
[----:B------:R-:W-:Y:S06]  /*cfa0*/  BRA `(.L_x_167) ;  /* 0xffffffc000c47947 */ /* 0x000fec000383ffff */
.L_x_63:
[----:B0-----:R0:W1:Y:S02]  /*cfb0*/  SYNCS.PHASECHK.TRANS64.TRYWAIT P0, [R4+URZ+0x16860], R3 ;  /* 0x01686003040075a7 */ /* 0x001064000800017f */
[----:B-1----:R-:W-:Y:S05]  /*cfc0*/  @!P0 NANOSLEEP.SYNCS 0x989680 ;  /* 0x009896800000895d */ /* 0x002fea0003900000 */
[----:B------:R-:W1:Y:S02]  /*cfd0*/  @!P0 SYNCS.PHASECHK.TRANS64 P0, [R4+URZ+0x16860], R3 ;  /* 0x01686003040085a7 */ /* 0x000e64000800007f */
[----:B-1----:R-:W-:Y:S05]  /*cfe0*/  @!P0 BRA `(.L_x_63) ;  /* 0xfffffffc00f08947 */ /* 0x002fea000383ffff */
[----:B------:R-:W-:Y:S05]  /*cff0*/  BRA `(.L_x_168) ;  /* 0xffffffc400947947 */ /* 0x000fea000383ffff */
.L_x_64:
[----:B------:R-:W-:Y:S01]  /*d000*/  BSSY B0, `(.L_x_169) ;  /* 0x0000008000007945 */ /* 0x000fe20003800000 */
[----:B------:R-:W-:Y:S01]  /*d010*/  MOV R13, R17 ;  /* 0x00000011000d7202 */ /* 0x000fe20000000f00 */
[----:B------:R-:W-:Y:S02]  /*d020*/  IMAD.MOV.U32 R12, RZ, RZ, RZ ;  /* 0x000000ffff0c7224 */ /* 0x000fe400078e00ff */
[----:B------:R-:W-:Y:S02]  /*d030*/  IMAD.MOV.U32 R11, RZ, RZ, 0x181f ;  /* 0x0000181fff0b7424 */ /* 0x000fe400078e00ff */
[----:B------:R-:W-:-:S07]  /*d040*/  IMAD.MOV.U32 R15, RZ, RZ, -0x1 ;  /* 0xffffffffff0f7424 */ /* 0x000fce00078e00ff */
[----:B0-----:R-:W-:Y:S05]  /*d050*/  WARPSYNC.COLLECTIVE R15, `(.L_x_170) ;  /* 0x000000000f087348 */ /* 0x001fea0003c00000 */
[----:B------:R1:W2:Y:S02]  /*d060*/  SHFL.IDX P6, R14, R13, R12, R11 ;  /* 0x0000000c0d0e7389 */ /* 0x0002a400000c000b */
[----:B012---:R-:W-:Y:S01]  /*d070*/  ENDCOLLECTIVE ;  /* 0x000000000000791b */ /* 0x007fe20003800000 */
.L_x_170:
[----:B------:R-:W-:Y:S05]  /*d080*/  BSYNC B0 ;  /* 0x0000000000007941 */ /* 0x000fea0003800000 */
.L_x_169:
[----:B------:R-:W0:Y:S01]  /*d090*/  S2R R2, SR_TID.X ;  /* 0x0000000000027919 */ /* 0x000e220000002100 */
[----:B------:R-:W-:Y:S01]  /*d0a0*/  IMAD.MOV.U32 R13, RZ, RZ, R16 ;  /* 0x000000ffff0d7224 */ /* 0x000fe200078e0010 */
[----:B------:R-:W-:Y:S01]  /*d0b0*/  MOV R11, 0x181f ;  /* 0x0000181f000b7802 */ /* 0x000fe20000000f00 */
[----:B------:R-:W-:Y:S01]  /*d0c0*/  IMAD.MOV.U32 R12, RZ, RZ, RZ ;  /* 0x000000ffff0c7224 */ /* 0x000fe200078e00ff */
[----:B------:R-:W-:Y:S01]  /*d0d0*/  ISETP.LT.OR P1, PT, R6, 0x1, P2 ;  /* 0x000000010600780c */ /* 0x000fe20001721670 */
[----:B------:R-:W-:Y:S02]  /*d0e0*/  IMAD.MOV.U32 R15, RZ, RZ, -0x1 ;  /* 0xffffffffff0f7424 */ /* 0x000fe400078e00ff */
[----:B------:R-:W-:-:S10]  /*d0f0*/  IMAD.MOV.U32 R0, RZ, RZ, R14 ;  /* 0x000000ffff007224 */ /* 0x000fd400078e000e */
[----:B0-----:R-:W-:Y:S05]  /*d100*/  WARPSYNC.COLLECTIVE R15, `(.L_x_171) ;  /* 0x000000000f087348 */ /* 0x001fea0003c00000 */
[----:B------:R1:W2:Y:S02]  /*d110*/  SHFL.IDX P6, R14, R13, R12, R11 ;  /* 0x0000000c0d0e7389 */ /* 0x0002a400000c000b */
[----:B012---:R-:W-:Y:S01]  /*d120*/  ENDCOLLECTIVE ;  /* 0x000000000000791b */ /* 0x007fe20003800000 */
.L_x_171:
[----:B------:R-:W-:Y:S01]  /*d130*/  IMAD.MOV.U32 R13, RZ, RZ, R17 ;  /* 0x000000ffff0d7224 */ /* 0x000fe200078e0011 */
[----:B------:R-:W-:Y:S01]  /*d140*/  MOV R12, 0x1 ;  /* 0x00000001000c7802 */ /* 0x000fe20000000f00 */
[----:B------:R-:W-:Y:S02]  /*d150*/  IMAD.SHL.U32 R5, R2, 0x8, RZ ;  /* 0x0000000802057824 */ /* 0x000fe400078e00ff */
[----:B------:R-:W-:-:S07]  /*d160*/  IMAD.MOV.U32 R2, RZ, RZ, R14 ;  /* 0x000000ffff027224 */ /* 0x000fce00078e000e */
[----:B------:R-:W-:Y:S05]  /*d170*/  WARPSYNC.COLLECTIVE R15, `(.L_x_172) ;  /* 0x000000000f087348 */ /* 0x000fea0003c00000 */
[----:B------:R0:W1:Y:S02]  /*d180*/  SHFL.IDX P6, R14, R13, R12, R11 ;  /* 0x0000000c0d0e7389 */ /* 0x00006400000c000b */
[----:B01----:R-:W-:Y:S01]  /*d190*/  ENDCOLLECTIVE ;  /* 0x000000000000791b */ /* 0x003fe20003800000 */
.L_x_172:
[----:B------:R-:W-:-:S05]  /*d1a0*/  LOP3.LUT R5, R5, 0x38, RZ, 0xc0, !PT ;  /* 0x0000003805057812 */ /* 0x000fca00078ec0ff */
[----:B------:R-:W-:-:S05]  /*d1b0*/  IMAD.SHL.U32 R5, R5, 0x2, RZ ;  /* 0x0000000205057824 */ /* 0x000fca00078e00ff */
[----:B------:R-:W-:Y:S01]  /*d1c0*/  IADD3 R2, P0, R2, R5, RZ ;  /* 0x0000000502027210 */ /* 0x000fe20007f1e0ff */
[----:B------:R-:W-:-:S04]  /*d1d0*/  IMAD.MOV.U32 R13, RZ, RZ, R16 ;  /* 0x000000ffff0d7224 */ /* 0x000fc800078e0010 */
[----:B------:R-:W-:Y:S01]  /*d1e0*/  IMAD.X R3, RZ, RZ, R0, P0 ;  /* 0x000000ffff037224 */ /* 0x000fe200000e0600 */
[----:B------:R-:W-:-:S05]  /*d1f0*/  LEA R0, R8, UR38, 0x1 ;  /* 0x0000002608007c11 */ /* 0x000fca000f8e08ff */
[----:B------:R-:W-:Y:S01]  /*d200*/  @!PT LDS RZ, [RZ] ;  /* 0x00000000fffff984 */ /* 0x000fe20000000800 */
[----:B------:R-:W-:Y:S01]  /*d210*/  @!PT LDS RZ, [RZ] ;  /* 0x00000000fffff984 */ /* 0x000fe20000000800 */
[----:B------:R-:W-:Y:S01]  /*d220*/  @!PT LDS RZ, [RZ] ;  /* 0x00000000fffff984 */ /* 0x000fe20000000800 */
[----:B------:R0:W-:Y:S01]  /*d230*/  LDGSTS.E.BYPASS.LTC128B.128 [R0+0x400], desc[UR50][R2.64], !P1 ;  /* 0x0040000002007fae */ /* 0x0001e2000c901d72 */
[----:B------:R-:W-:Y:S01]  /*d240*/  ISETP.LT.OR P1, PT, R6, 0x11, P2 ;  /* 0x000000110600780c */ /* 0x000fe20001721670 */
[----:B------:R-:W-:-:S12]  /*d250*/  IMAD.MOV.U32 R7, RZ, RZ, R14 ;  /* 0x000000ffff077224 */ /* 0x000fd800078e000e */
[----:B0-----:R-:W-:Y:S05]  /*d260*/  WARPSYNC.COLLECTIVE R15, `(.L_x_173) ;  /* 0x000000000f087348 */ /* 0x001fea0003c00000 */
[----:B------:R1:W2:Y:S02]  /*d270*/  SHFL.IDX P6, R14, R13, R12, R11 ;  /* 0x0000000c0d0e7389 */ /* 0x0002a400000c000b */
[----:B012---:R-:W-:Y:S01]  /*d280*/  ENDCOLLECTIVE ;  /* 0x000000000000791b */ /* 0x007fe20003800000 */
.L_x_173:
[----:B------:R-:W-:Y:S02]  /*d290*/  IMAD.MOV.U32 R13, RZ, RZ, R17 ;  /* 0x000000ffff0d7224 */ /* 0x000fe400078e0011 */
[----:B------:R-:W-:Y:S01]  /*d2a0*/  IMAD.MOV.U32 R12, RZ, RZ, 0x2 ;  /* 0x00000002ff0c7424 */ /* 0x000fe200078e00ff */
[----:B------:R-:W-:-:S13]  /*d2b0*/  IADD3 R2, P0, R14, R5, RZ ;  /* 0x000000050e027210 */ /* 0x000fda0007f1e0ff */
[----:B------:R-:W-:Y:S05]  /*d2c0*/  WARPSYNC.COLLECTIVE R15, `(.L_x_174) ;  /* 0x000000000f087348 */ /* 0x000fea0003c00000 */
[----:B------:R0:W1:Y:S02]  /*d2d0*/  SHFL.IDX P6, R14, R13, R12, R11 ;  /* 0x0000000c0d0e7389 */ /* 0x00006400000c000b */
[----:B01----:R-:W-:Y:S01]  /*d2e0*/  ENDCOLLECTIVE ;  /* 0x000000000000791b */ /* 0x003fe20003800000 */
.L_x_174:
[----:B------:R-:W-:-:S05]  /*d2f0*/  IMAD.X R3, RZ, RZ, R7, P0 ;  /* 0x000000ffff037224 */ /* 0x000fca00000e0607 */
[----:B------:R-:W-:Y:S01]  /*d300*/  @!PT LDS RZ, [RZ] ;  /* 0x00000000fffff984 */ /* 0x000fe20000000800 */
[----:B------:R-:W-:Y:S01]  /*d310*/  @!PT LDS RZ, [RZ] ;  /* 0x00000000fffff984 */ /* 0x000fe20000000800 */
[----:B------:R-:W-:Y:S01]  /*d320*/  @!PT LDS RZ, [RZ] ;  /* 0x00000000fffff984 */ /* 0x000fe20000000800 */
[----:B------:R0:W-:Y:S01]  /*d330*/  LDGSTS.E.BYPASS.LTC128B.128 [R0+0xc00], desc[UR50][R2.64], !P1 ;  /* 0x00c0000002007fae */ /* 0x0001e2000c901d72 */
[----:B------:R-:W-:Y:S02]  /*d340*/  ISETP.LT.OR P1, PT, R6, 0x21, P2 ;  /* 0x000000210600780c */ /* 0x000fe40001721670 */
[----:B------:R-:W-:Y:S01]  /*d350*/  MOV R13, R16 ;  /* 0x00000010000d7202 */ /* 0x000fe20000000f00 */
[----:B------:R-:W-:-:S10]  /*d360*/  IMAD.MOV.U32 R8, RZ, RZ, R14 ;  /* 0x000000ffff087224 */ /* 0x000fd400078e000e */
[----:B0-----:R-:W-:Y:S05]  /*d370*/  WARPSYNC.COLLECTIVE R15, `(.L_x_175) ;  /* 0x000000000f087348 */ /* 0x001fea0003c00000 */
[----:B------:R1:W2:Y:S02]  /*d380*/  SHFL.IDX P6, R14, R13, R12, R11 ;  /* 0x0000000c0d0e7389 */ /* 0x0002a400000c000b */
[----:B012---:R-:W-:Y:S01]  /*d390*/  ENDCOLLECTIVE ;  /* 0x000000000000791b */ /* 0x007fe20003800000 */
.L_x_175:
[----:B------:R-:W-:Y:S02]  /*d3a0*/  IMAD.MOV.U32 R13, RZ, RZ, R17 ;  /* 0x000000ffff0d7224 */ /* 0x000fe400078e0011 */
[----:B------:R-:W-:Y:S02]  /*d3b0*/  IMAD.MOV.U32 R12, RZ, RZ, 0x3 ;  /* 0x00000003ff0c7424 */ /* 0x000fe400078e00ff */
[----:B------:R-:W-:-:S07]  /*d3c0*/  IMAD.MOV.U32 R10, RZ, RZ, R14 ;  /* 0x000000ffff0a7224 */ /* 0x000fce00078e000e */
[----:B------:R-:W-:Y:S05]  /*d3d0*/  WARPSYNC.COLLECTIVE R15, `(.L_x_176) ;  /* 0x000000000f087348 */ /* 0x000fea0003c00000 */
[----:B------:R0:W1:Y:S02]  /*d3e0*/  SHFL.IDX P6, R14, R13, R12, R11 ;  /* 0x0000000c0d0e7389 */ /* 0x00006400000c000b */
[----:B01----:R-:W-:Y:S01]  /*d3f0*/  ENDCOLLECTIVE ;  /* 0x000000000000791b */ /* 0x003fe20003800000 */
.L_x_176:
        /* <DEDUP_REMOVED lines=8> */
[----:B------:R-:W-:-:S12]  /*d480*/  IMAD.MOV.U32 R7, RZ, RZ, R14 ;  /* 0x000000ffff077224 */ /* 0x000fd800078e000e */
[----:B0-----:R-:W-:Y:S05]  /*d490*/  WARPSYNC.COLLECTIVE R15, `(.L_x_177) ;  /* 0x000000000f087348 */ /* 0x001fea0003c00000 */
[----:B------:R1:W2:Y:S02]  /*d4a0*/  SHFL.IDX P6, R14, R13, R12, R11 ;  /* 0x0000000c0d0e7389 */ /* 0x0002a400000c000b */
[----:B012---:R-:W-:Y:S01]  /*d4b0*/  ENDCOLLECTIVE ;  /* 0x000000000000791b */ /* 0x007fe20003800000 */
.L_x_177:
[----:B------:R-:W-:Y:S02]  /*d4c0*/  IMAD.MOV.U32 R13, RZ, RZ, R17 ;  /* 0x000000ffff0d7224 */ /* 0x000fe400078e0011 */
[----:B------:R-:W-:Y:S01]  /*d4d0*/  IMAD.MOV.U32 R12, RZ, RZ, 0x4 ;  /* 0x00000004ff0c7424 */ /* 0x000fe200078e00ff */
[----:B------:R-:W-:-:S13]  /*d4e0*/  IADD3 R2, P0, R14, R5, RZ ;  /* 0x000000050e027210 */ /* 0x000fda0007f1e0ff */
[----:B------:R-:W-:Y:S05]  /*d4f0*/  WARPSYNC.COLLECTIVE R15, `(.L_x_178) ;  /* 0x000000000f087348 */ /* 0x000fea0003c00000 */
[----:B------:R0:W1:Y:S02]  /*d500*/  SHFL.IDX P6, R14, R13, R12, R11 ;  /* 0x0000000c0d0e7389 */ /* 0x00006400000c000b */
[----:B01----:R-:W-:Y:S01]  /*d510*/  ENDCOLLECTIVE ;  /* 0x000000000000791b */ /* 0x003fe20003800000 */
.L_x_178:
[----:B------:R-:W-:-:S05]  /*d520*/  IADD3.X R3, RZ, R7, RZ, P0, !PT ;  /* 0x00000007ff037210 */ /* 0x000fca00007fe4ff */
[----:B------:R-:W-:Y:S01]  /*d530*/  @!PT LDS RZ, [RZ] ;  /* 0x00000000fffff984 */ /* 0x000fe20000000800 */
[----:B------:R-:W-:Y:S01]  /*d540*/  @!PT LDS RZ, [RZ] ;  /* 0x00000000fffff984 */ /* 0x000fe20000000800 */
[----:B------:R-:W-:Y:S01]  /*d550*/  @!PT LDS RZ, [RZ] ;  /* 0x00000000fffff984 */ /* 0x000fe20000000800 */
[----:B------:R0:W-:Y:S01]  /*d560*/  LDGSTS.E.BYPASS.LTC128B.128 [R0+0x1c00], desc[UR50][R2.64], !P1 ;  /* 0x01c0000002007fae */ /* 0x0001e2000c901d72 */
[----:B------:R-:W-:Y:S01]  /*d570*/  ISETP.LT.OR P1, PT, R6, 0x41, P2 ;  /* 0x000000410600780c */ /* 0x000fe20001721670 */
[----:B------:R-:W-:Y:S02]  /*d580*/  IMAD.MOV.U32 R13, RZ, RZ, R16 ;  /* 0x000000ffff0d7224 */ /* 0x000fe400078e0010 */
[----:B------:R-:W-:-:S10]  /*d590*/  IMAD.MOV.U32 R8, RZ, RZ, R14 ;  /* 0x000000ffff087224 */ /* 0x000fd400078e000e */
[----:B0-----:R-:W-:Y:S05]  /*d5a0*/  WARPSYNC.COLLECTIVE R15, `(.L_x_179) ;  /* 0x000000000f087348 */ /* 0x001fea0003c00000 */
[----:B------:R1:W2:Y:S02]  /*d5b0*/  SHFL.IDX P6, R14, R13, R12, R11 ;  /* 0x0000000c0d0e7389 */ /* 0x0002a400000c000b */
[----:B012---:R-:W-:Y:S01]  /*d5c0*/  ENDCOLLECTIVE ;  /* 0x000000000000791b */ /* 0x007fe20003800000 */
.L_x_179:
[----:B------:R-:W-:Y:S01]  /*d5d0*/  MOV R13, R17 ;  /* 0x00000011000d7202 */ /* 0x000fe20000000f00 */
[----:B------:R-:W-:Y:S02]  /*d5e0*/  IMAD.MOV.U32 R12, RZ, RZ, 0x5 ;  /* 0x00000005ff0c7424 */ /* 0x000fe400078e00ff */
[----:B------:R-:W-:-:S07]  /*d5f0*/  IMAD.MOV.U32 R10, RZ, RZ, R14 ;  /* 0x000000ffff0a7224 */ /* 0x000fce00078e000e */
[----:B------:R-:W-:Y:S05]  /*d600*/  WARPSYNC.COLLECTIVE R15, `(.L_x_180) ;  /* 0x000000000f087348 */ /* 0x000fea0003c00000 */
[----:B------:R0:W1:Y:S02]  /*d610*/  SHFL.IDX P6, R14, R13, R12, R11 ;  /* 0x0000000c0d0e7389 */ /* 0x00006400000c000b */
[----:B01----:R-:W-:Y:S01]  /*d620*/  ENDCOLLECTIVE ;  /* 0x000000000000791b */ /* 0x003fe20003800000 */
.L_x_180:
        /* <DEDUP_REMOVED lines=12> */
.L_x_181:
[----:B------:R-:W-:Y:S02]  /*d6f0*/  IMAD.MOV.U32 R13, RZ, RZ, R17 ;  /* 0x000000ffff0d7224 */ /* 0x000fe400078e0011 */
[----:B------:R-:W-:Y:S01]  /*d700*/  IMAD.MOV.U32 R12, RZ, RZ, 0x6 ;  /* 0x00000006ff0c7424 */ /* 0x000fe200078e00ff */
[----:B------:R-:W-:-:S13]  /*d710*/  IADD3 R2, P0, R14, R5, RZ ;  /* 0x000000050e027210 */ /* 0x000fda0007f1e0ff */
[----:B------:R-:W-:Y:S05]  /*d720*/  WARPSYNC.COLLECTIVE R15, `(.L_x_182) ;  /* 0x000000000f087348 */ /* 0x000fea0003c00000 */
[----:B------:R0:W1:Y:S02]  /*d730*/  SHFL.IDX P6, R14, R13, R12, R11 ;  /* 0x0000000c0d0e7389 */ /* 0x00006400000c000b */
[----:B01----:R-:W-:Y:S01]  /*d740*/  ENDCOLLECTIVE ;  /* 0x000000000000791b */ /* 0x003fe20003800000 */
.L_x_182:
[----:B------:R-:W-:-:S05]  /*d750*/  IMAD.X R3, RZ, RZ, R7, P0 ;  /* 0x000000ffff037224 */ /* 0x000fca00000e0607 */
[----:B------:R-:W-:Y:S01]  /*d760*/  @!PT LDS RZ, [RZ] ;  /* 0x00000000fffff984 */ /* 0x000fe20000000800 */
[----:B------:R-:W-:Y:S01]  /*d770*/  @!PT LDS RZ, [RZ] ;  /* 0x00000000fffff984 */ /* 0x000fe20000000800 */
[----:B------:R-:W-:Y:S01]  /*d780*/  @!PT LDS RZ, [RZ] ;  /* 0x00000000fffff984 */ /* 0x000fe20000000800 */
[----:B------:R0:W-:Y:S01]  /*d790*/  LDGSTS.E.BYPASS.LTC128B.128 [R0+0x2c00], desc[UR50][R2.64], !P1 ;  /* 0x02c0000002007fae */ /* 0x0001e2000c901d72 */
[----:B------:R-:W-:Y:S01]  /*d7a0*/  ISETP.LT.OR P1, PT, R6, 0x61, P2 ;  /* 0x000000610600780c */ /* 0x000fe20001721670 */
[----:B------:R-:W-:Y:S01]  /*d7b0*/  IMAD.MOV.U32 R13, RZ, RZ, R16 ;  /* 0x000000ffff0d7224 */ /* 0x000fe200078e0010 */
[----:B------:R-:W-:-:S11]  /*d7c0*/  MOV R8, R14 ;  /* 0x0000000e00087202 */ /* 0x000fd60000000f00 */
[----:B0-----:R-:W-:Y:S05]  /*d7d0*/  WARPSYNC.COLLECTIVE R15, `(.L_x_183) ;  /* 0x000000000f087348 */ /* 0x001fea0003c00000 */
[----:B------:R1:W2:Y:S02]  /*d7e0*/  SHFL.IDX P6, R14, R13, R12, R11 ;  /* 0x0000000c0d0e7389 */ /* 0x0002a400000c000b */
[----:B012---:R-:W-:Y:S01]  /*d7f0*/  ENDCOLLECTIVE ;  /* 0x000000000000791b */ /* 0x007fe20003800000 */
.L_x_183:
[----:B------:R-:W-:Y:S02]  /*d800*/  IMAD.MOV.U32 R13, RZ, RZ, R17 ;  /* 0x000000ffff0d7224 */ /* 0x000fe400078e0011 */
[----:B------:R-:W-:Y:S02]  /*d810*/  IMAD.MOV.U32 R12, RZ, RZ, 0x7 ;  /* 0x00000007ff0c7424 */ /* 0x000fe400078e00ff */
[----:B------:R-:W-:-:S07]  /*d820*/  IMAD.MOV.U32 R10, RZ, RZ, R14 ;  /* 0x000000ffff0a7224 */ /* 0x000fce00078e000e */
[----:B------:R-:W-:Y:S05]  /*d830*/  WARPSYNC.COLLECTIVE R15, `(.L_x_184) ;  /* 0x000000000f087348 */ /* 0x000fea0003c00000 */
[----:B------:R0:W1:Y:S02]  /*d840*/  SHFL.IDX P6, R14, R13, R12, R11 ;  /* 0x0000000c0d0e7389 */ /* 0x00006400000c000b */
[----:B01----:R-:W-:Y:S01]  /*d850*/  ENDCOLLECTIVE ;  /* 0x000000000000791b */ /* 0x003fe20003800000 */
.L_x_184:
[----:B------:R-:W-:-:S05]  /*d860*/  IADD3 R2, P0, R10, R5, RZ ;  /* 0x000000050a027210 */ /* 0x000fca0007f1e0ff */
[----:B------:R-:W-:-:S05]  /*d870*/  IMAD.X R3, RZ, RZ, R8, P0 ;  /* 0x000000ffff037224 */ /* 0x000fca00000e0608 */
[----:B------:R-:W-:Y:S01]  /*d880*/  @!PT LDS RZ, [RZ] ;  /* 0x00000000fffff984 */ /* 0x000fe20000000800 */
[----:B------:R-:W-:Y:S01]  /*d890*/  @!PT LDS RZ, [RZ] ;  /* 0x00000000fffff984 */ /* 0x000fe20000000800 */
[----:B------:R-:W-:Y:S01]  /*d8a0*/  @!PT LDS RZ, [RZ] ;  /* 0x00000000fffff984 */ /* 0x000fe20000000800 */
[----:B------:R0:W-:Y:S01]  /*d8b0*/  LDGSTS.E.BYPASS.LTC128B.128 [R0+0x3400], desc[UR50][R2.64], !P1 ;  /* 0x0340000002007fae */ /* 0x0001e2000c901d72 */
[----:B------:R-:W-:Y:S01]  /*d8c0*/  MOV R13, R16 ;  /* 0x00000010000d7202 */ /* 0x000fe20000000f00 */
[----:B------:R-:W-:-:S07]  /*d8d0*/  IMAD.MOV.U32 R7, RZ, RZ, R14 ;  /* 0x000000ffff077224 */ /* 0x000fce00078e000e */
[----:B0-----:R-:W-:Y:S05]  /*d8e0*/  WARPSYNC.COLLECTIVE R15, `(.L_x_185) ;  /* 0x000000000f087348 */ /* 0x001fea0003c00000 */
[----:B------:R1:W2:Y:S02]  /*d8f0*/  SHFL.IDX P6, R14, R13, R12, R11 ;  /* 0x0000000c0d0e7389 */ /* 0x0002a400000c000b */
[----:B012---:R-:W-:Y:S01]  /*d900*/  ENDCOLLECTIVE ;  /* 0x000000000000791b */ /* 0x007fe20003800000 */
.L_x_185:
[----:B------:R-:W-:Y:S05]  /*d910*/  BRA `(.L_x_186) ;  /* 0xffffffc000347947 */ /* 0x000fea000383ffff */
.L_x_69:
[----:B0-----:R0:W2:Y:S02]  /*d920*/  SYNCS.PHASECHK.TRANS64.TRYWAIT P0, [R7+URZ+0x16820], R0 ;  /* 0x01682000070075a7 */ /* 0x0010a4000800017f */
[----:B--2---:R-:W-:Y:S05]  /*d930*/  @!P0 NANOSLEEP.SYNCS 0x989680 ;  /* 0x009896800000895d */ /* 0x004fea0003900000 */
[----:B------:R-:W2:Y:S02]  /*d940*/  @!P0 SYNCS.PHASECHK.TRANS64 P0, [R7+URZ+0x16820], R0 ;  /* 0x01682000070085a7 */ /* 0x000ea4000800007f */
[----:B--2---:R-:W-:Y:S05]  /*d950*/  @!P0 BRA `(.L_x_69) ;  /* 0xfffffffc00f08947 */ /* 0x004fea000383ffff */
[----:B------:R-:W-:Y:S05]  /*d960*/  BRA `(.L_x_187) ;  /* 0xffffffc000cc7947 */ /* 0x000fea000383ffff */
.L_x_70:
        /* <DEDUP_REMOVED lines=8> */
[----:B0-----:R-:W-:Y:S05]  /*d9f0*/  WARPSYNC.COLLECTIVE R15, `(.L_x_189) ;  /* 0x000000000f087348 */ /* 0x001fea0003c00000 */
[----:B------:R1:W2:Y:S02]  /*da00*/  SHFL.IDX P6, R14, R13, R12, R11 ;  /* 0x0000000c0d0e7389 */ /* 0x0002a400000c000b */
[----:B012---:R-:W-:Y:S01]  /*da10*/  ENDCOLLECTIVE ;  /* 0x000000000000791b */ /* 0x007fe20003800000 */
.L_x_189:
[----:B------:R-:W-:Y:S05]  /*da20*/  BSYNC B0 ;  /* 0x0000000000007941 */ /* 0x000fea0003800000 */
.L_x_188:
[----:B------:R-:W-:Y:S05]  /*da30*/  BRA `(.L_x_190) ;  /* 0xffffffc000b47947 */ /* 0x000fea000383ffff */
.L_x_73:
[----:B------:R-:W-:Y:S01]  /*da40*/  BSSY B1, `(.L_x_191) ;  /* 0x0000006000017945 */ /* 0x000fe20003800000 */
[----:B------:R-:W-:-:S07]  /*da50*/  IMAD.MOV.U32 R15, RZ, RZ, -0x1 ;  /* 0xffffffffff0f7424 */ /* 0x000fce00078e00ff */
[----:B0-----:R-:W-:Y:S05]  /*da60*/  WARPSYNC.COLLECTIVE R15, `(.L_x_192) ;  /* 0x000000000f0c7348 */ /* 0x001fea0003c00000 */
[----:B------:R-:W-:Y:S02]  /*da70*/  ELECT P6, UR62, PT ;  /* 0x00000000003e782f */ /* 0x000fe400038c0000 */
[----:B------:R-:W-:Y:S01]  /*da80*/  MOV R14, UR62 ;  /* 0x0000003e000e7c02 */ /* 0x000fe20008000f00 */
[----:B0-----:R-:W-:Y:S10]  /*da90*/  ENDCOLLECTIVE ;  /* 0x000000000000791b */ /* 0x001ff40003800000 */
.L_x_192:
[----:B------:R-:W-:Y:S05]  /*daa0*/  BSYNC B1 ;  /* 0x0000000000017941 */ /* 0x000fea0003800000 */
.L_x_191:
[----:B------:R-:W-:Y:S05]  /*dab0*/  BRA `(.L_x_193) ;  /* 0xffffffc000ac7947 */ /* 0x000fea000383ffff */
.L_x_75:
[----:B0-----:R0:W1:Y:S02]  /*dac0*/  SYNCS.PHASECHK.TRANS64.TRYWAIT P1, [R5+URZ+0x16840], R0 ;  /* 0x01684000050075a7 */ /* 0x001064000802017f */
[----:B-1----:R-:W-:Y:S05]  /*dad0*/  @!P1 NANOSLEEP.SYNCS 0x989680 ;  /* 0x009896800000995d */ /* 0x002fea0003900000 */
[----:B------:R-:W1:Y:S02]  /*dae0*/  @!P1 SYNCS.PHASECHK.TRANS64 P1, [R5+URZ+0x16840], R0 ;  /* 0x01684000050095a7 */ /* 0x000e64000802007f */
[----:B-1----:R-:W-:Y:S05]  /*daf0*/  @!P1 BRA `(.L_x_75) ;  /* 0xfffffffc00f09947 */ /* 0x002fea000383ffff */
[----:B------:R-:W-:Y:S05]  /*db00*/  BRA `(.L_x_194) ;  /* 0xffffffc000cc7947 */ /* 0x000fea000383ffff */
.L_x_77:
[----:B-1----:R1:W2:Y:S02]  /*db10*/  SYNCS.PHASECHK.TRANS64.TRYWAIT P1, [R3+URZ+0x16840], R2 ;  /* 0x01684002030075a7 */ /* 0x0022a4000802017f */
[----:B--2---:R-:W-:Y:S05]  /*db20*/  @!P1 NANOSLEEP.SYNCS 0x989680 ;  /* 0x009896800000995d */ /* 0x004fea0003900000 */
[----:B------:R-:W2:Y:S02]  /*db30*/  @!P1 SYNCS.PHASECHK.TRANS64 P1, [R3+URZ+0x16840], R2 ;  /* 0x01684002030095a7 */ /* 0x000ea4000802007f */
[----:B--2---:R-:W-:Y:S05]  /*db40*/  @!P1 BRA `(.L_x_77) ;  /* 0xfffffffc00f09947 */ /* 0x004fea000383ffff */
[----:B------:R-:W-:Y:S05]  /*db50*/  BRA `(.L_x_195) ;  /* 0xffffffc000d87947 */ /* 0x000fea000383ffff */
.L_x_79:
[----:B--2---:R2:W3:Y:S02]  /*db60*/  SYNCS.PHASECHK.TRANS64.TRYWAIT P1, [R5+URZ+0x16860], R0 ;  /* 0x01686000050075a7 */ /* 0x0044e4000802017f */
[----:B---3--:R-:W-:Y:S05]  /*db70*/  @!P1 NANOSLEEP.SYNCS 0x989680 ;  /* 0x009896800000995d */ /* 0x008fea0003900000 */
[----:B------:R-:W3:Y:S02]  /*db80*/  @!P1 SYNCS.PHASECHK.TRANS64 P1, [R5+URZ+0x16860], R0 ;  /* 0x01686000050095a7 */ /* 0x000ee4000802007f */
[----:B---3--:R-:W-:Y:S05]  /*db90*/  @!P1 BRA `(.L_x_79) ;  /* 0xfffffffc00f09947 */ /* 0x008fea000383ffff */
[----:B------:R-:W-:Y:S05]  /*dba0*/  BRA `(.L_x_196) ;  /* 0xffffffc000d47947 */ /* 0x000fea000383ffff */
.L_x_197:
[----:B------:R-:W-:-:S00]  /*dbb0*/  BRA `(.L_x_197) ;  /* 0xfffffffc00fc7947 */ /* 0x000fc0000383ffff */
[----:B------:R-:W-:-:S00]  /*dbc0*/  NOP ;  /* 0x0000000000007918 */ /* 0x000fc00000000000 */
        /* <DEDUP_REMOVED lines=11> */
.L_x_3105:


//--------------------- .text._ZN7cutlass13device_kernelIN5flash11enable_sm90INS1_16FlashAttnFwdSm90INS1_25CollectiveMainloopFwdSm90ILi2EN4cute5tupleIJNS5_1CILi1EEES8_S8_EEENS6_IJNS7_ILi192EEENS7_ILi128EEENS7_ILi64EEEEEELi64ENS_10bfloat16_tEfNS_4arch4Sm90ELb0ELb0ELb0ELb1ELb1ELb0ELb0ELb1ELb1ELb1ELb0ELb0EEENS1_21CollectiveEpilogueFwdINS6_IJSA_SC_SB_EEES9_SE_SG_Li384ELb1ELb1ELb0ELb0EEENS1_36VarlenDynamicPersistentTileSchedulerILi192ELi128ELi384ELi128ELb0ELb1ELb1ELb0ELb1ELb1EEEEEEEEEvNT_6ParamsE --------------------------
	.section	.text._ZN7cutlass13device_kernelIN5flash11enable_sm90INS1_16FlashAttnFwdSm90INS1_25CollectiveMainloopFwdSm90ILi2EN4cute5tupleIJNS5_1CILi1EEES8_S8_EEENS6_IJNS7_ILi192EEENS7_ILi128EEENS7_ILi64EEEEEELi64ENS_10bfloat16_tEfNS_4arch4Sm90ELb0ELb0ELb0ELb1ELb1ELb0ELb0ELb1ELb1ELb1ELb0ELb0EEENS1_21CollectiveEpilogueFwdINS6_IJSA_SC_SB_EEES9_SE_SG_Li384ELb1ELb1ELb0ELb0EEENS1_36VarlenDynamicPersistentTileSchedulerILi192ELi128ELi384ELi128ELb0ELb1ELb1ELb0ELb1ELb1EEEEEEEEEvNT_6ParamsE,"ax",@progbits
	.align	128
.text._ZN7cutlass13device_kernelIN5flash11enable_sm90INS1_16FlashAttnFwdSm90INS1_25CollectiveMainloopFwdSm90ILi2EN4cute5tupleIJNS5_1CILi1EEES8_S8_EEENS6_IJNS7_ILi192EEENS7_ILi128EEENS7_ILi64EEEEEELi64ENS_10bfloat16_tEfNS_4arch4Sm90ELb0ELb0ELb0ELb1ELb1ELb0ELb0ELb1ELb1ELb1ELb0ELb0EEENS1_21CollectiveEpilogueFwdINS6_IJSA_SC_SB_EEES9_SE_SG_Li384ELb1ELb1ELb0ELb0EEENS1_36VarlenDynamicPersistentTileSchedulerILi192ELi128ELi384ELi128ELb0ELb1ELb1ELb0ELb1ELb1EEEEEEEEEvNT_6ParamsE:
        .type           _ZN7cutlass13device_kernelIN5flash11enable_sm90INS1_16FlashAttnFwdSm90INS1_25CollectiveMainloopFwdSm90ILi2EN4cute5tupleIJNS5_1CILi1EEES8_S8_EEENS6_IJNS7_ILi192EEENS7_ILi128EEENS7_ILi64EEEEEELi64ENS_10bfloat16_tEfNS_4arch4Sm90ELb0ELb0ELb0ELb1ELb1ELb0ELb0ELb1ELb1ELb1ELb0ELb0EEENS1_21CollectiveEpilogueFwdINS6_IJSA_SC_SB_EEES9_SE_SG_Li384ELb1ELb1ELb0ELb0EEENS1_36VarlenDynamicPersistentTileSchedulerILi192ELi128ELi384ELi128ELb0ELb1ELb1ELb0ELb1ELb1EEEEEEEEEvNT_6ParamsE,@function
        .size           _ZN7cutlass13device_kernelIN5flash11enable_sm90INS1_16FlashAttnFwdSm90INS1_25CollectiveMainloopFwdSm90ILi2EN4cute5tupleIJNS5_1CILi1EEES8_S8_EEENS6_IJNS7_ILi192EEENS7_ILi128EEENS7_ILi64EEEEEELi64ENS_10bfloat16_tEfNS_4arch4Sm90ELb0ELb0ELb0ELb1ELb1ELb0ELb0ELb1ELb1ELb1ELb0ELb0EEENS1_21CollectiveEpilogueFwdINS6_IJSA_SC_SB_EEES9_SE_SG_Li384ELb1ELb1ELb0ELb0EEENS1_36VarlenDynamicPersistentTileSchedulerILi192ELi128ELi384ELi128ELb0ELb1ELb1ELb0ELb1ELb1EEEEEEEEEvNT_6ParamsE,(.L_x_3106 - _ZN7cutlass13device_kernelIN5flash11enable_sm90INS1_16FlashAttnFwdSm90INS1_25CollectiveMainloopFwdSm90ILi2EN4cute5tupleIJNS5_1CILi1EEES8_S8_EEENS6_IJNS7_ILi192EEENS7_ILi128EEENS7_ILi64EEEEEELi64ENS_10bfloat16_tEfNS_4arch4Sm90ELb0ELb0ELb0ELb1ELb1ELb0ELb0ELb1ELb1ELb1ELb0ELb0EEENS1_21CollectiveEpilogueFwdINS6_IJSA_SC_SB_EEES9_SE_SG_Li384ELb1ELb1ELb0ELb0EEENS1_36VarlenDynamicPersistentTileSchedulerILi192ELi128ELi384ELi128ELb0ELb1ELb1ELb0ELb1ELb1EEEEEEEEEvNT_6ParamsE)
        .other          _ZN7cutlass13device_kernelIN5flash11enable_sm90INS1_16FlashAttnFwdSm90INS1_25CollectiveMainloopFwdSm90ILi2EN4cute5tupleIJNS5_1CILi1EEES8_S8_EEENS6_IJNS7_ILi192EEENS7_ILi128EEENS7_ILi64EEEEEELi64ENS_10bfloat16_tEfNS_4arch4Sm90ELb0ELb0ELb0ELb1ELb1ELb0ELb0ELb1ELb1ELb1ELb0ELb0EEENS1_21CollectiveEpilogueFwdINS6_IJSA_SC_SB_EEES9_SE_SG_Li384ELb1ELb1ELb0ELb0EEENS1_36VarlenDynamicPersistentTileSchedulerILi192ELi128ELi384ELi128ELb0ELb1ELb1ELb0ELb1ELb1EEEEEEEEEvNT_6ParamsE,@"STO_CUDA_ENTRY STV_DEFAULT"
_ZN7cutlass13device_kernelIN5flash11enable_sm90INS1_16FlashAttnFwdSm90INS1_25CollectiveMainloopFwdSm90ILi2EN4cute5tupleIJNS5_1CILi1EEES8_S8_EEENS6_IJNS7_ILi192EEENS7_ILi128EEENS7_ILi64EEEEEELi64ENS_10bfloat16_tEfNS_4arch4Sm90ELb0ELb0ELb0ELb1ELb1ELb0ELb0ELb1ELb1ELb1ELb0ELb0EEENS1_21CollectiveEpilogueFwdINS6_IJSA_SC_SB_EEES9_SE_SG_Li384ELb1ELb1ELb0ELb0EEENS1_36VarlenDynamicPersistentTileSchedulerILi192ELi128ELi384ELi128ELb0ELb1ELb1ELb0ELb1ELb1EEEEEEEEEvNT_6ParamsE:
        /* <DEDUP_REMOVED lines=45> */
.L_x_198:
        /* <DEDUP_REMOVED lines=22> */
.L_x_199:
        /* <DEDUP_REMOVED lines=18> */
.L_x_200:
        /* <DEDUP_REMOVED lines=22> */
.L_x_201:
        /* <DEDUP_REMOVED lines=23> */
.L_x_202:
        /* <DEDUP_REMOVED lines=8> */
.L_x_204:
[----:B------:R-:W-:-:S08]  /*08a0*/  NOP ;  /* 0x0000000000007918 */ /* 0x000fd00000000000 */
[----:B------:R-:W0:Y:S02]  /*08b0*/  USETMAXREG.TRY_ALLOC.CTAPOOL UP0, 0xa0 ;  /* 0x000000a0000079c8 */ /* 0x000e240008000600 */
[----:B0-----:R-:W-:-:S13]  /*08c0*/  PLOP3.LUT P0, PT, PT, PT, UP0, 0x80, 0x0 ;  /* 0x000000000000781c */ /* 0x001fda0003f0f008 */
[----:B------:R-:W-:Y:S05]  /*08d0*/  @!P0 BRA `(.L_x_204) ;  /* 0xfffffffc00f08947 */ /* 0x000fea000383ffff */
[----:B------:R-:W0:Y:S01]  /*08e0*/  S2R R2, SR_TID.X ;  /* 0x0000000000027919 */ /* 0x000e220000002100 */
[----:B-1----:R-:W1:Y:S01]  /*08f0*/  S2UR UR5, SR_CgaCtaId ;  /* 0x00000000000579c3 */ /* 0x002e620000008800 */
[----:B------:R-:W-:-:S07]  /*0900*/  UMOV UR4, 0x400 ;  /* 0x0000040000047882 */ /* 0x000fce0000000000 */
[----:B------:R-:W-:Y:S06]  /*0910*/  BAR.ARV 0x8, 0x200 ;  /* 0x0208000000007b1d */ /* 0x000fec0000002000 */
[----:B-1----:R-:W-:Y:S01]  /*0920*/  ULEA UR4, UR5, UR4, 0x18 ;  /* 0x0000000405047291 */ /* 0x002fe2000f8ec03f */
[----:B0-----:R-:W-:-:S04]  /*0930*/  LOP3.LUT R0, R2, 0xffffff80, RZ, 0xc0, !PT ;  /* 0xffffff8002007812 */ /* 0x001fc800078ec0ff */
[----:B------:R-:W-:-:S13]  /*0940*/  ISETP.NE.AND P0, PT, R0, 0x80, PT ;  /* 0x000000800000780c */ /* 0x000fda0003f05270 */
[----:B------:R-:W-:Y:S08]  /*0950*/  @!P0 BAR.ARV 0x9, 0x100 ;  /* 0x0244000000008b1d */ /* 0x000ff00000002000 */
[----:B------:R-:W-:Y:S06]  /*0960*/  BAR.SYNC.DEFER_BLOCKING 0x5, 0x200 ;  /* 0x0148000000007b1d */ /* 0x000fec0000010000 */
[----:B------:R-:W0:Y:S01]  /*0970*/  LDS.128 R32, [UR4+0x168d0] ;  /* 0x0168d004ff207984 */ /* 0x000e220008000c00 */
[----:B------:R-:W-:Y:S01]  /*0980*/  ULDC UR4, c[0x0][0xc3c] ;  /* 0x00030f0000047ab9 */ /* 0x000fe20000000800 */
[----:B------:R-:W-:Y:S06]  /*0990*/  BAR.ARV 0x4, 0x200 ;  /* 0x0108000000007b1d */ /* 0x000fec0000002000 */
[----:B0-----:R-:W-:-:S13]  /*09a0*/  ISETP.GE.AND P0, PT, R35, UR4, PT ;  /* 0x0000000423007c0c */ /* 0x001fda000bf06270 */
[----:B------:R-:W-:Y:S05]  /*09b0*/  @P0 EXIT ;  /* 0x000000000000094d */ /* 0x000fea0003800000 */
[----:B------:R-:W-:Y:S01]  /*09c0*/  VIADD R156, R2, 0xffffff80 ;  /* 0xffffff80029c7836 */ /* 0x000fe20000000000 */
[----:B------:R-:W-:Y:S01]  /*09d0*/  R2UR UR6, R33 ;  /* 0x00000000210672ca */ /* 0x000fe200000e0000 */
[----:B------:R-:W-:Y:S01]  /*09e0*/  IMAD.MOV.U32 R152, RZ, RZ, -0x2 ;  /* 0xfffffffeff987424 */ /* 0x000fe200078e00ff */
[----:B------:R-:W-:Y:S01]  /*09f0*/  R2UR UR5, R34 ;  /* 0x00000000220572ca */ /* 0x000fe200000e0000 */
[----:B------:R-:W-:Y:S01]  /*0a00*/  ULOP3.LUT UR48, UR37, 0x1, URZ, 0xfc, !UPT ;  /* 0x0000000125307892 */ /* 0x000fe2000f8efc3f */
[----:B------:R-:W-:Y:S01]  /*0a10*/  SHF.R.S32.HI R3, RZ, 0x1f, R156 ;  /* 0x0000001fff037819 */ /* 0x000fe2000001149c */
[----:B------:R-:W-:Y:S01]  /*0a20*/  UMOV UR47, URZ ;  /* 0x0000003f002f7c82 */ /* 0x000fe20008000000 */
[----:B------:R-:W-:Y:S01]  /*0a30*/  UMOV UR46, URZ ;  /* 0x0000003f002e7c82 */ /* 0x000fe20008000000 */
[----:B------:R-:W-:Y:S01]  /*0a40*/  UMOV UR36, URZ ;  /* 0x0000003f00247c82 */ /* 0x000fe20008000000 */
[CC--:B------:R-:W-:Y:S02]  /*0a50*/  LEA.HI R22, R3.reuse, R156.reuse, RZ, 0x7 ;  /* 0x0000009c03167211 */ /* 0x0c0fe400078f38ff */
[----:B------:R-:W-:-:S02]  /*0a60*/  LEA.HI R0, R3, R156, RZ, 0x4 ;  /* 0x0000009c03007211 */ /* 0x000fc400078f20ff */
[----:B------:R-:W-:Y:S02]  /*0a70*/  LOP3.LUT R5, R22, 0xffffff80, RZ, 0xc0, !PT ;  /* 0xffffff8016057812 */ /* 0x000fe400078ec0ff */
[----:B------:R-:W-:Y:S02]  /*0a80*/  LEA.HI R2, R3, R156, RZ, 0x5 ;  /* 0x0000009c03027211 */ /* 0x000fe400078f28ff */
[----:B------:R-:W-:Y:S01]  /*0a90*/  SHF.R.S32.HI R7, RZ, 0x4, R0 ;  /* 0x00000004ff077819 */ /* 0x000fe20000011400 */
[----:B------:R-:W-:Y:S01]  /*0aa0*/  IMAD.IADD R18, R156, 0x1, -R5 ;  /* 0x000000019c127824 */ /* 0x000fe200078e0a05 */
[----:B------:R-:W-:Y:S01]  /*0ab0*/  LOP3.LUT R5, R0, 0x3fffff0, RZ, 0xc0, !PT ;  /* 0x03fffff000057812 */ /* 0x000fe200078ec0ff */
[----:B------:R-:W-:Y:S01]  /*0ac0*/  IMAD.SHL.U32 R2, R2, 0x20, RZ ;  /* 0x0000002002027824 */ /* 0x000fe200078e00ff */
[----:B------:R-:W-:Y:S02]  /*0ad0*/  LEA.HI R0, R0, R7, RZ, 0x1 ;  /* 0x0000000700007211 */ /* 0x000fe400078f08ff */
[----:B------:R-:W-:Y:S01]  /*0ae0*/  SHF.R.S32.HI R9, RZ, 0x1f, R18 ;  /* 0x0000001fff097819 */ /* 0x000fe20000011412 */
[----:B------:R-:W-:Y:S01]  /*0af0*/  IMAD.IADD R5, R156, 0x1, -R5 ;  /* 0x000000019c057824 */ /* 0x000fe200078e0a05 */
[----:B------:R-:W-:-:S02]  /*0b00*/  LOP3.LUT R2, R2, 0xfffffc00, RZ, 0xc0, !PT ;  /* 0xfffffc0002027812 */ /* 0x000fc400078ec0ff */
[----:B------:R-:W-:Y:S02]  /*0b10*/  LOP3.LUT R0, R0, 0x1ffffffe, RZ, 0xc0, !PT ;  /* 0x1ffffffe00007812 */ /* 0x000fe400078ec0ff */
[----:B------:R-:W-:Y:S01]  /*0b20*/  LEA.HI R4, R9, R18, RZ, 0x2 ;  /* 0x0000001209047211 */ /* 0x000fe200078f10ff */
[----:B------:R-:W-:Y:S01]  /*0b30*/  IMAD R5, R5, 0x40, R2 ;  /* 0x0000004005057824 */ /* 0x000fe200078e0202 */
[----:B------:R-:W-:Y:S01]  /*0b40*/  LEA.HI R2, R3, R156, RZ, 0x2 ;  /* 0x0000009c03027211 */ /* 0x000fe200078f10ff */
[----:B------:R-:W-:Y:S01]  /*0b50*/  IMAD.IADD R0, R7, 0x1, -R0 ;  /* 0x0000000107007824 */ /* 0x000fe200078e0a00 */
[----:B------:R-:W-:Y:S02]  /*0b60*/  SHF.R.S32.HI R22, RZ, 0x7, R22 ;  /* 0x00000007ff167819 */ /* 0x000fe40000011416 */
[--C-:B------:R-:W-:Y:S02]  /*0b70*/  SHF.R.S32.HI R6, RZ, 0x2, R4.reuse ;  /* 0x00000002ff067819 */ /* 0x100fe40000011404 */
[----:B------:R-:W-:Y:S01]  /*0b80*/  LEA R154, R0, R5, 0x3 ;  /* 0x00000005009a7211 */ /* 0x000fe200078e18ff */
[----:B------:R-:W-:Y:S01]  /*0b90*/  IMAD.HI R0, R22, 0x55555556, RZ ;  /* 0x5555555616007827 */ /* 0x000fe200078e02ff */
[----:B------:R-:W-:-:S02]  /*0ba0*/  SHF.R.S32.HI R11, RZ, 0x1f, R4 ;  /* 0x0000001fff0b7819 */ /* 0x000fc40000011404 */
[----:B------:R-:W-:Y:S02]  /*0bb0*/  LOP3.LUT R5, R2, 0xfffffffc, RZ, 0xc0, !PT ;  /* 0xfffffffc02057812 */ /* 0x000fe400078ec0ff */
[----:B------:R-:W-:Y:S02]  /*0bc0*/  LEA.HI R11, R11, R6, RZ, 0x3 ;  /* 0x000000060b0b7211 */ /* 0x000fe400078f18ff */
[----:B------:R-:W-:Y:S01]  /*0bd0*/  LEA.HI R7, R0, R0, RZ, 0x1 ;  /* 0x0000000000077211 */ /* 0x000fe200078f08ff */
[----:B------:R-:W-:Y:S01]  /*0be0*/  IMAD.IADD R2, R156, 0x1, -R5 ;  /* 0x000000019c027824 */ /* 0x000fe200078e0a05 */
[----:B------:R-:W-:Y:S02]  /*0bf0*/  LOP3.LUT R11, R11, 0xfffffff8, RZ, 0xc0, !PT ;  /* 0xfffffff80b0b7812 */ /* 0x000fe400078ec0ff */
[----:B------:R-:W-:Y:S01]  /*0c00*/  LEA.HI R9, R9, R18, RZ, 0x5 ;  /* 0x0000001209097211 */ /* 0x000fe200078f28ff */
[----:B------:R-:W-:Y:S01]  /*0c10*/  IMAD R7, R7, -0x3, R22 ;  /* 0xfffffffd07077824 */ /* 0x000fe200078e0216 */
[----:B------:R-:W-:Y:S01]  /*0c20*/  LEA.HI R0, R2, R2, RZ, 0x1 ;  /* 0x0000000202007211 */ /* 0x000fe200078f08ff */
[----:B------:R-:W-:Y:S01]  /*0c30*/  IMAD.IADD R6, R6, 0x1, -R11 ;  /* 0x0000000106067824 */ /* 0x000fe200078e0a0b */
[----:B------:R-:W-:-:S02]  /*0c40*/  LEA.HI R3, R3, R156, RZ, 0x3 ;  /* 0x0000009c03037211 */ /* 0x000fc400078f18ff */
[----:B------:R-:W-:Y:S02]  /*0c50*/  SHF.R.S32.HI R9, RZ, 0x5, R9 ;  /* 0x00000005ff097819 */ /* 0x000fe40000011409 */
[----:B------:R-:W-:Y:S02]  /*0c60*/  LOP3.LUT R11, R0, 0x1ffffffe, RZ, 0xc0, !PT ;  /* 0x1ffffffe000b7812 */ /* 0x000fe400078ec0ff */
[----:B------:R-:W-:Y:S01]  /*0c70*/  LOP3.LUT R5, R3, 0xfffffff8, RZ, 0xc0, !PT ;  /* 0xfffffff803057812 */ /* 0x000fe200078ec0ff */
[----:B------:R-:W-:Y:S01]  /*0c80*/  IMAD R6, R9, 0x10, R6 ;  /* 0x0000001009067824 */ /* 0x000fe200078e0206 */
[----:B------:R-:W-:Y:S01]  /*0c90*/  LOP3.LUT R13, R4, 0x7ffffffc, RZ, 0xc0, !PT ;  /* 0x7ffffffc040d7812 */ /* 0x000fe200078ec0ff */
[----:B------:R-:W-:Y:S01]  /*0ca0*/  IMAD.IADD R0, R2, 0x1, -R11 ;  /* 0x0000000102007824 */ /* 0x000fe200078e0a0b */
[----:B------:R-:W-:Y:S01]  /*0cb0*/  SHF.R.S32.HI R17, RZ, 0x3, R3 ;  /* 0x00000003ff117819 */ /* 0x000fe20000011403 */
[----:B------:R-:W-:Y:S01]  /*0cc0*/  IMAD.IADD R2, R156, 0x1, -R5 ;  /* 0x000000019c027824 */ /* 0x000fe200078e0a05 */
[----:B------:R-:W-:Y:S01]  /*0cd0*/  LEA R23, R7, R6, 0x6 ;  /* 0x0000000607177211 */ /* 0x000fe200078e30ff */
[----:B------:R-:W-:-:S02]  /*0ce0*/  IMAD.IADD R13, R18, 0x1, -R13 ;  /* 0x00000001120d7824 */ /* 0x000fc400078e0a0d */
[----:B------:R-:W-:Y:S02]  /*0cf0*/  IMAD.SHL.U32 R16, R2, 0x8, RZ ;  /* 0x0000000802107824 */ /* 0x000fe400078e00ff */
[----:B------:R-:W-:Y:S02]  /*0d00*/  IMAD R152, R13, R152, 0x80 ;  /* 0x000000800d987424 */ /* 0x000fe400078e0298 */
[----:B------:R-:W-:Y:S01]  /*0d10*/  IMAD R153, R0, 0x8, R23 ;  /* 0x0000000800997824 */ /* 0x000fe200078e0217 */
[----:B------:R-:W-:-:S07]  /*0d20*/  SHF.R.S32.HI R155, RZ, 0x1f, R16 ;  /* 0x0000001fff9b7819 */ /* 0x000fce0000011410 */
.L_x_238:
[----:B012---:R-:W0:Y:S01]  /*0d30*/  LDC.64 R4, c[0x0][0xc88] ;  /* 0x00032200ff047b82 */ /* 0x007e220000000a00 */
[----:B------:R-:W-:Y:S01]  /*0d40*/  ULDC.64 UR8, c[0x0][0xa28] ;  /* 0x00028a0000087ab9 */ /* 0x000fe20000000a00 */
[----:B------:R-:W-:Y:S01]  /*0d50*/  ULDC.64 UR10, c[0x0][0xa20] ;  /* 0x00028800000a7ab9 */ /* 0x000fe20000000a00 */
[----:B------:R-:W-:Y:S01]  /*0d60*/  ULDC UR4, c[0x0][0x424] ;  /* 0x0001090000047ab9 */ /* 0x000fe20000000800 */
[----:B0-----:R-:W-:-:S06]  /*0d70*/  IMAD.WIDE R4, R35, 0x4, R4 ;  /* 0x0000000423047825 */ /* 0x001fcc00078e0204 */
[----:B------:R-:W2:Y:S01]  /*0d80*/  LDG.E R4, desc[UR50][R4.64] ;  /* 0x0000003204047981 */ /* 0x000ea2000c1e1900 */
[----:B------:R-:W-:Y:S02]  /*0d90*/  UISETP.NE.U32.AND UP0, UPT, UR8, URZ, UPT ;  /* 0x0000003f0800728c */ /* 0x000fe4000bf05070 */
[----:B------:R-:W-:Y:S02]  /*0da0*/  UISETP.NE.U32.AND UP1, UPT, UR10, URZ, UPT ;  /* 0x0000003f0a00728c */ /* 0x000fe4000bf25070 */
[----:B------:R-:W-:Y:S02]  /*0db0*/  UISETP.NE.AND.EX UP0, UPT, UR9, URZ, UPT, UP0 ;  /* 0x0000003f0900728c */ /* 0x000fe4000bf05300 */
[----:B------:R-:W-:-:S04]  /*0dc0*/  UISETP.NE.AND.EX UP1, UPT, UR11, URZ, UPT, UP1 ;  /* 0x0000003f0b00728c */ /* 0x000fc8000bf25310 */
[----:B------:R-:W-:Y:S02]  /*0dd0*/  PLOP3.LUT P0, PT, PT, PT, UP0, 0x80, 0x0 ;  /* 0x000000000000781c */ /* 0x000fe40003f0f008 */
[----:B------:R-:W-:Y:S02]  /*0de0*/  PLOP3.LUT P1, PT, PT, PT, UP1, 0x80, 0x0 ;  /* 0x000000000000781c */ /* 0x000fe40003f2f018 */
[----:B--2---:R-:W-:-:S13]  /*0df0*/  R2UR UR38, R4 ;  /* 0x00000000042672ca */ /* 0x004fda00000e0000 */
[----:B------:R-:W-:Y:S02]  /*0e00*/  USHF.R.S32.HI UR39, URZ, 0x1f, UR38 ;  /* 0x0000001f3f277899 */ /* 0x000fe40008011426 */
[----:B------:R-:W-:Y:S02]  /*0e10*/  @UP0 ULEA UR8, UP2, UR38, UR8, 0x2 ;  /* 0x0000000826080291 */ /* 0x000fe4000f84103f */
[----:B------:R-:W-:Y:S02]  /*0e20*/  @UP1 ULEA UR10, UP3, UR38, UR10, 0x2 ;  /* 0x0000000a260a1291 */ /* 0x000fe4000f86103f */
[----:B------:R-:W-:Y:S02]  /*0e30*/  @UP0 ULEA.HI.X UR9, UR38, UR9, UR39, 0x2, UP2 ;  /* 0x0000000926090291 */ /* 0x000fe400090f1427 */
[----:B------:R-:W-:Y:S01]  /*0e40*/  @UP1 ULEA.HI.X UR11, UR38, UR11, UR39, 0x2, UP3 ;  /* 0x0000000b260b1291 */ /* 0x000fe200098f1427 */
[----:B------:R-:W-:Y:S02]  /*0e50*/  IMAD.U32 R4, RZ, RZ, UR8 ;  /* 0x00000008ff047e24 */ /* 0x000fe4000f8e00ff */
[----:B------:R-:W-:-:S02]  /*0e60*/  IMAD.U32 R6, RZ, RZ, UR10 ;  /* 0x0000000aff067e24 */ /* 0x000fc4000f8e00ff */
[----:B------:R-:W-:Y:S01]  /*0e70*/  IMAD.U32 R5, RZ, RZ, UR9 ;  /* 0x00000009ff057e24 */ /* 0x000fe2000f8e00ff */
[----:B------:R-:W-:Y:S01]  /*0e80*/  ULDC.64 UR8, c[0x0][0x418] ;  /* 0x0001060000087ab9 */ /* 0x000fe20000000a00 */
[----:B------:R-:W-:-:S03]  /*0e90*/  IMAD.U32 R7, RZ, RZ, UR11 ;  /* 0x0000000bff077e24 */ /* 0x000fc6000f8e00ff */
[----:B------:R-:W2:Y:S04]  /*0ea0*/  @P0 LDG.E R4, desc[UR50][R4.64] ;  /* 0x0000003204040981 */ /* 0x000ea8000c1e1900 */
[----:B------:R-:W3:Y:S01]  /*0eb0*/  @P1 LDG.E R6, desc[UR50][R6.64] ;  /* 0x0000003206061981 */ /* 0x000ee2000c1e1900 */
[----:B------:R-:W-:Y:S01]  /*0ec0*/  UISETP.NE.U32.AND UP0, UPT, UR8, URZ, UPT ;  /* 0x0000003f0800728c */ /* 0x000fe2000bf05070 */
[----:B------:R-:W-:Y:S01]  /*0ed0*/  CS2R R28, SRZ ;  /* 0x00000000001c7805 */ /* 0x000fe2000001ff00 */
[----:B------:R-:W-:Y:S01]  /*0ee0*/  UMOV UR40, UR6 ;  /* 0x0000000600287c82 */ /* 0x000fe20008000000 */
[----:B------:R-:W-:Y:S01]  /*0ef0*/  ULDC UR6, c[0x0][0x2f0] ;  /* 0x0000bc0000067ab9 */ /* 0x000fe20000000800 */
[----:B------:R-:W-:Y:S01]  /*0f00*/  UISETP.NE.AND.EX UP0, UPT, UR9, URZ, UPT, UP0 ;  /* 0x0000003f0900728c */ /* 0x000fe2000bf05300 */
[----:B------:R-:W-:Y:S01]  /*0f10*/  IMAD.MOV.U32 R119, RZ, RZ, RZ ;  /* 0x000000ffff777224 */ /* 0x000fe200078e00ff */
[----:B------:R-:W-:Y:S01]  /*0f20*/  UMOV UR42, URZ ;  /* 0x0000003f002a7c82 */ /* 0x000fe20008000000 */
[----:B------:R-:W-:Y:S01]  /*0f30*/  UMOV UR41, UR5 ;  /* 0x0000000500297c82 */ /* 0x000fe20008000000 */
[----:B------:R-:W-:Y:S01]  /*0f40*/  USEL UR4, UR4, 0x1, UP0 ;  /* 0x0000000104047887 */ /* 0x000fe20008000000 */
[----:B------:R-:W-:-:S02]  /*0f50*/  CS2R R24, SRZ ;  /* 0x0000000000187805 */ /* 0x000fc4000001ff00 */
[----:B------:R-:W-:Y:S02]  /*0f60*/  MOV R3, RZ ;  /* 0x000000ff00037202 */ /* 0x000fe40000000f00 */
[----:B------:R-:W-:Y:S01]  /*0f70*/  CS2R R26, SRZ ;  /* 0x00000000001a7805 */ /* 0x000fe2000001ff00 */
[----:B------:R-:W-:Y:S01]  /*0f80*/  UIMAD UR4, UR4, UR6, URZ ;  /* 0x00000006040472a4 */ /* 0x000fe2000f8e023f */
[----:B------:R-:W-:Y:S02]  /*0f90*/  CS2R R30, SRZ ;  /* 0x00000000001e7805 */ /* 0x000fe4000001ff00 */
[----:B------:R-:W-:Y:S02]  /*0fa0*/  CS2R R36, SRZ ;  /* 0x0000000000247805 */ /* 0x000fe4000001ff00 */
[----:B-----5:R-:W-:Y:S02]  /*0fb0*/  CS2R R14, SRZ ;  /* 0x00000000000e7805 */ /* 0x020fe4000001ff00 */
[----:B------:R-:W-:-:S02]  /*0fc0*/  CS2R R38, SRZ ;  /* 0x0000000000267805 */ /* 0x000fc4000001ff00 */
[----:B------:R-:W-:Y:S02]  /*0fd0*/  CS2R R12, SRZ ;  /* 0x00000000000c7805 */ /* 0x000fe4000001ff00 */
[----:B------:R-:W-:Y:S01]  /*0fe0*/  CS2R R40, SRZ ;  /* 0x0000000000287805 */ /* 0x000fe2000001ff00 */
[----:B------:R-:W-:Y:S01]  /*0ff0*/  IMAD.MOV.U32 R42, RZ, RZ, RZ ;  /* 0x000000ffff2a7224 */ /* 0x000fe200078e00ff */
[----:B--2---:R-:W-:Y:S02]  /*1000*/  @P0 R2UR UR42, R4 ;  /* 0x00000000042a02ca */ /* 0x004fe400000e0000 */
[----:B------:R-:W-:Y:S02]  /*1010*/  PLOP3.LUT P0, PT, PT, PT, PT, 0x80, 0x0 ;  /* 0x000000000000781c */ /* 0x000fe40003f0f070 */
[----:B---3--:R-:W-:Y:S01]  /*1020*/  @P1 R2UR UR4, R6 ;  /* 0x00000000060412ca */ /* 0x008fe200000e0000 */
[----:B------:R-:W-:-:S14]  /*1030*/  @P1 BRA `(.L_x_205) ;  /* 0x0000000000341947 */ /* 0x000fdc0003800000 */
[----:B------:R-:W-:Y:S02]  /*1040*/  ULDC.64 UR6, c[0x0][0xa08] ;  /* 0x0002820000067ab9 */ /* 0x000fe40000000a00 */
[----:B------:R-:W-:-:S04]  /*1050*/  ISETP.NE.U32.AND P1, PT, RZ, UR6, PT ;  /* 0x00000006ff007c0c */ /* 0x000fc8000bf25070 */
[----:B------:R-:W-:-:S13]  /*1060*/  ISETP.NE.AND.EX P1, PT, RZ, UR7, PT, P1 ;  /* 0x00000007ff007c0c */ /* 0x000fda000bf25310 */
[----:B------:R-:W-:Y:S05]  /*1070*/  @!P1 BRA `(.L_x_205) ;  /* 0x0000000000249947 */ /* 0x000fea0003800000 */
[----:B------:R-:W-:Y:S02]  /*1080*/  ULDC.64 UR4, c[0x0][0xa08] ;  /* 0x0002820000047ab9 */ /* 0x000fe40000000a00 */
[----:B------:R-:W-:-:S06]  /*1090*/  UIMAD.WIDE UR4, UR38, 0x4, UR4 ;  /* 0x00000004260478a5 */ /* 0x000fcc000f8e0204 */
[----:B------:R-:W-:Y:S02]  /*10a0*/  IMAD.U32 R4, RZ, RZ, UR4 ;  /* 0x00000004ff047e24 */ /* 0x000fe4000f8e00ff */
[----:B------:R-:W-:-:S05]  /*10b0*/  IMAD.U32 R5, RZ, RZ, UR5 ;  /* 0x00000005ff057e24 */ /* 0x000fca000f8e00ff */
[----:B------:R-:W2:Y:S04]  /*10c0*/  LDG.E R6, desc[UR50][R4.64] ;  /* 0x0000003204067981 */ /* 0x000ea8000c1e1900 */
[----:B------:R-:W3:Y:S01]  /*10d0*/  LDG.E R0, desc[UR50][R4.64+0x4] ;  /* 0x0000043204007981 */ /* 0x000ee2000c1e1900 */
[----:B--2---:R-:W-:Y:S02]  /*10e0*/  R2UR UR4, R6 ;  /* 0x00000000060472ca */ /* 0x004fe400000e0000 */
[----:B---3--:R-:W-:-:S13]  /*10f0*/  R2UR UR5, R0 ;  /* 0x00000000000572ca */ /* 0x008fda00000e0000 */
[----:B------:R-:W-:-:S12]  /*1100*/  UIADD3 UR4, -UR4, UR5, URZ ;  /* 0x0000000504047290 */ /* 0x000fd8000fffe13f */
.L_x_205:
[----:B------:R-:W-:Y:S01]  /*1110*/  UIADD3 UR42, -UR42, UR4, URZ ;  /* 0x000000042a2a7290 */ /* 0x000fe2000fffe13f */
[----:B------:R-:W-:Y:S01]  /*1120*/  CS2R R44, SRZ ;  /* 0x00000000002c7805 */ /* 0x000fe2000001ff00 */
[----:B------:R-:W-:Y:S01]  /*1130*/  IMAD.MOV.U32 R43, RZ, RZ, RZ ;  /* 0x000000ffff2b7224 */ /* 0x000fe200078e00ff */
[----:B------:R-:W-:Y:S01]  /*1140*/  CS2R R46, SRZ ;  /* 0x00000000002e7805 */ /* 0x000fe2000001ff00 */
[----:B------:R-:W-:Y:S01]  /*1150*/  UISETP.GE.AND UP0, UPT, UR42, 0x1, UPT ;  /* 0x000000012a00788c */ /* 0x000fe2000bf06270 */
[----:B------:R-:W-:Y:S01]  /*1160*/  CS2R R48, SRZ ;  /* 0x0000000000307805 */ /* 0x000fe2000001ff00 */
[----:B------:R-:W-:Y:S01]  /*1170*/  UIADD3 UR4, UR42, 0x7f, URZ ;  /* 0x0000007f2a047890 */ /* 0x000fe2000fffe03f */
[----:B------:R-:W-:Y:S02]  /*1180*/  CS2R R50, SRZ ;  /* 0x0000000000327805 */ /* 0x000fe4000001ff00 */
[----:B------:R-:W-:Y:S01]  /*1190*/  CS2R R52, SRZ ;  /* 0x0000000000347805 */ /* 0x000fe2000001ff00 */
[----:B------:R-:W-:Y:S01]  /*11a0*/  IMAD.MOV.U32 R54, RZ, RZ, RZ ;  /* 0x000000ffff367224 */ /* 0x000fe200078e00ff */
[----:B------:R-:W-:Y:S01]  /*11b0*/  PLOP3.LUT P1, PT, PT, PT, UP0, 0x80, 0x0 ;  /* 0x000000000000781c */ /* 0x000fe20003f2f008 */
[----:B------:R-:W-:Y:S01]  /*11c0*/  USHF.R.S32.HI UR5, URZ, 0x1f, UR4 ;  /* 0x0000001f3f057899 */ /* 0x000fe20008011404 */
[----:B------:R-:W-:-:S03]  /*11d0*/  IMAD.MOV.U32 R56, RZ, RZ, RZ ;  /* 0x000000ffff387224 */ /* 0x000fc600078e00ff */
[----:B------:R-:W-:-:S08]  /*11e0*/  ULEA.HI UR45, UR5, UR4, URZ, 0x7 ;  /* 0x00000004052d7291 */ /* 0x000fd0000f8f383f */
[----:B------:R-:W-:Y:S05]  /*11f0*/  @!P1 BRA `(.L_x_206) ;  /* 0x0000004800309947 */ /* 0x000fea0003800000 */
[----:B------:R-:W0:Y:S01]  /*1200*/  SHFL.IDX PT, R0, R22, RZ, 0x1f ;  /* 0x00001fff16007589 */ /* 0x000e2200000e0000 */
[----:B------:R-:W1:Y:S01]  /*1210*/  S2UR UR43, SR_CgaCtaId ;  /* 0x00000000002b79c3 */ /* 0x000e620000008800 */
[----:B------:R-:W-:Y:S01]  /*1220*/  UMOV UR49, 0x400 ;  /* 0x0000040000317882 */ /* 0x000fe20000000000 */
[----:B------:R-:W-:Y:S01]  /*1230*/  USHF.R.S32.HI UR45, URZ, 0x7, UR45 ;  /* 0x000000073f2d7899 */ /* 0x000fe2000801142d */
[----:B0-----:R-:W-:Y:S01]  /*1240*/  R2UR UR44, R0 ;  /* 0x00000000002c72ca */ /* 0x001fe200000e0000 */
[----:B-1----:R-:W-:-:S12]  /*1250*/  ULEA UR49, UR43, UR49, 0x18 ;  /* 0x000000312b317291 */ /* 0x002fd8000f8ec03f */
[----:B------:R-:W-:Y:S02]  /*1260*/  UIMAD.WIDE UR4, UR44, 0x55555556, URZ ;  /* 0x555555562c0478a5 */ /* 0x000fe4000f8e023f */
[----:B------:R-:W-:Y:S02]  /*1270*/  UIADD3 UR4, UR49, 0x8400, URZ ;  /* 0x0000840031047890 */ /* 0x000fe4000fffe03f */
[----:B------:R-:W-:Y:S02]  /*1280*/  ULEA.HI UR5, UR5, UR5, URZ, 0x1 ;  /* 0x0000000505057291 */ /* 0x000fe4000f8f083f */
[----:B------:R-:W-:Y:S02]  /*1290*/  ULOP3.LUT UP0, URZ, UR4, 0x3ff, URZ, 0xc0, !UPT ;  /* 0x000003ff043f7892 */ /* 0x000fe4000f80c03f */
[----:B------:R-:W-:-:S04]  /*12a0*/  UIMAD UR5, UR5, -0x3, UR44 ;  /* 0xfffffffd050578a4 */ /* 0x000fc8000f8e022c */
[----:B------:R-:W-:Y:S01]  /*12b0*/  PLOP3.LUT P0, PT, PT, PT, UP0, 0x80, 0x0 ;  /* 0x000000000000781c */ /* 0x000fe20003f0f008 */
[----:B------:R-:W-:-:S04]  /*12c0*/  ULEA UR5, UR5, UR4, 0xd ;  /* 0x0000000405057291 */ /* 0x000fc8000f8e683f */
[----:B------:R-:W-:-:S04]  /*12d0*/  USHF.R.U32.HI UR5, URZ, 0x4, UR5 ;  /* 0x000000043f057899 */ /* 0x000fc80008011605 */
[----:B------:R-:W-:-:S04]  /*12e0*/  ULOP3.LUT UR52, UR5, 0x3fff, URZ, 0xc0, !UPT ;  /* 0x00003fff05347892 */ /* 0x000fc8000f8ec03f */
[----:B------:R-:W-:Y:S08]  /*12f0*/  @!P0 BRA `(.L_x_207) ;  /* 0x0000000000408947 */ /* 0x000ff00003800000 */
[----:B------:R-:W-:Y:S01]  /*1300*/  MOV R0, 0x0 ;  /* 0x0000000000007802 */ /* 0x000fe20000000f00 */
[----:B------:R-:W-:Y:S01]  /*1310*/  ULDC.64 UR4, c[0x4][0x88] ;  /* 0x0100220000047ab9 */ /* 0x000fe20000000a00 */
[----:B------:R-:W-:Y:S01]  /*1320*/  ULDC.64 UR6, c[0x4][0x28] ;  /* 0x01000a0000067ab9 */ /* 0x000fe20000000a00 */
[----:B------:R-:W-:Y:S01]  /*1330*/  IMAD.U32 R4, RZ, RZ, UR4 ;  /* 0x00000004ff047e24 */ /* 0x000fe2000f8e00ff */
[----:B------:R0:W1:Y:S01]  /*1340*/  LDC.64 R14, c[0x4][R0] ;  /* 0x01000000000e7b82 */ /* 0x0000620000000a00 */
[----:B------:R-:W-:Y:S01]  /*1350*/  MOV R5, UR5 ;  /* 0x0000000500057c02 */ /* 0x000fe20008000f00 */
[----:B------:R-:W-:Y:S01]  /*1360*/  ULDC.64 UR4, c[0x4][0x90] ;  /* 0x0100240000047ab9 */ /* 0x000fe20000000a00 */
        /* <DEDUP_REMOVED lines=9> */
.L_x_207:
[----:B------:R-:W-:Y:S01]  /*1400*/  ULEA.HI UR4, UR47, UR47, URZ, 0x1 ;  /* 0x0000002f2f047291 */ /* 0x000fe2000f8f083f */
[----:B------:R-:W-:-:S03]  /*1410*/  IMAD.U32 R3, RZ, RZ, UR48 ;  /* 0x00000030ff037e24 */ /* 0x000fc6000f8e00ff */
[----:B------:R-:W-:Y:S02]  /*1420*/  ULOP3.LUT UR4, UR4, 0xfffffffe, URZ, 0xc0, !UPT ;  /* 0xfffffffe04047892 */ /* 0x000fe4000f8ec03f */
[----:B------:R-:W-:Y:S02]  /*1430*/  ISETP.NE.AND P0, PT, R3, 0x3, PT ;  /* 0x000000030300780c */ /* 0x000fe40003f05270 */
[----:B------:R-:W-:-:S06]  /*1440*/  UIADD3 UR4, UR47, -UR4, URZ ;  /* 0x800000042f047290 */ /* 0x000fcc000fffe03f */
[----:B------:R-:W-:-:S04]  /*1450*/  MOV R0, UR4 ;  /* 0x0000000400007c02 */ /* 0x000fc80008000f00 */
[----:B------:R-:W-:-:S04]  /*1460*/  SHF.L.U32 R0, R0, 0x1f, RZ ;  /* 0x0000001f00007819 */ /* 0x000fc800000006ff */
[----:B------:R-:W0:Y:S02]  /*1470*/  SYNCS.PHASECHK.TRANS64.TRYWAIT P1, [UR49+0x16800], R0 ;  /* 0x01680000ff0075a7 */ /* 0x000e240008020171 */
[----:B0-----:R-:W-:Y:S05]  /*1480*/  @!P1 BRA `(.L_x_208) ;  /* 0x000000b400bc9947 */ /* 0x001fea0003800000 */
.L_x_323:
[----:B------:R-:W-:Y:S05]  /*1490*/  @!P0 BRA `(.L_x_209) ;  /* 0x0000000000048947 */ /* 0x000fea0003800000 */
[----:B------:R-:W-:Y:S01]  /*14a0*/  BPT.TRAP 0x1 ;  /* 0x000000040000795c */ /* 0x000fe20000300000 */
.L_x_209:
[----:B------:R-:W-:Y:S02]  /*14b0*/  IMAD.U32 R4, RZ, RZ, UR36 ;  /* 0x00000024ff047e24 */ /* 0x000fe4000f8e00ff */
[----:B0-----:R-:W-:-:S03]  /*14c0*/  IMAD.U32 R3, RZ, RZ, UR46 ;  /* 0x0000002eff037e24 */ /* 0x001fc6000f8e00ff */
[----:B------:R-:W-:Y:S02]  /*14d0*/  LEA R4, R4, UR49, 0x3 ;  /* 0x0000003104047c11 */ /* 0x000fe4000f8e18ff */
[----:B------:R-:W-:-:S04]  /*14e0*/  SHF.L.U32 R3, R3, 0x1f, RZ ;  /* 0x0000001f03037819 */ /* 0x000fc800000006ff */
[----:B------:R0:W1:Y:S01]  /*14f0*/  SYNCS.PHASECHK.TRANS64.TRYWAIT P1, [R4+URZ+0x16830], R3 ;  /* 0x01683003040075a7 */ /* 0x000062000802017f */
[----:B------:R-:W-:Y:S05]  /*1500*/  @!P0 BRA `(.L_x_210) ;  /* 0x0000000000048947 */ /* 0x000fea0003800000 */
[----:B------:R-:W-:Y:S01]  /*1510*/  BPT.TRAP 0x1 ;  /* 0x000000040000795c */ /* 0x000fe20000300000 */
.L_x_210:
[----:B------:R-:W-:Y:S01]  /*1520*/  IMAD.MOV.U32 R119, RZ, RZ, RZ ;  /* 0x000000ffff777224 */ /* 0x000fe200078e00ff */
[----:B-1----:R-:W-:Y:S06]  /*1530*/  @P1 BRA `(.L_x_211) ;  /* 0x0000000000081947 */ /* 0x002fec0003800000 */
[----:B------:R-:W1:Y:S02]  /*1540*/  SYNCS.PHASECHK.TRANS64.TRYWAIT P1, [R4+URZ+0x16830], R3 ;  /* 0x01683003040075a7 */ /* 0x000e64000802017f */
[----:B-1----:R-:W-:Y:S05]  /*1550*/  @!P1 BRA `(.L_x_212) ;  /* 0x000000b400a09947 */ /* 0x002fea0003800000 */
.L_x_211:
[----:B------:R-:W-:Y:S05]  /*1560*/  WARPSYNC.ALL ;  /* 0x0000000000007948 */ /* 0x000fea0003800000 */
[----:B------:R-:W-:Y:S01]  /*1570*/  UIADD3 UR49, UR49, 0xe400, URZ ;  /* 0x0000e40031317890 */ /* 0x000fe2000fffe03f */
[----:B------:R-:W-:Y:S01]  /*1580*/  WARPGROUP.ARRIVE ;  /* 0x00000000000079c5 */ /* 0x000fe20000000000 */
[----:B------:R-:W-:Y:S02]  /*1590*/  ULOP3.LUT UR4, UR52, 0x10000, URZ, 0xfc, !UPT ;  /* 0x0001000034047892 */ /* 0x000fe4000f8efc3f */
[----:B------:R-:W-:Y:S01]  /*15a0*/  USHF.R.U32.HI UR49, URZ, 0x4, UR49 ;  /* 0x000000043f317899 */ /* 0x000fe20008011631 */
[----:B------:R-:W-:Y:S01]  /*15b0*/  UMOV UR5, 0x40000040 ;  /* 0x4000004000057882 */ /* 0x000fe20000000000 */
[----:B------:R-:W-:-:S02]  /*15c0*/  UMOV UR7, 0x40000040 ;  /* 0x4000004000077882 */ /* 0x000fc40000000000 */
[----:B------:R-:W-:Y:S02]  /*15d0*/  ULOP3.LUT UR20, UR49, 0x3fff, URZ, 0xc0, !UPT ;  /* 0x00003fff31147892 */ /* 0x000fe4000f8ec03f */
[----:B------:R-:W-:Y:S02]  /*15e0*/  UIADD3 UR8, UR4, 0x2, URZ ;  /* 0x0000000204087890 */ /* 0x000fe4000fffe03f */
[----:B------:R-:W-:Y:S01]  /*15f0*/  ULOP3.LUT UR20, UR20, 0x10000, URZ, 0xfc, !UPT ;  /* 0x0001000014147892 */ /* 0x000fe2000f8efc3f */
[----:B------:R-:W-:Y:S01]  /*1600*/  UMOV UR9, 0x40000040 ;  /* 0x4000004000097882 */ /* 0x000fe20000000000 */
[----:B------:R-:W-:Y:S02]  /*1610*/  UMOV UR11, 0x40000040 ;  /* 0x40000040000b7882 */ /* 0x000fe40000000000 */
        /* <DEDUP_REMOVED lines=23> */
.L_x_213:
[----:B------:R-:W-:Y:S01]  /*1790*/  VIADD R8, R152, UR42 ;  /* 0x0000002a98087c36 */ /* 0x000fe20008000000 */
[----:B------:R-:W-:Y:S01]  /*17a0*/  P2R R10, PR, RZ, 0x1 ;  /* 0x00000001ff0a7803 */ /* 0x000fe20000000000 */
[----:B01----:R-:W-:Y:S01]  /*17b0*/  IMAD.U32 R3, RZ, RZ, UR45 ;  /* 0x0000002dff037e24 */ /* 0x003fe2000f8e00ff */
[----:B------:R-:W-:Y:S01]  /*17c0*/  ULDC UR6, c[0x0][0x988] ;  /* 0x0002620000067ab9 */ /* 0x000fe20000000800 */
[----:B------:R-:W-:Y:S01]  /*17d0*/  UISETP.GE.AND UP0, UPT, UR42, 0x81, UPT ;  /* 0x000000812a00788c */ /* 0x000fe2000bf06270 */
[-C--:B------:R-:W-:Y:S01]  /*17e0*/  MOV R118, R119.reuse ;  /* 0x0000007700767202 */ /* 0x080fe20000000f00 */
[----:B------:R-:W-:Y:S01]  /*17f0*/  IMAD R8, R3, -0x80, R8 ;  /* 0xffffff8003087824 */ /* 0x000fe200078e0208 */
[-C--:B------:R-:W-:Y:S01]  /*1800*/  MOV R110, R119.reuse ;  /* 0x00000077006e7202 */ /* 0x080fe20000000f00 */
[--C-:B------:R-:W-:Y:S01]  /*1810*/  IMAD.MOV.U32 R116, RZ, RZ, R119.reuse ;  /* 0x000000ffff747224 */ /* 0x100fe200078e0077 */
[----:B------:R-:W-:Y:S01]  /*1820*/  MOV R102, R119 ;  /* 0x0000007700667202 */ /* 0x000fe20000000f00 */
        /* <DEDUP_REMOVED lines=20> */
[----:B------:R-:W-:Y:S01]  /*1970*/  IMAD.MOV.U32 R88, RZ, RZ, R119 ;  /* 0x000000ffff587224 */ /* 0x000fe200078e0077 */
[----:B------:R-:W-:-:S02]  /*1980*/  FMNMX.FTZ R0, R105, R0, !PT ;  /* 0x0000000069007209 */ /* 0x000fc40007810000 */
        /* <DEDUP_REMOVED lines=68> */
[C---:B------:R-:W-:Y:S02]  /*1dd0*/  ISETP.GT.AND P6, PT, R8.reuse, 0x58, PT ;  /* 0x000000580800780c */ /* 0x040fe40003fc4270 */
[----:B------:R-:W-:Y:S02]  /*1de0*/  FSEL R65, R65, -INF , P2 ;  /* 0xff80000041417808 */ /* 0x000fe40001000000 */
[----:B------:R-:W-:Y:S02]  /*1df0*/  FMNMX.FTZ R0, R127, R0, !PT ;  /* 0x000000007f007209 */ /* 0x000fe40007810000 */
[----:B------:R-:W-:-:S02]  /*1e00*/  ISETP.GT.AND P0, PT, R8, 0x59, PT ;  /* 0x000000590800780c */ /* 0x000fc40003f04270 */
[----:B------:R-:W-:Y:S02]  /*1e10*/  FSEL R129, R68, -INF , P6 ;  /* 0xff80000044817808 */ /* 0x000fe40003000000 */
[----:B------:R-:W-:Y:S02]  /*1e20*/  FMNMX.FTZ R0, R65, R0, !PT ;  /* 0x0000000041007209 */ /* 0x000fe40007810000 */
[----:B------:R-:W-:Y:S02]  /*1e30*/  FSEL R59, R59, -INF , P5 ;  /* 0xff8000003b3b7808 */ /* 0x000fe40002800000 */
[----:B------:R-:W-:Y:S02]  /*1e40*/  ISETP.GT.AND P5, PT, R8, 0x60, PT ;  /* 0x000000600800780c */ /* 0x000fe40003fa4270 */
[----:B------:R-:W-:Y:S02]  /*1e50*/  FSEL R131, R69, -INF , P0 ;  /* 0xff80000045837808 */ /* 0x000fe40000000000 */
        /* <DEDUP_REMOVED lines=13> */
[----:B------:R-:W-:Y:S02]  /*1f30*/  FSEL R77, R77, -INF , P2 ;  /* 0xff8000004d4d7808 */ /* 0x000fe40001000000 */
[----:B------:R-:W-:Y:S02]  /*1f40*/  FMNMX.FTZ R0, R135, R0, !PT ;  /* 0x0000000087007209 */ /* 0x000fe40007810000 */
[----:B------:R-:W-:Y:S02]  /*1f50*/  ISETP.GT.AND P3, PT, R8, 0x70, PT ;  /* 0x000000700800780c */ /* 0x000fe40003f64270 */
[----:B------:R-:W-:Y:S02]  /*1f60*/  FSEL R37, R62, -INF , P4 ;  /* 0xff8000003e257808 */ /* 0x000fe40002000000 */
[----:B------:R-:W-:Y:S02]  /*1f70*/  FSEL R137, R80, -INF , P3 ;  /* 0xff80000050897808 */ /* 0x000fe40001800000 */
[----:B------:R-:W-:-:S02]  /*1f80*/  FMNMX.FTZ R0, R77, R0, !PT ;  /* 0x000000004d007209 */ /* 0x000fc40007810000 */
[C---:B------:R-:W-:Y:S02]  /*1f90*/  ISETP.GT.AND P4, PT, R8.reuse, 0x71, PT ;  /* 0x000000710800780c */ /* 0x040fe40003f84270 */
[----:B------:R-:W-:Y:S02]  /*1fa0*/  FMNMX.FTZ R0, R137, R0, !PT ;  /* 0x0000000089007209 */ /* 0x000fe40007810000 */
[----:B------:R-:W-:Y:S02]  /*1fb0*/  FSEL R139, R81, -INF , P4 ;  /* 0xff800000518b7808 */ /* 0x000fe40002000000 */
[----:B------:R-:W-:Y:S02]  /*1fc0*/  ISETP.GT.AND P5, PT, R8, 0x78, PT ;  /* 0x000000780800780c */ /* 0x000fe40003fa4270 */
[----:B------:R-:W-:Y:S02]  /*1fd0*/  FMNMX.FTZ R0, R139, R0, !PT ;  /* 0x000000008b007209 */ /* 0x000fe40007810000 */
[----:B------:R-:W-:-:S02]  /*1fe0*/  FSEL R81, R84, -INF , P5 ;  /* 0xff80000054517808 */ /* 0x000fc40002800000 */
[----:B------:R-:W-:Y:S02]  /*1ff0*/  ISETP.GT.AND P6, PT, R8, 0x79, PT ;  /* 0x000000790800780c */ /* 0x000fe40003fc4270 */
[----:B------:R-:W-:Y:S02]  /*2000*/  FMNMX.FTZ R0, R81, R0, !PT ;  /* 0x0000000051007209 */ /* 0x000fe40007810000 */
[----:B------:R-:W-:Y:S02]  /*2010*/  FSEL R85, R85, -INF , P6 ;  /* 0xff80000055557808 */ /* 0x000fe40003000000 */
[----:B------:R-:W-:Y:S02]  /*2020*/  P2R R24, PR, RZ, 0x8 ;  /* 0x00000008ff187803 */ /* 0x000fe40000000000 */
[----:B------:R-:W-:Y:S01]  /*2030*/  FMNMX.FTZ R12, R85, R0, !PT ;  /* 0x00000000550c7209 */ /* 0x000fe20007810000 */
[----:B------:R-:W-:Y:S01]  /*2040*/  IMAD.U32 R0, RZ, RZ, UR6 ;  /* 0x00000006ff007e24 */ /* 0x000fe2000f8e00ff */
[----:B------:R-:W-:-:S02]  /*2050*/  P2R R30, PR, RZ, 0x1 ;  /* 0x00000001ff1e7803 */ /* 0x000fc40000000000 */
[----:B------:R-:W-:Y:S01]  /*2060*/  P2R R28, PR, RZ, 0x2 ;  /* 0x00000002ff1c7803 */ /* 0x000fe20000000000 */
[----:B------:R-:W0:Y:S01]  /*2070*/  SHFL.BFLY PT, R3, R12, 0x2, 0x1f ;  /* 0x0c401f000c037f89 */ /* 0x000e2200000e0000 */
[----:B------:R-:W-:Y:S02]  /*2080*/  P2R R26, PR, RZ, 0x4 ;  /* 0x00000004ff1a7803 */ /* 0x000fe40000000000 */
[C---:B------:R-:W-:Y:S02]  /*2090*/  ISETP.GT.AND P2, PT, R8.reuse, 0x58, PT ;  /* 0x000000580800780c */ /* 0x040fe40003f44270 */
[C---:B------:R-:W-:Y:S02]  /*20a0*/  ISETP.GT.AND P1, PT, R8.reuse, 0x59, PT ;  /* 0x000000590800780c */ /* 0x040fe40003f24270 */
[----:B------:R-:W-:Y:S02]  /*20b0*/  ISETP.GT.AND P0, PT, R8, 0x60, PT ;  /* 0x000000600800780c */ /* 0x000fe40003f04270 */
[----:B------:R-:W-:-:S02]  /*20c0*/  FSEL R45, R70, -INF , P2 ;  /* 0xff800000462d7808 */ /* 0x000fc40001000000 */
[----:B------:R-:W-:Y:S02]  /*20d0*/  FSEL R71, R71, -INF , P1 ;  /* 0xff80000047477808 */ /* 0x000fe40000800000 */
[----:B------:R-:W-:Y:S02]  /*20e0*/  FSEL R49, R74, -INF , P0 ;  /* 0xff8000004a317808 */ /* 0x000fe40000000000 */
[----:B------:R-:W-:Y:S02]  /*20f0*/  ISETP.NE.AND P0, PT, R30, RZ, PT ;  /* 0x000000ff1e00720c */ /* 0x000fe40003f05270 */
[----:B------:R-:W-:Y:S02]  /*2100*/  ISETP.NE.AND P1, PT, R28, RZ, PT ;  /* 0x000000ff1c00720c */ /* 0x000fe40003f25270 */
[----:B------:R-:W-:Y:S02]  /*2110*/  FSEL R75, R75, -INF , P0 ;  /* 0xff8000004b4b7808 */ /* 0x000fe40000000000 */
[----:B------:R-:W-:-:S02]  /*2120*/  ISETP.NE.AND P2, PT, R26, RZ, PT ;  /* 0x000000ff1a00720c */ /* 0x000fc40003f45270 */
[----:B------:R-:W-:Y:S02]  /*2130*/  ISETP.NE.AND P0, PT, R10, RZ, PT ;  /* 0x000000ff0a00720c */ /* 0x000fe40003f05270 */
[----:B0-----:R-:W-:Y:S02]  /*2140*/  FMNMX.FTZ R14, R12, R3, !PT ;  /* 0x000000030c0e7209 */ /* 0x001fe40007810000 */
[----:B------:R-:W-:Y:S02]  /*2150*/  R2UR UR6, R4 ;  /* 0x00000000040672ca */ /* 0x000fe400000e0000 */
[----:B------:R-:W-:Y:S01]  /*2160*/  MOV R94, R119 ;  /* 0x00000077005e7202 */ /* 0x000fe20000000f00 */
[----:B------:R-:W0:Y:S10]  /*2170*/  SHFL.BFLY PT, R3, R14, 0x1, 0x1f ;  /* 0x0c201f000e037f89 */ /* 0x000e3400000e0000 */
[----:B------:R-:W-:-:S04]  /*2180*/  UIADD3 UR6, UR6, 0x16840, URZ ;  /* 0x0001684006067890 */ /* 0x000fc8000fffe03f */
[----:B------:R-:W-:-:S09]  /*2190*/  UPRMT UR6, UR43, 0x654, UR6 ;  /* 0x000006542b067896 */ /* 0x000fd20008000006 */
[----:B------:R-:W-:Y:S01]  /*21a0*/  SYNCS.ARRIVE.TRANS64.RED.A1T0 RZ, [UR6], RZ ;  /* 0x000000ffffff79a7 */ /* 0x000fe20008100406 */
[----:B0-----:R-:W-:-:S04]  /*21b0*/  FMNMX.FTZ R3, R14, R3, !PT ;  /* 0x000000030e037209 */ /* 0x001fc80007810000 */
        /* <DEDUP_REMOVED lines=27> */
[----:B------:R-:W-:Y:S01]  /*2370*/  FSEL R105, R87, -INF , P6 ;  /* 0xff80000057697808 */ /* 0x000fe20003000000 */
        /* <DEDUP_REMOVED lines=31> */
[-CC-:B------:R-:W-:Y:S01]  /*2570*/  FFMA.FTZ R109, R139, R0.reuse, -R8.reuse ;  /* 0x000000008b6d7223 */ /* 0x180fe20000010808 */
[----:B------:R-:W-:Y:S01]  /*2580*/  FFMA.FTZ R81, R85, R0, -R8 ;  /* 0x0000000055517223 */ /* 0x000fe20000010808 */
[----:B------:R-:W-:Y:S01]  /*2590*/  FMNMX.FTZ R6, R55, R6, !PT ;  /* 0x0000000637067209 */ /* 0x000fe20007810000 */
[----:B------:R-:W-:-:S02]  /*25a0*/  IMAD.MOV.U32 R117, RZ, RZ, R119 ;  /* 0x000000ffff757224 */ /* 0x000fc400078e0077 */
[----:B------:R-:W4:Y:S01]  /*25b0*/  MUFU.EX2 R124, R124 ;  /* 0x0000007c007c7308 */ /* 0x000f220000000800 */
[----:B------:R-:W-:Y:S01]  /*25c0*/  FMNMX.FTZ R6, R33, R6, !PT ;  /* 0x0000000621067209 */ /* 0x000fe20007810000 */
[--C-:B------:R-:W-:Y:S02]  /*25d0*/  IMAD.MOV.U32 R115, RZ, RZ, R119.reuse ;  /* 0x000000ffff737224 */ /* 0x100fe400078e0077 */
[--C-:B------:R-:W-:Y:S01]  /*25e0*/  IMAD.MOV.U32 R113, RZ, RZ, R119.reuse ;  /* 0x000000ffff717224 */ /* 0x100fe200078e0077 */
[----:B------:R-:W-:Y:S01]  /*25f0*/  FMNMX.FTZ R6, R59, R6, !PT ;  /* 0x000000063b067209 */ /* 0x000fe20007810000 */
[----:B------:R-:W-:Y:S02]  /*2600*/  IMAD.MOV.U32 R111, RZ, RZ, R119 ;  /* 0x000000ffff6f7224 */ /* 0x000fe400078e0077 */
        /* <DEDUP_REMOVED lines=93> */
[----:B------:R-:W-:Y:S01]  /*2be0*/  F2FP.BF16.F32.PACK_AB R130, R91, R130 ;  /* 0x000000825b82723e */ /* 0x000fe200000010ff */
[----:B------:R-:W-:Y:S01]  /*2bf0*/  IMAD.MOV.U32 R89, RZ, RZ, R119 ;  /* 0x000000ffff597224 */ /* 0x000fe200078e0077 */
[----:B------:R-:W-:Y:S01]  /*2c00*/  F2FP.BF16.F32.PACK_AB R120, R53, R120 ;  /* 0x000000783578723e */ /* 0x000fe200000010ff */
[----:B------:R-:W-:Y:S01]  /*2c10*/  FADD.FTZ R9, R91, R34 ;  /* 0x000000225b097221 */ /* 0x000fe20000010000 */
[----:B------:R-:W-:Y:S01]  /*2c20*/  FFMA.FTZ R34, R67, R0, -R26 ;  /* 0x0000000043227223 */ /* 0x000fe2000001081a */
[----:B------:R-:W0:Y:S01]  /*2c30*/  MUFU.EX2 R12, R12 ;  /* 0x0000000c000c7308 */ /* 0x000e220000000800 */
[----:B-1----:R-:W-:Y:S01]  /*2c40*/  FADD.FTZ R36, R10, R7 ;  /* 0x000000070a247221 */ /* 0x002fe20000010000 */
[----:B------:R-:W-:Y:S01]  /*2c50*/  FADD.FTZ R38, R132, R9 ;  /* 0x0000000984267221 */ /* 0x000fe20000010000 */
[----:B------:R-:W-:Y:S01]  /*2c60*/  F2FP.BF16.F32.PACK_AB R132, R93, R132 ;  /* 0x000000845d84723e */ /* 0x000fe200000010ff */
[----:B------:R-:W-:Y:S01]  /*2c70*/  IMAD.MOV.U32 R91, RZ, RZ, R119 ;  /* 0x000000ffff5b7224 */ /* 0x000fe200078e0077 */
[----:B------:R-:W-:Y:S01]  /*2c80*/  F2FP.BF16.F32.PACK_AB R122, R57, R122 ;  /* 0x0000007a397a723e */ /* 0x000fe200000010ff */
[----:B------:R-:W-:Y:S01]  /*2c90*/  FADD.FTZ R9, R93, R38 ;  /* 0x000000265d097221 */ /* 0x000fe20000010000 */
[----:B------:R-:W-:Y:S01]  /*2ca0*/  F2FP.BF16.F32.PACK_AB R124, R61, R124 ;  /* 0x0000007c3d7c723e */ /* 0x000fe200000010ff */
[----:B------:R-:W1:Y:S01]  /*2cb0*/  MUFU.EX2 R129, R129 ;  /* 0x0000008100817308 */ /* 0x000e620000000800 */
[----:B--2---:R-:W-:Y:S01]  /*2cc0*/  FADD.FTZ R7, R127, R36 ;  /* 0x000000247f077221 */ /* 0x004fe20000010000 */
[----:B------:R-:W-:Y:S01]  /*2cd0*/  FADD.FTZ R38, R134, R9 ;  /* 0x0000000986267221 */ /* 0x000fe20000010000 */
[----:B------:R-:W-:Y:S01]  /*2ce0*/  F2FP.BF16.F32.PACK_AB R126, R69, R126 ;  /* 0x0000007e457e723e */ /* 0x000fe200000010ff */
[----:B------:R-:W-:Y:S01]  /*2cf0*/  IMAD.MOV.U32 R93, RZ, RZ, R119 ;  /* 0x000000ffff5d7224 */ /* 0x000fe200078e0077 */
[C---:B------:R-:W-:Y:S01]  /*2d00*/  F2FP.BF16.F32.PACK_AB R134, R79.reuse, R134 ;  /* 0x000000864f86723e */ /* 0x040fe200000010ff */
[----:B------:R-:W-:Y:S01]  /*2d10*/  FADD.FTZ R9, R79, R38 ;  /* 0x000000264f097221 */ /* 0x000fe20000010000 */
[----:B------:R-:W-:Y:S01]  /*2d20*/  F2FP.BF16.F32.PACK_AB R125, R10, R125 ;  /* 0x0000007d0a7d723e */ /* 0x000fe200000010ff */
[----:B------:R-:W2:Y:S01]  /*2d30*/  MUFU.EX2 R14, R14 ;  /* 0x0000000e000e7308 */ /* 0x000ea20000000800 */
[----:B0-----:R-:W-:Y:S01]  /*2d40*/  FADD.FTZ R36, R12, R7 ;  /* 0x000000070c247221 */ /* 0x001fe20000010000 */
[----:B------:R-:W-:Y:S01]  /*2d50*/  FADD.FTZ R38, R136, R9 ;  /* 0x0000000988267221 */ /* 0x000fe20000010000 */
[----:B------:R-:W-:-:S02]  /*2d60*/  F2FP.BF16.F32.PACK_AB R136, R83, R136 ;  /* 0x000000885388723e */ /* 0x000fc400000010ff */
[----:B------:R-:W-:Y:S01]  /*2d70*/  F2FP.BF16.F32.PACK_AB R127, R12, R127 ;  /* 0x0000007f0c7f723e */ /* 0x000fe200000010ff */
[----:B------:R-:W-:Y:S02]  /*2d80*/  FADD.FTZ R9, R83, R38 ;  /* 0x0000002653097221 */ /* 0x000fe40000010000 */
        /* <DEDUP_REMOVED lines=37> */
[----:B------:R-:W-:Y:S01]  /*2fe0*/  F2FP.BF16.F32.PACK_AB R142, R107, R142 ;  /* 0x0000008e6b8e723e */ /* 0x000fe200000010ff */
[----:B------:R-:W-:-:S05]  /*2ff0*/  IMAD.MOV.U32 R107, RZ, RZ, R119 ;  /* 0x000000ffff6b7224 */ /* 0x000fca00078e0077 */
        /* <DEDUP_REMOVED lines=19> */
[----:B------:R-:W-:-:S06]  /*3130*/  F2FP.BF16.F32.PACK_AB R146, R77, R146 ;  /* 0x000000924d92723e */ /* 0x000fcc00000010ff */
        /* <DEDUP_REMOVED lines=10> */
[----:B--2---:R-:W-:-:S06]  /*31e0*/  IMAD.MOV.U32 R97, RZ, RZ, R119 ;  /* 0x000000ffff617224 */ /* 0x004fcc00078e0077 */
        /* <DEDUP_REMOVED lines=17> */
[----:B------:R2:W3:Y:S01]  /*3300*/  MUFU.EX2 R6, R105 ;  /* 0x0000006900067308 */ /* 0x0004e20000000800 */
[----:B-1----:R-:W-:-:S07]  /*3310*/  FADD.FTZ R42, R150, R9 ;  /* 0x00000009962a7221 */ /* 0x002fce0000010000 */
[----:B------:R-:W1:Y:S01]  /*3320*/  MUFU.EX2 R81, R81 ;  /* 0x0000005100517308 */ /* 0x000e620000000800 */
[----:B0-----:R-:W-:Y:S01]  /*3330*/  FADD.FTZ R7, R103, R8 ;  /* 0x0000000867077221 */ /* 0x001fe20000010000 */
[----:B--2---:R-:W-:Y:S01]  /*3340*/  IMAD.MOV.U32 R105, RZ, RZ, R119 ;  /* 0x000000ffff697224 */ /* 0x004fe200078e0077 */
[C---:B---3--:R-:W-:Y:S02]  /*3350*/  F2FP.BF16.F32.PACK_AB R151, R6.reuse, R103 ;  /* 0x000000670697723e */ /* 0x048fe400000010ff */
[----:B------:R-:W-:Y:S01]  /*3360*/  FADD.FTZ R7, R6, R7 ;  /* 0x0000000706077221 */ /* 0x000fe20000010000 */
[----:B------:R-:W-:Y:S02]  /*3370*/  IMAD.MOV.U32 R103, RZ, RZ, R119 ;  /* 0x000000ffff677224 */ /* 0x000fe400078e0077 */
[C---:B-1----:R-:W-:Y:S01]  /*3380*/  FADD.FTZ R9, R81.reuse, R42 ;  /* 0x0000002a51097221 */ /* 0x042fe20000010000 */
[----:B------:R-:W-:Y:S01]  /*3390*/  F2FP.BF16.F32.PACK_AB R150, R81, R150 ;  /* 0x000000965196723e */ /* 0x000fe200000010ff */
[----:B------:R-:W-:Y:S06]  /*33a0*/  @!P1 BRA `(.L_x_214) ;  /* 0x0000001c00b09947 */ /* 0x000fec0003800000 */
[----:B------:R-:W-:Y:S01]  /*33b0*/  IMAD.MOV.U32 R6, RZ, RZ, R5 ;  /* 0x000000ffff067224 */ /* 0x000fe200078e0005 */
[----:B------:R-:W-:Y:S02]  /*33c0*/  MOV R4, R3 ;  /* 0x0000000300047202 */ /* 0x000fe40000000f00 */
        /* <DEDUP_REMOVED lines=15> */
[----:B------:R-:W-:Y:S01]  /*34c0*/  CS2R R88, SRZ ;  /* 0x0000000000587805 */ /* 0x000fe2000001ff00 */
[----:B------:R-:W-:Y:S01]  /*34d0*/  UIADD3 UR45, UR45, -0x2, URZ ;  /* 0xfffffffe2d2d7890 */ /* 0x000fe2000fffe03f */
[----:B------:R-:W-:Y:S01]  /*34e0*/  UMOV UR22, UR46 ;  /* 0x0000002e00167c82 */ /* 0x000fe20008000000 */
[----:B------:R-:W-:-:S10]  /*34f0*/  UMOV UR21, UR36 ;  /* 0x0000002400157c82 */ /* 0x000fd40008000000 */
.L_x_225:
[----:B------:R-:W-:Y:S01]  /*3500*/  ISETP.NE.AND P2, PT, RZ, UR44, PT ;  /* 0x0000002cff007c0c */ /* 0x000fe2000bf45270 */
[----:B------:R-:W-:-:S04]  /*3510*/  UISETP.NE.AND UP0, UPT, UR21, 0x1, UPT ;  /* 0x000000011500788c */ /* 0x000fc8000bf05270 */
[----:B------:R-:W-:-:S04]  /*3520*/  USEL UR46, URZ, 0x1, UP0 ;  /* 0x000000013f2e7887 */ /* 0x000fc80008000000 */
[----:B------:R-:W-:-:S04]  /*3530*/  ULOP3.LUT UR46, UR22, UR46, URZ, 0x3c, !UPT ;  /* 0x0000002e162e7292 */ /* 0x000fc8000f8e3c3f */
[----:B------:R-:W-:Y:S08]  /*3540*/  @P2 BRA `(.L_x_215) ;  /* 0x0000000000442947 */ /* 0x000ff00003800000 */
[----:B------:R-:W-:Y:S05]  /*3550*/  @!P0 BRA `(.L_x_216) ;  /* 0x0000000000048947 */ /* 0x000fea0003800000 */
[----:B------:R-:W-:Y:S01]  /*3560*/  BPT.TRAP 0x1 ;  /* 0x000000040000795c */ /* 0x000fe20000300000 */
.L_x_216:
[----:B------:R-:W0:Y:S01]  /*3570*/  S2UR UR10, SR_CgaCtaId ;  /* 0x00000000000a79c3 */ /* 0x000e220000008800 */
[----:B------:R-:W-:Y:S01]  /*3580*/  UIADD3 UR6, UR21, 0x1, URZ ;  /* 0x0000000115067890 */ /* 0x000fe2000fffe03f */
[----:B------:R-:W-:Y:S01]  /*3590*/  IMAD.U32 R0, RZ, RZ, UR46 ;  /* 0x0000002eff007e24 */ /* 0x000fe2000f8e00ff */
[----:B------:R-:W-:Y:S02]  /*35a0*/  UMOV UR7, 0x400 ;  /* 0x0000040000077882 */ /* 0x000fe40000000000 */
[----:B------:R-:W-:Y:S02]  /*35b0*/  UISETP.NE.AND UP0, UPT, UR6, 0x2, UPT ;  /* 0x000000020600788c */ /* 0x000fe4000bf05270 */
[----:B------:R-:W-:Y:S02]  /*35c0*/  SHF.L.U32 R0, R0, 0x1f, RZ ;  /* 0x0000001f00007819 */ /* 0x000fe400000006ff */
[----:B------:R-:W-:Y:S02]  /*35d0*/  USEL UR6, UR6, URZ, UP0 ;  /* 0x0000003f06067287 */ /* 0x000fe40008000000 */
[----:B0-----:R-:W-:-:S04]  /*35e0*/  ULEA UR7, UR10, UR7, 0x18 ;  /* 0x000000070a077291 */ /* 0x001fc8000f8ec03f */
[----:B------:R-:W-:-:S09]  /*35f0*/  ULEA UR6, UR6, UR7, 0x3 ;  /* 0x0000000706067291 */ /* 0x000fd2000f8e183f */
[----:B------:R0:W1:Y:S01]  /*3600*/  SYNCS.PHASECHK.TRANS64.TRYWAIT P1, [UR6+0x16830], R0 ;  /* 0x01683000ff0075a7 */ /* 0x0000620008020146 */
[----:B------:R-:W-:Y:S05]  /*3610*/  @!P0 BRA `(.L_x_217) ;  /* 0x0000000000048947 */ /* 0x000fea0003800000 */
[----:B------:R-:W-:Y:S01]  /*3620*/  BPT.TRAP 0x1 ;  /* 0x000000040000795c */ /* 0x000fe20000300000 */
.L_x_217:
[----:B-1----:R-:W-:Y:S05]  /*3630*/  @P1 BRA `(.L_x_215) ;  /* 0x0000000000081947 */ /* 0x002fea0003800000 */
[----:B------:R-:W1:Y:S02]  /*3640*/  SYNCS.PHASECHK.TRANS64.TRYWAIT P1, [UR6+0x16830], R0 ;  /* 0x01683000ff0075a7 */ /* 0x000e640008020146 */
[----:B-1----:R-:W-:Y:S05]  /*3650*/  @!P1 BRA `(.L_x_218) ;  /* 0x0000009400749947 */ /* 0x002fea0003800000 */
.L_x_215:
        /* <DEDUP_REMOVED lines=28> */
.L_x_220:
[----:B------:R-:W0:Y:S01]  /*3820*/  S2UR UR7, SR_CgaCtaId ;  /* 0x00000000000779c3 */ /* 0x000e220000008800 */
[----:B------:R-:W-:Y:S01]  /*3830*/  UMOV UR6, 0x400 ;  /* 0x0000040000067882 */ /* 0x000fe20000000000 */
[----:B------:R-:W-:-:S05]  /*3840*/  IMAD.U32 R0, RZ, RZ, UR22 ;  /* 0x00000016ff007e24 */ /* 0x000fca000f8e00ff */
[----:B------:R-:W-:Y:S01]  /*3850*/  SHF.L.U32 R0, R0, 0x1f, RZ ;  /* 0x0000001f00007819 */ /* 0x000fe200000006ff */
[----:B0-----:R-:W-:-:S04]  /*3860*/  ULEA UR6, UR7, UR6, 0x18 ;  /* 0x0000000607067291 */ /* 0x001fc8000f8ec03f */
[----:B------:R-:W-:-:S09]  /*3870*/  ULEA UR6, UR21, UR6, 0x3 ;  /* 0x0000000615067291 */ /* 0x000fd2000f8e183f */
[----:B------:R0:W1:Y:S01]  /*3880*/  SYNCS.PHASECHK.TRANS64.TRYWAIT P1, [UR6+0x16850], R0 ;  /* 0x01685000ff0075a7 */ /* 0x0000620008020146 */
[----:B------:R-:W-:Y:S05]  /*3890*/  @!P0 BRA `(.L_x_221) ;  /* 0x0000000000048947 */ /* 0x000fea0003800000 */
[----:B------:R-:W-:Y:S01]  /*38a0*/  BPT.TRAP 0x1 ;  /* 0x000000040000795c */ /* 0x000fe20000300000 */
.L_x_221:
[----:B-1----:R-:W-:Y:S05]  /*38b0*/  @P1 BRA `(.L_x_219) ;  /* 0x0000000000081947 */ /* 0x002fea0003800000 */
[----:B------:R-:W1:Y:S02]  /*38c0*/  SYNCS.PHASECHK.TRANS64.TRYWAIT P1, [UR6+0x16850], R0 ;  /* 0x01685000ff0075a7 */ /* 0x000e640008020146 */
[----:B-1----:R-:W-:Y:S05]  /*38d0*/  @!P1 BRA `(.L_x_222) ;  /* 0x0000009000ec9947 */ /* 0x002fea0003800000 */
.L_x_219:
[----:B------:R-:W2:Y:S01]  /*38e0*/  S2UR UR11, SR_CgaCtaId ;  /* 0x00000000000b79c3 */ /* 0x000ea20000008800 */
[----:B------:R-:W-:Y:S01]  /*38f0*/  UMOV UR6, 0x400 ;  /* 0x0000040000067882 */ /* 0x000fe20000000000 */
[----:B------:R-:W-:Y:S01]  /*3900*/  WARPGROUP.ARRIVE ;  /* 0x00000000000079c5 */ /* 0x000fe20000000000 */
[----:B------:R-:W-:-:S05]  /*3910*/  UMOV UR7, 0x40000040 ;  /* 0x4000004000077882 */ /* 0x000fca0000000000 */
[----:B-1----:R-:W1:Y:S01]  /*3920*/  S2R R3, SR_TID.X ;  /* 0x0000000000037919 */ /* 0x002e620000002100 */
[----:B0-----:R-:W-:Y:S01]  /*3930*/  VIADD R0, R19, 0x9 ;  /* 0x0000000913007836 */ /* 0x001fe20000000000 */
[----:B--2---:R-:W-:-:S04]  /*3940*/  ULEA UR14, UR11, UR6, 0x18 ;  /* 0x000000060b0e7291 */ /* 0x004fc8000f8ec03f */
[----:B------:R-:W-:-:S04]  /*3950*/  UIADD3 UR6, UR14, 0x400, URZ ;  /* 0x000004000e067890 */ /* 0x000fc8000fffe03f */
[----:B------:R-:W-:-:S04]  /*3960*/  USHF.R.U32.HI UR6, URZ, 0x4, UR6 ;  /* 0x000000043f067899 */ /* 0x000fc80008011606 */
[----:B------:R-:W-:Y:S01]  /*3970*/  ULOP3.LUT UR6, UR6, 0x3fff, URZ, 0xc0, !UPT ;  /* 0x00003fff06067892 */ /* 0x000fe2000f8ec03f */
[----:B-1----:R-:W-:-:S03]  /*3980*/  ISETP.GE.U32.AND P1, PT, R3, 0x180, PT ;  /* 0x000001800300780c */ /* 0x002fc60003f26070 */
[----:B------:R-:W-:Y:S01]  /*3990*/  ULEA UR10, UR21, UR6, 0xa ;  /* 0x00000006150a7291 */ /* 0x000fe2000f8e503f */
[----:B------:R-:W-:-:S06]  /*39a0*/  SEL R0, R0, 0x9, !P1 ;  /* 0x0000000900007807 */ /* 0x000fcc0004800000 */
[----:B------:R-:W-:Y:S02]  /*39b0*/  UMOV UR6, UR10 ;  /* 0x0000000a00067c82 */ /* 0x000fe40008000000 */
        /* <DEDUP_REMOVED lines=40> */
.L_x_223:
        /* <DEDUP_REMOVED lines=279> */
.L_x_224:
        /* <DEDUP_REMOVED lines=74> */
[----:B------:R-:W-:Y:S01]  /*5250*/  F2FP.BF16.F32.PACK_AB R151, R53, R151 ;  /* 0x000000973597723e */ /* 0x000fe200000010ff */
[----:B------:R-:W-:Y:S06]  /*5260*/  @P1 BRA `(.L_x_225) ;  /* 0xffffffe000a41947 */ /* 0x000fec000383ffff */
.L_x_214:
[----:B------:R-:W-:Y:S06]  /*5270*/  BAR.ARV 0x8, 0x200 ;  /* 0x0208000000007b1d */ /* 0x000fec0000002000 */
[----:B------:R-:W-:Y:S05]  /*5280*/  @!P0 BRA `(.L_x_226) ;  /* 0x0000000000048947 */ /* 0x000fea0003800000 */
[----:B------:R-:W-:Y:S01]  /*5290*/  BPT.TRAP 0x1 ;  /* 0x000000040000795c */ /* 0x000fe20000300000 */
.L_x_226:
        /* <DEDUP_REMOVED lines=9> */
.L_x_227:
[----:B-1----:R-:W-:Y:S05]  /*5330*/  @P1 BRA `(.L_x_228) ;  /* 0x0000000000081947 */ /* 0x002fea0003800000 */
[----:B------:R-:W1:Y:S02]  /*5340*/  SYNCS.PHASECHK.TRANS64.TRYWAIT P1, [UR5+0x16850], R4 ;  /* 0x01685004ff0075a7 */ /* 0x000e640008020145 */
[----:B-1----:R-:W-:Y:S05]  /*5350*/  @!P1 BRA `(.L_x_229) ;  /* 0x0000007800649947 */ /* 0x002fea0003800000 */
.L_x_228:
[----:B------:R-:W-:Y:S01]  /*5360*/  UIADD3 UR4, UR4, 0x400, URZ ;  /* 0x0000040004047890 */ /* 0x000fe2000fffe03f */
[----:B------:R-:W-:Y:S01]  /*5370*/  WARPGROUP.ARRIVE ;  /* 0x00000000000079c5 */ /* 0x000fe20000000000 */
[----:B------:R-:W-:Y:S01]  /*5380*/  UMOV UR11, 0x40000040 ;  /* 0x40000040000b7882 */ /* 0x000fe20000000000 */
[----:B01----:R-:W0:Y:S01]  /*5390*/  SHFL.BFLY PT, R4, R9, 0x2, 0x1f ;  /* 0x0c401f0009047f89 */ /* 0x003e2200000e0000 */
[----:B------:R-:W-:Y:S01]  /*53a0*/  USHF.R.U32.HI UR4, URZ, 0x4, UR4 ;  /* 0x000000043f047899 */ /* 0x000fe20008011604 */
[----:B------:R-:W-:Y:S01]  /*53b0*/  MOV R29, 0xff800000 ;  /* 0xff800000001d7802 */ /* 0x000fe20000000f00 */
[----:B------:R-:W-:Y:S01]  /*53c0*/  IMAD.MOV.U32 R28, RZ, RZ, -0x800000 ;  /* 0xff800000ff1c7424 */ /* 0x000fe200078e00ff */
[----:B------:R-:W1:Y:S01]  /*53d0*/  SHFL.BFLY PT, R6, R7, 0x2, 0x1f ;  /* 0x0c401f0007067f89 */ /* 0x000e6200000e0000 */
[----:B------:R-:W-:-:S04]  /*53e0*/  ULOP3.LUT UR4, UR4, 0x3fff, URZ, 0xc0, !UPT ;  /* 0x00003fff04047892 */ /* 0x000fc8000f8ec03f */
[----:B------:R-:W-:-:S04]  /*53f0*/  ULEA UR4, UR36, UR4, 0xa ;  /* 0x0000000424047291 */ /* 0x000fc8000f8e503f */
[----:B------:R-:W-:-:S03]  /*5400*/  UIADD3 UR6, UR4, 0x80, URZ ;  /* 0x0000008004067890 */ /* 0x000fc6000fffe03f */
[----:B------:R-:W-:Y:S02]  /*5410*/  UMOV UR10, UR4 ;  /* 0x00000004000a7c82 */ /* 0x000fe40008000000 */
        /* <DEDUP_REMOVED lines=10> */
[----:B------:R-:W-:Y:S02]  /*54c0*/  FSETP.NE.FTZ.AND P1, PT, R11, RZ, PT ;  /* 0x000000ff0b00720b */ /* 0x000fe40003f35000 */
[----:B------:R-:W-:Y:S02]  /*54d0*/  CS2R R6, SRZ ;  /* 0x0000000000067805 */ /* 0x000fe4000001ff00 */
[----:B------:R-:W-:-:S09]  /*54e0*/  FSETP.NE.FTZ.AND P2, PT, R13, RZ, PT ;  /* 0x000000ff0d00720b */ /* 0x000fd20003f55000 */
[----:B------:R-:W0:Y:S01]  /*54f0*/  @P1 MUFU.LG2 R8, R11 ;  /* 0x0000000b00081308 */ /* 0x000e220000000c00 */
[----:B------:R-:W-:-:S03]  /*5500*/  @P1 FMUL.FTZ R4, R0, 0.69314718246459960938 ;  /* 0x3f31721800041820 */ /* 0x000fc60000410000 */
[----:B------:R-:W-:-:S04]  /*5510*/  @P2 FMUL.FTZ R15, R0, 0.69314718246459960938 ;  /* 0x3f317218000f2820 */ /* 0x000fc80000410000 */
[----:B------:R-:W1:Y:S08]  /*5520*/  @P2 MUFU.LG2 R10, R13 ;  /* 0x0000000d000a2308 */ /* 0x000e700000000c00 */
[----:B------:R2:W3:Y:S01]  /*5530*/  @P1 MUFU.RCP R7, R11 ;  /* 0x0000000b00071308 */ /* 0x0004e20000001000 */
[----:B0-----:R-:W-:-:S04]  /*5540*/  @P1 FMUL.FTZ R9, R8, 0.69314718246459960938 ;  /* 0x3f31721808091820 */ /* 0x001fc80000410000 */
[----:B------:R-:W-:-:S03]  /*5550*/  @P1 FFMA.FTZ R29, R4, R3, R9 ;  /* 0x00000003041d1223 */ /* 0x000fc60000010009 */
[----:B------:R2:W0:Y:S01]  /*5560*/  @P2 MUFU.RCP R6, R13 ;  /* 0x0000000d00062308 */ /* 0x0004220000001000 */
[----:B------:R-:W-:Y:S02]  /*5570*/  WARPGROUP.DEPBAR.LE gsb0, 0x0 ;  /* 0x00008000000079c5 */ /* 0x000fe40000010000 */
[----:B------:R-:W-:Y:S01]  /*5580*/  WARPGROUP.ARRIVE ;  /* 0x00000000000079c5 */ /* 0x000fe20000000000 */
[----:B-1----:R-:W-:-:S04]  /*5590*/  @P2 FMUL.FTZ R10, R10, 0.69314718246459960938 ;  /* 0x3f3172180a0a2820 */ /* 0x002fc80000410000 */
[----:B------:R-:W-:Y:S01]  /*55a0*/  @P2 FFMA.FTZ R28, R15, R5, R10 ;  /* 0x000000050f1c2223 */ /* 0x000fe2000001000a */
        /* <DEDUP_REMOVED lines=37> */
[----:B0-23--:R-:W-:Y:S05]  /*5800*/  @!P0 BRA `(.L_x_230) ;  /* 0x0000000000048947 */ /* 0x00dfea0003800000 */
[----:B------:R-:W-:Y:S01]  /*5810*/  BPT.TRAP 0x1 ;  /* 0x000000040000795c */ /* 0x000fe20000300000 */
.L_x_230:
[----:B------:R-:W-:Y:S01]  /*5820*/  UIADD3 UR4, UR5, 0x16860, URZ ;  /* 0x0001686005047890 */ /* 0x000fe2000fffe03f */
[-C--:B------:R-:W-:Y:S01]  /*5830*/  FMUL.FTZ R56, R88, R7.reuse ;  /* 0x0000000758387220 */ /* 0x080fe20000410000 */
[----:B------:R-:W-:Y:S01]  /*5840*/  UIADD3 UR36, UR36, 0x1, URZ ;  /* 0x0000000124247890 */ /* 0x000fe2000fffe03f */
[-C--:B------:R-:W-:Y:S01]  /*5850*/  FMUL.FTZ R53, R89, R7.reuse ;  /* 0x0000000759357220 */ /* 0x080fe20000410000 */
[----:B------:R-:W-:Y:S01]  /*5860*/  UPRMT UR4, UR7, 0x654, UR4 ;  /* 0x0000065407047896 */ /* 0x000fe20008000004 */
[-C--:B------:R-:W-:Y:S01]  /*5870*/  FMUL.FTZ R52, R92, R7.reuse ;  /* 0x000000075c347220 */ /* 0x080fe20000410000 */
[----:B------:R-:W-:Y:S01]  /*5880*/  UISETP.NE.AND UP0, UPT, UR36, 0x2, UPT ;  /* 0x000000022400788c */ /* 0x000fe2000bf05270 */
[-C--:B------:R-:W-:Y:S01]  /*5890*/  FMUL.FTZ R49, R93, R7.reuse ;  /* 0x000000075d317220 */ /* 0x080fe20000410000 */
[-C--:B------:R-:W-:Y:S01]  /*58a0*/  FMUL.FTZ R48, R96, R7.reuse ;  /* 0x0000000760307220 */ /* 0x080fe20000410000 */
[-C--:B------:R-:W-:Y:S01]  /*58b0*/  FMUL.FTZ R45, R97, R7.reuse ;  /* 0x00000007612d7220 */ /* 0x080fe20000410000 */
[-C--:B------:R-:W-:Y:S01]  /*58c0*/  FMUL.FTZ R44, R100, R7.reuse ;  /* 0x00000007642c7220 */ /* 0x080fe20000410000 */
[-C--:B------:R-:W-:Y:S01]  /*58d0*/  FMUL.FTZ R41, R101, R7.reuse ;  /* 0x0000000765297220 */ /* 0x080fe20000410000 */
[-C--:B------:R-:W-:Y:S01]  /*58e0*/  FMUL.FTZ R37, R104, R7.reuse ;  /* 0x0000000768257220 */ /* 0x080fe20000410000 */
[----:B------:R-:W-:Y:S01]  /*58f0*/  SYNCS.ARRIVE.TRANS64.RED.A1T0 RZ, [UR4], RZ ;  /* 0x000000ffffff79a7 */ /* 0x000fe20008100404 */
[----:B------:R-:W-:Y:S01]  /*5900*/  USEL UR4, URZ, 0x1, UP0 ;  /* 0x000000013f047887 */ /* 0x000fe20008000000 */
        /* <DEDUP_REMOVED lines=18> */
[----:B------:R-:W-:Y:S01]  /*5a30*/  PLOP3.LUT P0, PT, PT, PT, PT, 0x8, 0x0 ;  /* 0x000000000000781c */ /* 0x000fe20003f0e170 */
[-C--:B------:R-:W-:Y:S01]  /*5a40*/  FMUL.FTZ R15, R111, R6.reuse ;  /* 0x000000066f0f7220 */ /* 0x080fe20000410000 */
[-C--:B------:R-:W-:Y:S01]  /*5a50*/  FMUL.FTZ R30, R114, R6.reuse ;  /* 0x00000006721e7220 */ /* 0x080fe20000410000 */
[-C--:B------:R-:W-:Y:S01]  /*5a60*/  FMUL.FTZ R25, R115, R6.reuse ;  /* 0x0000000673197220 */ /* 0x080fe20000410000 */
[-C--:B------:R-:W-:Y:S01]  /*5a70*/  FMUL.FTZ R24, R118, R6.reuse ;  /* 0x0000000676187220 */ /* 0x080fe20000410000 */
[----:B------:R-:W-:Y:S01]  /*5a80*/  FMUL.FTZ R119, R119, R6 ;  /* 0x0000000677777220 */ /* 0x000fe20000410000 */
[----:B------:R-:W-:-:S02]  /*5a90*/  UIADD3 UR47, UR47, 0x1, URZ ;  /* 0x000000012f2f7890 */ /* 0x000fc4000fffe03f */
[----:B------:R-:W-:Y:S02]  /*5aa0*/  USEL UR36, UR36, URZ, UP0 ;  /* 0x0000003f24247287 */ /* 0x000fe40008000000 */
[----:B------:R-:W-:-:S12]  /*5ab0*/  ULOP3.LUT UR46, UR46, UR4, URZ, 0x3c, !UPT ;  /* 0x000000042e2e7292 */ /* 0x000fd8000f8e3c3f */
.L_x_206:
[----:B------:R-:W0:Y:S01]  /*5ac0*/  S2R R5, SR_CgaCtaId ;  /* 0x0000000000057919 */ /* 0x000e220000008800 */
[----:B------:R-:W-:Y:S01]  /*5ad0*/  MOV R0, 0x400 ;  /* 0x0000040000007802 */ /* 0x000fe20000000f00 */
[----:B------:R-:W-:Y:S01]  /*5ae0*/  BSSY B0, `(.L_x_231) ;  /* 0x0000190000007945 */ /* 0x000fe20003800000 */
[----:B------:R-:W-:Y:S02]  /*5af0*/  BAR.SYNC.DEFER_BLOCKING 0x5, 0x200 ;  /* 0x0148000000007b1d */ /* 0x000fe40000010000 */
[----:B0-----:R-:W-:-:S05]  /*5b00*/  LEA R0, R5, R0, 0x18 ;  /* 0x0000000005007211 */ /* 0x001fca00078ec0ff */
[----:B------:R-:W0:Y:S02]  /*5b10*/  LDS.128 R32, [R0+0x168d0] ;  /* 0x0168d00000207984 */ /* 0x000e240000000c00 */
[----:B0-----:R-:W-:Y:S02]  /*5b20*/  R2UR UR6, R33 ;  /* 0x00000000210672ca */ /* 0x001fe400000e0000 */
[----:B------:R-:W-:Y:S01]  /*5b30*/  R2UR UR5, R34 ;  /* 0x00000000220572ca */ /* 0x000fe200000e0000 */
[----:B------:R-:W-:Y:S06]  /*5b40*/  BAR.ARV 0x4, 0x200 ;  /* 0x0108000000007b1d */ /* 0x000fec0000002000 */
[----:B------:R-:W-:Y:S08]  /*5b50*/  @P0 BRA `(.L_x_232) ;  /* 0x0000000c00b80947 */ /* 0x000ff00003800000 */
[----:B------:R-:W0:Y:S01]  /*5b60*/  S2R R5, SR_SWINHI ;  /* 0x0000000000057919 */ /* 0x000e220000002f00 */
[----:B------:R-:W-:Y:S01]  /*5b70*/  F2FP.BF16.F32.PACK_AB R12, R12, R37 ;  /* 0x000000250c0c723e */ /* 0x000fe200000010ff */
[----:B------:R-:W-:Y:S01]  /*5b80*/  ULDC.64 UR8, c[0x0][0xc00] ;  /* 0x0003000000087ab9 */ /* 0x000fe20000000a00 */
[----:B------:R-:W-:Y:S01]  /*5b90*/  F2FP.BF16.F32.PACK_AB R13, R13, R40 ;  /* 0x000000280d0d723e */ /* 0x000fe200000010ff */
[----:B------:R-:W-:Y:S01]  /*5ba0*/  UISETP.NE.U32.AND UP0, UPT, UR8, URZ, UPT ;  /* 0x0000003f0800728c */ /* 0x000fe2000bf05070 */
[----:B------:R-:W-:Y:S01]  /*5bb0*/  F2FP.BF16.F32.PACK_AB R14, R14, R31 ;  /* 0x0000001f0e0e723e */ /* 0x000fe200000010ff */
[----:B------:R-:W-:Y:S01]  /*5bc0*/  USHF.L.U32 UR16, UR38, 0x2, URZ ;  /* 0x0000000226107899 */ /* 0x000fe2000800063f */
[----:B------:R-:W-:Y:S01]  /*5bd0*/  F2FP.BF16.F32.PACK_AB R15, R15, R38 ;  /* 0x000000260f0f723e */ /* 0x000fe200000010ff */
[----:B------:R-:W-:Y:S01]  /*5be0*/  UISETP.NE.AND.EX UP0, UPT, UR9, URZ, UPT, UP0 ;  /* 0x0000003f0900728c */ /* 0x000fe2000bf05300 */
[----:B------:R-:W-:Y:S01]  /*5bf0*/  F2FP.BF16.F32.PACK_AB R36, R27, R36 ;  /* 0x000000241b24723e */ /* 0x000fe200000010ff */
[----:B------:R-:W-:Y:S01]  /*5c00*/  USHF.L.U64.HI UR18, UR38, 0x2, UR39 ;  /* 0x0000000226127899 */ /* 0x000fe20008010227 */
[----:B------:R-:W-:Y:S01]  /*5c10*/  F2FP.BF16.F32.PACK_AB R37, R25, R30 ;  /* 0x0000001e1925723e */ /* 0x000fe200000010ff */
[----:B------:R-:W-:Y:S01]  /*5c20*/  UIADD3 UR4, UP1, UR16, UR8, URZ ;  /* 0x0000000810047290 */ /* 0x000fe2000ff3e03f */
[----:B------:R-:W-:Y:S01]  /*5c30*/  F2FP.BF16.F32.PACK_AB R38, R3, R26 ;  /* 0x0000001a0326723e */ /* 0x000fe200000010ff */
[----:B------:R-:W1:Y:S08]  /*5c40*/  LDC R30, c[0x0][0xbe8] ;  /* 0x0002fa00ff1e7b82 */ /* 0x000e700000000800 */
[----:B------:R-:W-:Y:S01]  /*5c50*/  BAR.SYNC.DEFER_BLOCKING 0x1, 0x180 ;  /* 0x0046000000007b1d */ /* 0x000fe20000010000 */
[----:B------:R-:W-:-:S02]  /*5c60*/  UIADD3.X UR7, UR18, UR9, URZ, UP1, !UPT ;  /* 0x0000000912077290 */ /* 0x000fc40008ffe43f */
[----:B------:R-:W-:-:S03]  /*5c70*/  USHF.R.S32.HI UR17, URZ, 0x1f, UR41 ;  /* 0x0000001f3f117899 */ /* 0x000fc60008011429 */
[----:B------:R-:W-:Y:S01]  /*5c80*/  ULDC.64 UR10, c[0x0][0xb90] ;  /* 0x0002e400000a7ab9 */ /* 0x000fe20000000a00 */
[----:B------:R-:W-:Y:S01]  /*5c90*/  IMAD.U32 R25, RZ, RZ, UR7 ;  /* 0x00000007ff197e24 */ /* 0x000fe2000f8e00ff */
[----:B------:R-:W-:Y:S01]  /*5ca0*/  ULDC.64 UR12, c[0x0][0xc08] ;  /* 0x00030200000c7ab9 */ /* 0x000fe20000000a00 */
[----:B------:R-:W-:Y:S01]  /*5cb0*/  ULDC.64 UR14, c[0x0][0xb98] ;  /* 0x0002e600000e7ab9 */ /* 0x000fe20000000a00 */
[----:B------:R-:W-:Y:S02]  /*5cc0*/  MOV R20, R0 ;  /* 0x0000000000147202 */ /* 0x000fe40000000f00 */
[----:B0-----:R-:W-:-:S03]  /*5cd0*/  MOV R21, R5 ;  /* 0x0000000500157202 */ /* 0x001fc60000000f00 */
[----:B------:R-:W-:-:S03]  /*5ce0*/  IMAD.WIDE R4, R154, 0x2, R20 ;  /* 0x000000029a047825 */ /* 0x000fc600078e0214 */
[C---:B------:R-:W-:Y:S02]  /*5cf0*/  IADD3 R9, P1, R4.reuse, 0x40, RZ ;  /* 0x0000004004097810 */ /* 0x040fe40007f3e0ff */
[C---:B------:R-:W-:Y:S02]  /*5d00*/  IADD3 R11, P2, R4.reuse, 0x20, RZ ;  /* 0x00000020040b7810 */ /* 0x040fe40007f5e0ff */
[C---:B------:R-:W-:Y:S02]  /*5d10*/  IADD3 R33, P0, R4.reuse, 0x60, RZ ;  /* 0x0000006004217810 */ /* 0x040fe40007f1e0ff */
[----:B------:R-:W-:Y:S02]  /*5d20*/  LOP3.LUT R7, R4, 0x380, RZ, 0xc0, !PT ;  /* 0x0000038004077812 */ /* 0x000fe400078ec0ff */
[----:B------:R-:W-:Y:S02]  /*5d30*/  LOP3.LUT R8, R9, 0x380, RZ, 0xc0, !PT ;  /* 0x0000038009087812 */ /* 0x000fe400078ec0ff */
[----:B------:R-:W-:-:S02]  /*5d40*/  LOP3.LUT R10, R11, 0x380, RZ, 0xc0, !PT ;  /* 0x000003800b0a7812 */ /* 0x000fc400078ec0ff */
[----:B------:R-:W-:Y:S02]  /*5d50*/  LOP3.LUT R6, R33, 0x380, RZ, 0xc0, !PT ;  /* 0x0000038021067812 */ /* 0x000fe400078ec0ff */
[----:B------:R-:W-:Y:S02]  /*5d60*/  SHF.R.U64 R7, R7, 0x3, RZ ;  /* 0x0000000307077819 */ /* 0x000fe400000012ff */
[----:B------:R-:W-:Y:S02]  /*5d70*/  SHF.R.U64 R8, R8, 0x3, RZ ;  /* 0x0000000308087819 */ /* 0x000fe400000012ff */
[----:B------:R-:W-:Y:S02]  /*5d80*/  SHF.R.U64 R10, R10, 0x3, RZ ;  /* 0x000000030a0a7819 */ /* 0x000fe400000012ff */
[----:B------:R-:W-:Y:S02]  /*5d90*/  SHF.R.U64 R6, R6, 0x3, RZ ;  /* 0x0000000306067819 */ /* 0x000fe400000012ff */
[----:B------:R-:W-:Y:S01]  /*5da0*/  LOP3.LUT R4, R7, R4, RZ, 0x3c, !PT ;  /* 0x0000000407047212 */ /* 0x000fe200078e3cff */
[--C-:B------:R-:W-:Y:S01]  /*5db0*/  IMAD.X R7, RZ, RZ, R5.reuse, P0 ;  /* 0x000000ffff077224 */ /* 0x100fe200000e0605 */
[----:B------:R-:W-:Y:S01]  /*5dc0*/  LOP3.LUT R8, R8, R9, RZ, 0x3c, !PT ;  /* 0x0000000908087212 */ /* 0x000fe200078e3cff */
[--C-:B------:R-:W-:Y:S01]  /*5dd0*/  IMAD.X R9, RZ, RZ, R5.reuse, P1 ;  /* 0x000000ffff097224 */ /* 0x100fe200008e0605 */
[----:B------:R-:W-:Y:S01]  /*5de0*/  LOP3.LUT R10, R10, R11, RZ, 0x3c, !PT ;  /* 0x0000000b0a0a7212 */ /* 0x000fe200078e3cff */
[----:B------:R-:W-:Y:S01]  /*5df0*/  IMAD.X R11, RZ, RZ, R5, P2 ;  /* 0x000000ffff0b7224 */ /* 0x000fe200010e0605 */
[----:B------:R-:W-:-:S02]  /*5e00*/  LOP3.LUT R6, R6, R33, RZ, 0x3c, !PT ;  /* 0x0000002106067212 */ /* 0x000fc400078e3cff */
[----:B------:R-:W-:Y:S02]  /*5e10*/  MOV R55, R4 ;  /* 0x0000000400377202 */ /* 0x000fe40000000f00 */
[----:B------:R-:W-:Y:S02]  /*5e20*/  MOV R32, R6 ;  /* 0x0000000600207202 */ /* 0x000fe40000000f00 */
[----:B------:R-:W-:Y:S02]  /*5e30*/  MOV R33, R8 ;  /* 0x0000000800217202 */ /* 0x000fe40000000f00 */
[----:B------:R-:W-:Y:S02]  /*5e40*/  MOV R34, R10 ;  /* 0x0000000a00227202 */ /* 0x000fe40000000f00 */
[----:B------:R-:W-:Y:S02]  /*5e50*/  F2FP.BF16.F32.PACK_AB R4, R53, R56 ;  /* 0x000000383504723e */ /* 0x000fe400000010ff */
[----:B------:R-:W-:-:S02]  /*5e60*/  F2FP.BF16.F32.PACK_AB R5, R51, R54 ;  /* 0x000000363305723e */ /* 0x000fc400000010ff */
[----:B------:R-:W-:Y:S02]  /*5e70*/  F2FP.BF16.F32.PACK_AB R6, R49, R52 ;  /* 0x000000343106723e */ /* 0x000fe400000010ff */
[----:B------:R-:W-:Y:S02]  /*5e80*/  F2FP.BF16.F32.PACK_AB R7, R47, R50 ;  /* 0x000000322f07723e */ /* 0x000fe400000010ff */
[----:B------:R-:W-:Y:S02]  /*5e90*/  F2FP.BF16.F32.PACK_AB R8, R45, R48 ;  /* 0x000000302d08723e */ /* 0x000fe400000010ff */
[----:B------:R-:W-:Y:S01]  /*5ea0*/  F2FP.BF16.F32.PACK_AB R9, R43, R46 ;  /* 0x0000002e2b09723e */ /* 0x000fe200000010ff */
[----:B------:R0:W-:Y:S01]  /*5eb0*/  STSM.16.M88.4 [R55], R4 ;  /* 0x0000000437007844 */ /* 0x0001e20000000200 */
[----:B------:R-:W-:Y:S02]  /*5ec0*/  F2FP.BF16.F32.PACK_AB R10, R41, R44 ;  /* 0x0000002c290a723e */ /* 0x000fe400000010ff */
[----:B------:R-:W-:-:S02]  /*5ed0*/  F2FP.BF16.F32.PACK_AB R11, R39, R42 ;  /* 0x0000002a270b723e */ /* 0x000fc400000010ff */
[----:B------:R-:W-:Y:S01]  /*5ee0*/  F2FP.BF16.F32.PACK_AB R39, R119, R24 ;  /* 0x000000187727723e */ /* 0x000fe200000010ff */
[----:B------:R-:W-:Y:S01]  /*5ef0*/  IMAD.U32 R24, RZ, RZ, UR4 ;  /* 0x00000004ff187e24 */ /* 0x000fe2000f8e00ff */
[----:B------:R-:W-:Y:S01]  /*5f00*/  PLOP3.LUT P2, PT, PT, PT, UP0, 0x80, 0x0 ;  /* 0x000000000000781c */ /* 0x000fe20003f4f008 */
[----:B------:R2:W-:Y:S04]  /*5f10*/  STSM.16.M88.4 [R34], R8 ;  /* 0x0000000822007844 */ /* 0x0005e80000000200 */
[----:B------:R3:W-:Y:S04]  /*5f20*/  STSM.16.M88.4 [R33], R12 ;  /* 0x0000000c21007844 */ /* 0x0007e80000000200 */
[----:B------:R3:W-:Y:S01]  /*5f30*/  STSM.16.M88.4 [R32], R36 ;  /* 0x0000002420007844 */ /* 0x0007e20000000200 */
[----:B------:R-:W-:Y:S06]  /*5f40*/  BAR.SYNC.DEFER_BLOCKING 0x1, 0x180 ;  /* 0x0046000000007b1d */ /* 0x000fec0000010000 */
[----:B------:R-:W4:Y:S01]  /*5f50*/  @P2 LDG.E R3, desc[UR50][R24.64] ;  /* 0x0000003218032981 */ /* 0x000f22000c1e1900 */
[----:B-1----:R-:W-:Y:S01]  /*5f60*/  ISETP.NE.AND P1, PT, R30, 0x1, PT ;  /* 0x000000011e00780c */ /* 0x002fe20003f25270 */
[----:B------:R-:W-:Y:S01]  /*5f70*/  UMOV UR4, URZ ;  /* 0x0000003f00047c82 */ /* 0x000fe20008000000 */
[----:B0-----:R-:W-:Y:S01]  /*5f80*/  IMAD.U32 R4, RZ, RZ, UR40 ;  /* 0x00000028ff047e24 */ /* 0x001fe2000f8e00ff */
[----:B------:R-:W-:Y:S01]  /*5f90*/  UIMAD UR7, UR17, UR10, URZ ;  /* 0x0000000a110772a4 */ /* 0x000fe2000f8e023f */
[----:B--2---:R-:W-:Y:S01]  /*5fa0*/  IMAD.U32 R10, RZ, RZ, UR40 ;  /* 0x00000028ff0a7e24 */ /* 0x004fe2000f8e00ff */
[----:B------:R-:W-:Y:S01]  /*5fb0*/  USEL UR39, UR39, URZ, !UP0 ;  /* 0x0000003f27277287 */ /* 0x000fe2000c000000 */
[----:B------:R-:W-:Y:S01]  /*5fc0*/  IMAD R5, R4, 0xc0, R153 ;  /* 0x000000c004057824 */ /* 0x000fe200078e0299 */
[----:B------:R-:W-:-:S02]  /*5fd0*/  UIMAD UR7, UR41, UR11, UR7 ;  /* 0x0000000b290772a4 */ /* 0x000fc4000f8e0207 */
[----:B------:R-:W-:Y:S02]  /*5fe0*/  UISETP.NE.U32.AND UP1, UPT, UR12, URZ, UPT ;  /* 0x0000003f0c00728c */ /* 0x000fe4000bf25070 */
[----:B------:R-:W-:Y:S01]  /*5ff0*/  MOV R4, R5 ;  /* 0x0000000500047202 */ /* 0x000fe20000000f00 */
[----:B------:R-:W-:Y:S01]  /*6000*/  USEL UR38, UR38, URZ, !UP0 ;  /* 0x0000003f26267287 */ /* 0x000fe2000c000000 */
[----:B------:R-:W0:Y:S01]  /*6010*/  @P1 LDC R26, c[0x0][0xbec] ;  /* 0x0002fb00ff1a1b82 */ /* 0x000e220000000800 */
[----:B------:R-:W-:-:S06]  /*6020*/  UISETP.NE.AND.EX UP0, UPT, UR13, URZ, UPT, UP1 ;  /* 0x0000003f0d00728c */ /* 0x000fcc000bf05310 */
[----:B------:R-:W-:Y:S01]  /*6030*/  PLOP3.LUT P3, PT, PT, PT, UP0, 0x80, 0x0 ;  /* 0x000000000000781c */ /* 0x000fe20003f6f008 */
[----:B------:R-:W1:Y:S01]  /*6040*/  @P1 LDC R40, c[0x0][0xbf0] ;  /* 0x0002fc00ff281b82 */ /* 0x000e620000000800 */
[----:B----4-:R-:W-:Y:S01]  /*6050*/  @P2 R2UR UR4, R3 ;  /* 0x00000000030422ca */ /* 0x010fe200000e0000 */
[----:B0-----:R-:W-:-:S05]  /*6060*/  @P1 IMAD.HI.U32 R3, R5, R26, RZ ;  /* 0x0000001a05031227 */ /* 0x001fca00078e00ff */
[----:B-1----:R-:W-:-:S04]  /*6070*/  @P1 SHF.R.U32.HI R4, RZ, R40, R3 ;  /* 0x00000028ff041219 */ /* 0x002fc80000011603 */
[--C-:B------:R-:W-:Y:S01]  /*6080*/  SHF.R.S32.HI R6, RZ, 0x1f, R4.reuse ;  /* 0x0000001fff067819 */ /* 0x100fe20000011404 */
[----:B------:R-:W-:Y:S02]  /*6090*/  IMAD.MOV R3, RZ, RZ, -R4 ;  /* 0x000000ffff037224 */ /* 0x000fe400078e0a04 */
[----:B------:R-:W-:Y:S02]  /*60a0*/  USHF.R.S32.HI UR9, URZ, 0x1f, UR4 ;  /* 0x0000001f3f097899 */ /* 0x000fe40008011404 */
[----:B------:R-:W-:Y:S01]  /*60b0*/  UMOV UR8, UR4 ;  /* 0x0000000400087c82 */ /* 0x000fe20008000000 */
[----:B------:R-:W-:Y:S01]  /*60c0*/  IMAD R3, R30, R3, R5 ;  /* 0x000000031e037224 */ /* 0x000fe200078e0205 */
[----:B------:R-:W-:-:S04]  /*60d0*/  UIMAD.WIDE.U32 UR10, UR41, UR10, UR8 ;  /* 0x0000000a290a72a5 */ /* 0x000fc8000f8e0008 */
[----:B------:R-:W-:Y:S01]  /*60e0*/  UIADD3 UR11, UR11, UR7, URZ ;  /* 0x000000070b0b7290 */ /* 0x000fe2000fffe03f */
[----:B------:R-:W-:Y:S01]  /*60f0*/  SHF.R.S32.HI R5, RZ, 0x1f, R3 ;  /* 0x0000001fff057819 */ /* 0x000fe20000011403 */
[----:B------:R-:W-:Y:S02]  /*6100*/  UIMAD UR7, UR39, UR14, URZ ;  /* 0x0000000e270772a4 */ /* 0x000fe4000f8e023f */
[----:B------:R-:W-:Y:S02]  /*6110*/  UIMAD.WIDE.U32 UR10, UR38, UR14, UR10 ;  /* 0x0000000e260a72a5 */ /* 0x000fe4000f8e000a */
[----:B------:R-:W-:-:S03]  /*6120*/  UIMAD UR7, UR38, UR15, UR7 ;  /* 0x0000000f260772a4 */ /* 0x000fc6000f8e0207 */
[----:B------:R-:W-:Y:S01]  /*6130*/  ULDC.64 UR14, c[0x0][0xb88] ;  /* 0x0002e200000e7ab9 */ /* 0x000fe20000000a00 */
[----:B------:R-:W-:Y:S01]  /*6140*/  IADD3 R4, P0, R4, UR10, RZ ;  /* 0x0000000a04047c10 */ /* 0x000fe2000ff1e0ff */
[----:B------:R-:W-:Y:S01]  /*6150*/  @UP0 UIADD3 UR10, UP1, UR16, UR12, URZ ;  /* 0x0000000c100a0290 */ /* 0x000fe2000ff3e03f */
[----:B------:R-:W-:Y:S01]  /*6160*/  IMAD.U32 R7, RZ, RZ, UR7 ;  /* 0x00000007ff077e24 */ /* 0x000fe2000f8e00ff */
[----:B------:R-:W-:Y:S01]  /*6170*/  ULDC UR7, c[0x0][0xa88] ;  /* 0x0002a20000077ab9 */ /* 0x000fe20000000800 */
[----:B------:R-:W-:-:S03]  /*6180*/  IMAD R8, R5, UR14, RZ ;  /* 0x0000000e05087c24 */ /* 0x000fc6000f8e02ff */
[----:B------:R-:W-:Y:S01]  /*6190*/  IADD3.X R5, R6, UR11, R7, P0, !PT ;  /* 0x0000000b06057c10 */ /* 0x000fe200087fe407 */
[----:B------:R-:W-:Y:S01]  /*61a0*/  @UP0 UIADD3.X UR11, UR18, UR13, URZ, UP1, !UPT ;  /* 0x0000000d120b0290 */ /* 0x000fe20008ffe43f */
[C---:B------:R-:W-:Y:S02]  /*61b0*/  IMAD R7, R3.reuse, UR15, R8 ;  /* 0x0000000f03077c24 */ /* 0x040fe4000f8e0208 */
[----:B------:R-:W-:Y:S01]  /*61c0*/  IMAD.U32 R8, RZ, RZ, UR10 ;  /* 0x0000000aff087e24 */ /* 0x000fe2000f8e00ff */
[----:B------:R-:W-:Y:S01]  /*61d0*/  ULDC.64 UR12, c[0x0][0xb50] ;  /* 0x0002d400000c7ab9 */ /* 0x000fe20000000a00 */
[----:B------:R-:W-:-:S04]  /*61e0*/  IMAD.WIDE.U32 R4, R3, UR14, R4 ;  /* 0x0000000e03047c25 */ /* 0x000fc8000f8e0004 */
[----:B------:R-:W-:Y:S01]  /*61f0*/  IMAD.U32 R3, RZ, RZ, UR7 ;  /* 0x00000007ff037e24 */ /* 0x000fe2000f8e00ff */
[----:B------:R-:W-:Y:S01]  /*6200*/  LEA R6, P0, R4, UR12, 0x2 ;  /* 0x0000000c04067c11 */ /* 0x000fe2000f8010ff */
[----:B------:R-:W-:Y:S02]  /*6210*/  IMAD.U32 R9, RZ, RZ, UR11 ;  /* 0x0000000bff097e24 */ /* 0x000fe4000f8e00ff */
[----:B------:R-:W-:-:S03]  /*6220*/  IMAD.IADD R5, R5, 0x1, R7 ;  /* 0x0000000105057824 */ /* 0x000fc600078e0207 */
[----:B------:R3:W5:Y:S02]  /*6230*/  @P3 LDG.E R3, desc[UR50][R8.64] ;  /* 0x0000003208033981 */ /* 0x000764000c1e1900 */
[----:B------:R-:W-:Y:S01]  /*6240*/  LEA.HI.X R4, R4, UR13, R5, 0x2, P0 ;  /* 0x0000000d04047c11 */ /* 0x000fe200080f1405 */
[----:B------:R-:W-:Y:S06]  /*6250*/  @P3 BRA `(.L_x_233) ;  /* 0x0000000000103947 */ /* 0x000fec0003800000 */
[----:B------:R-:W-:Y:S05]  /*6260*/  @!P2 BRA `(.L_x_233) ;  /* 0x00000000000ca947 */ /* 0x000fea0003800000 */
[----:B---3--:R-:W2:Y:S04]  /*6270*/  LDG.E R8, desc[UR50][R24.64] ;  /* 0x0000003218087981 */ /* 0x008ea8000c1e1900 */
[----:B-----5:R-:W2:Y:S02]  /*6280*/  LDG.E R3, desc[UR50][R24.64+0x4] ;  /* 0x0000043218037981 */ /* 0x020ea4000c1e1900 */
[----:B--2---:R-:W-:-:S07]  /*6290*/  IADD3 R3, -R8, R3, RZ ;  /* 0x0000000308037210 */ /* 0x004fce0007ffe1ff */
.L_x_233:
[----:B------:R-:W-:Y:S01]  /*62a0*/  IMAD R5, R17, 0x40, R16 ;  /* 0x0000004011057824 */ /* 0x000fe200078e0210 */
[----:B---3--:R-:W-:Y:S01]  /*62b0*/  SHFL.IDX PT, R12, R6, RZ, 0x1c1f ;  /* 0x001c1fff060c7589 */ /* 0x008fe200000e0000 */
[----:B-----5:R-:W-:Y:S01]  /*62c0*/  IMAD R32, R3, R30, RZ ;  /* 0x0000001e03207224 */ /* 0x020fe200078e02ff */
[----:B------:R-:W-:Y:S01]  /*62d0*/  LOP3.LUT P0, RZ, R18, 0x3, RZ, 0xc0, !PT ;  /* 0x0000000312ff7812 */ /* 0x000fe2000780c0ff */
[----:B------:R-:W-:Y:S01]  /*62e0*/  IMAD.WIDE R20, R5, 0x2, R20 ;  /* 0x0000000205147825 */ /* 0x000fe200078e0214 */
[----:B------:R-:W0:Y:S01]  /*62f0*/  SHFL.IDX PT, R13, R4, RZ, 0x1c1f ;  /* 0x001c1fff040d7589 */ /* 0x000e2200000e0000 */
[----:B------:R-:W-:Y:S02]  /*6300*/  ULDC.64 UR10, c[0x0][0xaa0] ;  /* 0x0002a800000a7ab9 */ /* 0x000fe40000000a00 */
[----:B------:R-:W-:Y:S01]  /*6310*/  IMAD R5, R10, 0xc0, R23 ;  /* 0x000000c00a057824 */ /* 0x000fe200078e0217 */
[----:B------:R-:W-:Y:S01]  /*6320*/  SHFL.IDX PT, R14, R6, 0x1, 0x1c1f ;  /* 0x003c1f00060e7f89 */ /* 0x000fe200000e0000 */
[----:B------:R-:W-:-:S02]  /*6330*/  IADD3 R9, P3, R20, 0x1800, RZ ;  /* 0x0000180014097810 */ /* 0x000fc40007f7e0ff */
[C---:B------:R-:W-:Y:S01]  /*6340*/  VIADD R3, R5.reuse, 0x8 ;  /* 0x0000000805037836 */ /* 0x040fe20000000000 */
[----:B------:R1:W2:Y:S01]  /*6350*/  SHFL.IDX PT, R15, R4, 0x1, 0x1c1f ;  /* 0x003c1f00040f7f89 */ /* 0x0002a200000e0000 */
[C---:B------:R-:W-:Y:S02]  /*6360*/  IADD3 R25, P4, R20.reuse, 0x3000, RZ ;  /* 0x0000300014197810 */ /* 0x040fe40007f9e0ff */
[-C--:B------:R-:W-:Y:S02]  /*6370*/  ISETP.GE.OR P2, PT, R5, R32.reuse, P0 ;  /* 0x000000200500720c */ /* 0x080fe40000746670 */
[----:B------:R-:W-:Y:S02]  /*6380*/  LOP3.LUT R5, R20, 0x380, RZ, 0xc0, !PT ;  /* 0x0000038014057812 */ /* 0x000fe400078ec0ff */
[----:B------:R-:W-:Y:S02]  /*6390*/  LOP3.LUT R8, R9, 0x380, RZ, 0xc0, !PT ;  /* 0x0000038009087812 */ /* 0x000fe400078ec0ff */
[----:B------:R-:W-:-:S02]  /*63a0*/  ISETP.GE.OR P0, PT, R3, R32, P0 ;  /* 0x000000200300720c */ /* 0x000fc40000706670 */
[----:B------:R-:W-:Y:S02]  /*63b0*/  LOP3.LUT R24, R25, 0x380, RZ, 0xc0, !PT ;  /* 0x0000038019187812 */ /* 0x000fe400078ec0ff */
[----:B------:R-:W-:Y:S02]  /*63c0*/  SHF.R.U64 R5, R5, 0x3, RZ ;  /* 0x0000000305057819 */ /* 0x000fe400000012ff */
[----:B------:R-:W-:Y:S01]  /*63d0*/  SHF.R.U64 R8, R8, 0x3, RZ ;  /* 0x0000000308087819 */ /* 0x000fe200000012ff */
[----:B0-----:R0:W-:Y:S01]  /*63e0*/  @!P2 ST.E desc[UR50][R12.64], R29 ;  /* 0x0000001d0c00a985 */ /* 0x0011e2000c101932 */
[----:B------:R-:W-:Y:S02]  /*63f0*/  SHF.R.U64 R24, R24, 0x3, RZ ;  /* 0x0000000318187819 */ /* 0x000fe400000012ff */
[----:B-1----:R-:W-:Y:S01]  /*6400*/  LOP3.LUT R4, R5, R20, RZ, 0x3c, !PT ;  /* 0x0000001405047212 */ /* 0x002fe200078e3cff */
[--C-:B------:R-:W-:Y:S01]  /*6410*/  IMAD.MOV.U32 R5, RZ, RZ, R21.reuse ;  /* 0x000000ffff057224 */ /* 0x100fe200078e0015 */
[----:B------:R-:W-:Y:S01]  /*6420*/  LOP3.LUT R8, R8, R9, RZ, 0x3c, !PT ;  /* 0x0000000908087212 */ /* 0x000fe200078e3cff */
[--C-:B------:R-:W-:Y:S01]  /*6430*/  IMAD.X R9, RZ, RZ, R21.reuse, P3 ;  /* 0x000000ffff097224 */ /* 0x100fe200018e0615 */
[----:B------:R-:W-:Y:S01]  /*6440*/  LOP3.LUT R24, R24, R25, RZ, 0x3c, !PT ;  /* 0x0000001918187212 */ /* 0x000fe200078e3cff */
[----:B------:R-:W-:Y:S01]  /*6450*/  IMAD.X R25, RZ, RZ, R21, P4 ;  /* 0x000000ffff197224 */ /* 0x000fe200020e0615 */
[----:B--2---:R1:W-:Y:S04]  /*6460*/  @!P0 ST.E desc[UR50][R14.64], R28 ;  /* 0x0000001c0e008985 */ /* 0x0043e8000c101932 */
[----:B------:R-:W2:Y:S04]  /*6470*/  LD.E.128 R4, desc[UR50][R4.64] ;  /* 0x0000003204047980 */ /* 0x000ea8000c101d00 */
[----:B------:R-:W3:Y:S04]  /*6480*/  LD.E.128 R8, desc[UR50][R8.64] ;  /* 0x0000003208087980 */ /* 0x000ee8000c101d00 */
[----:B------:R-:W4:Y:S01]  /*6490*/  LD.E.128 R24, desc[UR50][R24.64] ;  /* 0x0000003218187980 */ /* 0x000f22000c101d00 */
[----:B------:R-:W-:-:S04]  /*64a0*/  IADD3 R20, P0, R20, 0x4800, RZ ;  /* 0x0000480014147810 */ /* 0x000fc80007f1e0ff */
[----:B------:R-:W-:Y:S01]  /*64b0*/  LOP3.LUT R3, R20, 0x380, RZ, 0xc0, !PT ;  /* 0x0000038014037812 */ /* 0x000fe200078ec0ff */
[----:B0-----:R-:W-:Y:S01]  /*64c0*/  IMAD.X R13, RZ, RZ, R21, P0 ;  /* 0x000000ffff0d7224 */ /* 0x001fe200000e0615 */
[----:B------:R-:W-:Y:S01]  /*64d0*/  UIMAD UR7, UR9, UR10, URZ ;  /* 0x0000000a090772a4 */ /* 0x000fe2000f8e023f */
[----:B------:R-:W0:Y:S01]  /*64e0*/  @P1 LDC R21, c[0x0][0xbf0] ;  /* 0x0002fc00ff151b82 */ /* 0x000e220000000800 */
[----:B------:R-:W-:-:S04]  /*64f0*/  SHF.R.U64 R3, R3, 0x3, RZ ;  /* 0x0000000303037819 */ /* 0x000fc800000012ff */
[----:B------:R-:W-:-:S03]  /*6500*/  LOP3.LUT R12, R3, R20, RZ, 0x3c, !PT ;  /* 0x00000014030c7212 */ /* 0x000fc600078e3cff */
[----:B------:R-:W0:Y:S01]  /*6510*/  @P1 LDC R20, c[0x0][0xbec] ;  /* 0x0002fb00ff141b82 */ /* 0x000e220000000800 */
[----:B------:R-:W-:Y:S02]  /*6520*/  UIMAD.WIDE.U32 UR8, UR4, UR10, URZ ;  /* 0x0000000a040872a5 */ /* 0x000fe4000f8e003f */
[----:B------:R-:W-:Y:S01]  /*6530*/  UIMAD UR7, UR4, UR11, UR7 ;  /* 0x0000000b040772a4 */ /* 0x000fe2000f8e0207 */
[----:B------:R-:W-:Y:S01]  /*6540*/  IMAD R3, R2, 0x30, R17 ;  /* 0x0000003002037824 */ /* 0x000fe200078e0211 */
[----:B-1----:R-:W5:Y:S01]  /*6550*/  LD.E.128 R12, desc[UR50][R12.64] ;  /* 0x000000320c0c7980 */ /* 0x002f62000c101d00 */
[----:B------:R-:W-:Y:S01]  /*6560*/  ULDC.64 UR10, c[0x0][0xae8] ;  /* 0x0002ba00000a7ab9 */ /* 0x000fe20000000a00 */
[----:B------:R-:W-:Y:S01]  /*6570*/  UIADD3 UR9, UR9, UR7, URZ ;  /* 0x0000000709097290 */ /* 0x000fe2000fffe03f */
[----:B------:R-:W-:Y:S01]  /*6580*/  IMAD.U32 R28, RZ, RZ, UR40 ;  /* 0x00000028ff1c7e24 */ /* 0x000fe2000f8e00ff */
[----:B------:R-:W-:Y:S01]  /*6590*/  UIMAD UR4, UR17, UR10, URZ ;  /* 0x0000000a110472a4 */ /* 0x000fe2000f8e023f */
[----:B------:R-:W-:Y:S01]  /*65a0*/  @!PT LDS RZ, [RZ] ;  /* 0x00000000fffff984 */ /* 0x000fe20000000800 */
[----:B------:R-:W-:Y:S01]  /*65b0*/  @!PT LDS RZ, [RZ] ;  /* 0x00000000fffff984 */ /* 0x000fe20000000800 */
[----:B------:R-:W-:Y:S01]  /*65c0*/  @!PT LDS RZ, [RZ] ;  /* 0x00000000fffff984 */ /* 0x000fe20000000800 */
[----:B------:R-:W-:Y:S01]  /*65d0*/  @!PT LDS RZ, [RZ] ;  /* 0x00000000fffff984 */ /* 0x000fe20000000800 */
[----:B------:R1:W-:Y:S06]  /*65e0*/  MEMBAR.ALL.CTA ;  /* 0x0000000000007992 */ /* 0x0003ec0000008000 */
[----:B-1----:R-:W1:Y:S01]  /*65f0*/  FENCE.VIEW.ASYNC.S ;  /* 0x00000000000073c6 */ /* 0x002e620000000000 */
[----:B------:R-:W-:Y:S01]  /*6600*/  UIMAD.WIDE.U32 UR8, UR41, UR10, UR8 ;  /* 0x0000000a290872a5 */ /* 0x000fe2000f8e0008 */
[----:B------:R-:W-:Y:S01]  /*6610*/  IMAD R31, R28, 0xc0, R3 ;  /* 0x000000c01c1f7824 */ /* 0x000fe200078e0203 */
[----:B------:R-:W-:Y:S01]  /*6620*/  UIMAD UR4, UR41, UR11, UR4 ;  /* 0x0000000b290472a4 */ /* 0x000fe2000f8e0204 */
[----:B------:R-:W-:-:S02]  /*6630*/  VIADD R0, R0, 0x16820 ;  /* 0x0001682000007836 */ /* 0x000fc40000000000 */
[----:B------:R-:W-:Y:S01]  /*6640*/  ULDC.64 UR10, c[0x0][0xaf0] ;  /* 0x0002bc00000a7ab9 */ /* 0x000fe20000000a00 */
[----:B------:R-:W-:Y:S01]  /*6650*/  UIADD3 UR9, UR9, UR4, URZ ;  /* 0x0000000409097290 */ /* 0x000fe2000fffe03f */
[----:B------:R-:W-:Y:S01]  /*6660*/  MOV R3, R31 ;  /* 0x0000001f00037202 */ /* 0x000fe20000000f00 */
[----:B------:R-:W-:Y:S01]  /*6670*/  UIMAD UR4, UR39, UR10, URZ ;  /* 0x0000000a270472a4 */ /* 0x000fe2000f8e023f */
[----:B------:R-:W-:-:S03]  /*6680*/  PRMT R0, RZ, 0x654, R0 ;  /* 0x00000654ff007816 */ /* 0x000fc60000000000 */
[----:B------:R-:W-:Y:S01]  /*6690*/  UIMAD UR4, UR38, UR11, UR4 ;  /* 0x0000000b260472a4 */ /* 0x000fe2000f8e0204 */
[----:B0-----:R-:W-:Y:S01]  /*66a0*/  @P1 IMAD.HI.U32 R20, R31, R20, RZ ;  /* 0x000000141f141227 */ /* 0x001fe200078e00ff */
[----:B------:R-:W-:-:S03]  /*66b0*/  UIMAD.WIDE.U32 UR38, UR38, UR10, UR8 ;  /* 0x0000000a262672a5 */ /* 0x000fc6000f8e0008 */
[----:B------:R-:W-:Y:S01]  /*66c0*/  ULDC.64 UR8, c[0x0][0xae0] ;  /* 0x0002b80000087ab9 */ /* 0x000fe20000000a00 */
[----:B------:R-:W-:Y:S01]  /*66d0*/  @P1 SHF.R.U32.HI R3, RZ, R21, R20 ;  /* 0x00000015ff031219 */ /* 0x000fe20000011614 */
[----:B------:R-:W-:Y:S02]  /*66e0*/  UIADD3 UR4, UR39, UR4, URZ ;  /* 0x0000000427047290 */ /* 0x000fe4000fffe03f */
[----:B------:R-:W-:Y:S01]  /*66f0*/  IMAD.U32 R21, RZ, RZ, UR39 ;  /* 0x00000027ff157e24 */ /* 0x000fe2000f8e00ff */
[--C-:B------:R-:W-:Y:S01]  /*6700*/  SHF.R.S32.HI R28, RZ, 0x1f, R3.reuse ;  /* 0x0000001fff1c7819 */ /* 0x100fe20000011403 */
[----:B------:R-:W-:Y:S01]  /*6710*/  IMAD.MOV R29, RZ, RZ, -R3 ;  /* 0x000000ffff1d7224 */ /* 0x000fe200078e0a03 */
[----:B-1----:R0:W-:Y:S01]  /*6720*/  SYNCS.ARRIVE.TRANS64.RED.A1T0 RZ, [R0+URZ], RZ ;  /* 0x000000ff00ff79a7 */ /* 0x0021e2000810043f */
[----:B------:R-:W-:Y:S02]  /*6730*/  IMAD.U32 R20, RZ, RZ, UR38 ;  /* 0x00000026ff147e24 */ /* 0x000fe4000f8e00ff */
[----:B------:R-:W-:Y:S01]  /*6740*/  IMAD.U32 R21, RZ, RZ, UR4 ;  /* 0x00000004ff157e24 */ /* 0x000fe2000f8e00ff */
[----:B------:R-:W-:Y:S01]  /*6750*/  ULDC UR4, c[0x0][0xac8] ;  /* 0x0002b20000047ab9 */ /* 0x000fe20000000800 */
[----:B------:R-:W-:-:S02]  /*6760*/  IMAD R28, R28, UR8, RZ ;  /* 0x000000081c1c7c24 */ /* 0x000fc4000f8e02ff */
[----:B------:R-:W-:Y:S02]  /*6770*/  IMAD R29, R30, R29, R31 ;  /* 0x0000001d1e1d7224 */ /* 0x000fe400078e021f */
[C---:B------:R-:W-:Y:S02]  /*6780*/  IMAD R31, R3.reuse, UR9, R28 ;  /* 0x00000009031f7c24 */ /* 0x040fe4000f8e021c */
[----:B------:R-:W-:Y:S01]  /*6790*/  IMAD.WIDE.U32 R20, R3, UR8, R20 ;  /* 0x0000000803147c25 */ /* 0x000fe2000f8e0014 */
[----:B------:R-:W-:Y:S01]  /*67a0*/  SHF.R.S32.HI R3, RZ, 0x1f, R29 ;  /* 0x0000001fff037819 */ /* 0x000fe2000001141d */
[----:B------:R-:W-:Y:S02]  /*67b0*/  ULDC.64 UR8, c[0x0][0xad8] ;  /* 0x0002b60000087ab9 */ /* 0x000fe40000000a00 */
[----:B------:R-:W-:Y:S02]  /*67c0*/  IMAD.IADD R21, R21, 0x1, R31 ;  /* 0x0000000115157824 */ /* 0x000fe400078e021f */
[----:B------:R-:W-:-:S02]  /*67d0*/  IMAD R28, R3, UR8, RZ ;  /* 0x00000008031c7c24 */ /* 0x000fc4000f8e02ff */
[----:B------:R-:W-:-:S04]  /*67e0*/  IMAD.WIDE.U32 R20, R29, UR8, R20 ;  /* 0x000000081d147c25 */ /* 0x000fc8000f8e0014 */
[----:B------:R-:W-:Y:S01]  /*67f0*/  IMAD R3, R29, UR9, R28 ;  /* 0x000000091d037c24 */ /* 0x000fe2000f8e021c */
[----:B------:R-:W-:Y:S01]  /*6800*/  ULDC.64 UR8, c[0x0][0xa80] ;  /* 0x0002a00000087ab9 */ /* 0x000fe20000000a00 */
[----:B------:R-:W-:Y:S01]  /*6810*/  IMAD.U32 R28, RZ, RZ, UR40 ;  /* 0x00000028ff1c7e24 */ /* 0x000fe2000f8e00ff */
[----:B------:R-:W-:Y:S01]  /*6820*/  LEA R33, P0, R20, UR8, 0x1 ;  /* 0x0000000814217c11 */ /* 0x000fe2000f8008ff */
[----:B------:R-:W-:Y:S02]  /*6830*/  IMAD.IADD R3, R21, 0x1, R3 ;  /* 0x0000000115037824 */ /* 0x000fe400078e0203 */
[----:B------:R-:W-:Y:S02]  /*6840*/  IMAD R37, R28, 0xc0, R17 ;  /* 0x000000c01c257824 */ /* 0x000fe400078e0211 */
[----:B------:R-:W1:Y:S01]  /*6850*/  SHFL.IDX PT, R29, R33, RZ, 0x181f ;  /* 0x00181fff211d7589 */ /* 0x000e6200000e0000 */
[----:B------:R-:W-:Y:S01]  /*6860*/  LEA.HI.X R34, R20, UR9, R3, 0x1, P0 ;  /* 0x0000000914227c11 */ /* 0x000fe200080f0c03 */
[C---:B------:R-:W-:Y:S01]  /*6870*/  VIADD R20, R37.reuse, 0x60 ;  /* 0x0000006025147836 */ /* 0x040fe20000000000 */
[----:B------:R-:W-:Y:S01]  /*6880*/  ISETP.GE.AND P0, PT, R16, UR4, PT ;  /* 0x0000000410007c0c */ /* 0x000fe2000bf06270 */
[----:B------:R-:W1:Y:S01]  /*6890*/  SHFL.IDX PT, R39, R33, 0x1, 0x181f ;  /* 0x00381f0021277f89 */ /* 0x000e6200000e0000 */
[C---:B------:R-:W-:Y:S01]  /*68a0*/  IADD3 R3, R37.reuse, 0x30, RZ ;  /* 0x0000003025037810 */ /* 0x040fe20007ffe0ff */
[C---:B0-----:R-:W-:Y:S01]  /*68b0*/  VIADD R0, R37.reuse, 0x90 ;  /* 0x0000009025007836 */ /* 0x041fe20000000000 */
[-C--:B------:R-:W-:Y:S01]  /*68c0*/  ISETP.GE.OR P1, PT, R37, R32.reuse, P0 ;  /* 0x000000202500720c */ /* 0x080fe20000726670 */
[----:B------:R-:W0:Y:S01]  /*68d0*/  SHFL.IDX PT, R41, R33, 0x2, 0x181f ;  /* 0x00581f0021297f89 */ /* 0x000e2200000e0000 */
[----:B------:R-:W-:-:S02]  /*68e0*/  ISETP.GE.OR P2, PT, R3, R32, P0 ;  /* 0x000000200300720c */ /* 0x000fc40000746670 */
[-C--:B------:R-:W-:Y:S01]  /*68f0*/  ISETP.GE.OR P3, PT, R20, R32.reuse, P0 ;  /* 0x000000201400720c */ /* 0x080fe20000766670 */
[----:B------:R-:W0:Y:S01]  /*6900*/  SHFL.IDX PT, R21, R34, RZ, 0x181f ;  /* 0x00181fff22157589 */ /* 0x000e2200000e0000 */
[----:B------:R-:W-:-:S03]  /*6910*/  ISETP.GE.OR P0, PT, R0, R32, P0 ;  /* 0x000000200000720c */ /* 0x000fc60000706670 */
[----:B------:R-:W0:Y:S04]  /*6920*/  SHFL.IDX PT, R31, R34, 0x1, 0x181f ;  /* 0x00381f00221f7f89 */ /* 0x000e2800000e0000 */
[----:B------:R-:W0:Y:S01]  /*6930*/  SHFL.IDX PT, R36, R34, 0x2, 0x181f ;  /* 0x00581f0022247f89 */ /* 0x000e2200000e0000 */
[----:B-1----:R-:W-:-:S03]  /*6940*/  @!P1 LEA R20, P4, R16, R29, 0x1 ;  /* 0x0000001d10149211 */ /* 0x002fc600078808ff */
[----:B------:R-:W1:Y:S01]  /*6950*/  SHFL.IDX PT, R33, R33, 0x3, 0x181f ;  /* 0x00781f0021217f89 */ /* 0x000e6200000e0000 */
[----:B------:R-:W-:-:S03]  /*6960*/  @!P2 LEA R28, P5, R16, R39, 0x1 ;  /* 0x00000027101ca211 */ /* 0x000fc600078a08ff */
[----:B------:R-:W1:Y:S01]  /*6970*/  SHFL.IDX PT, R34, R34, 0x3, 0x181f ;  /* 0x00781f0022227f89 */ /* 0x000e6200000e0000 */
[C---:B0-----:R-:W-:Y:S02]  /*6980*/  @!P3 LEA R30, P6, R16.reuse, R41, 0x1 ;  /* 0x00000029101eb211 */ /* 0x041fe400078c08ff */
[C-C-:B------:R-:W-:Y:S02]  /*6990*/  @!P1 LEA.HI.X R21, R16.reuse, R21, R155.reuse, 0x1, P4 ;  /* 0x0000001510159211 */ /* 0x140fe400020f0c9b */
[C-C-:B------:R-:W-:Y:S02]  /*69a0*/  @!P2 LEA.HI.X R29, R16.reuse, R31, R155.reuse, 0x1, P5 ;  /* 0x0000001f101da211 */ /* 0x140fe400028f0c9b */
[----:B------:R-:W-:Y:S01]  /*69b0*/  @!P3 LEA.HI.X R31, R16, R36, R155, 0x1, P6 ;  /* 0x00000024101fb211 */ /* 0x000fe200030f0c9b */
[----:B--2---:R0:W-:Y:S04]  /*69c0*/  @!P1 ST.E.128 desc[UR50][R20.64], R4 ;  /* 0x0000000414009985 */ /* 0x0041e8000c101d32 */
[----:B---3--:R0:W-:Y:S04]  /*69d0*/  @!P2 ST.E.128 desc[UR50][R28.64], R8 ;  /* 0x000000081c00a985 */ /* 0x0081e8000c101d32 */
[----:B----4-:R0:W-:Y:S01]  /*69e0*/  @!P3 ST.E.128 desc[UR50][R30.64], R24 ;  /* 0x000000181e00b985 */ /* 0x0101e2000c101d32 */
[----:B-1----:R-:W-:Y:S05]  /*69f0*/  @P0 BRA `(.L_x_234) ;  /* 0x0000000800780947 */ /* 0x002fea0003800000 */
[----:B0-----:R-:W-:-:S04]  /*6a00*/  LEA R4, P0, R16, R33, 0x1 ;  /* 0x0000002110047211 */ /* 0x001fc800078008ff */
[----:B------:R-:W-:-:S05]  /*6a10*/  LEA.HI.X R5, R16, R34, R155, 0x1, P0 ;  /* 0x0000002210057211 */ /* 0x000fca00000f0c9b */
[----:B-----5:R2:W-:Y:S01]  /*6a20*/  ST.E.128 desc[UR50][R4.64], R12 ;  /* 0x0000000c04007985 */ /* 0x0205e2000c101d32 */
[----:B------:R-:W-:Y:S05]  /*6a30*/  BRA `(.L_x_234) ;  /* 0x0000000800687947 */ /* 0x000fea0003800000 */
.L_x_232:
[----:B------:R-:W-:Y:S01]  /*6a40*/  ULDC.64 UR8, c[0x0][0xc00] ;  /* 0x0003000000087ab9 */ /* 0x000fe20000000a00 */
[----:B------:R-:W-:Y:S01]  /*6a50*/  ULDC UR4, c[0x0][0xa88] ;  /* 0x0002a20000047ab9 */ /* 0x000fe20000000800 */
[----:B------:R-:W-:Y:S01]  /*6a60*/  UISETP.NE.U32.AND UP0, UPT, UR8, URZ, UPT ;  /* 0x0000003f0800728c */ /* 0x000fe2000bf05070 */
[----:B------:R-:W0:Y:S03]  /*6a70*/  LDC R11, c[0x0][0xbe8] ;  /* 0x0002fa00ff0b7b82 */ /* 0x000e260000000800 */
[----:B------:R-:W-:-:S03]  /*6a80*/  UISETP.NE.AND.EX UP0, UPT, UR9, URZ, UPT, UP0 ;  /* 0x0000003f0900728c */ /* 0x000fc6000bf05300 */
[----:B------:R-:W-:Y:S02]  /*6a90*/  ULDC.64 UR8, c[0x0][0xc00] ;  /* 0x0003000000087ab9 */ /* 0x000fe40000000a00 */
[----:B------:R-:W-:Y:S01]  /*6aa0*/  UIMAD.WIDE UR8, UR38, 0x4, UR8 ;  /* 0x00000004260878a5 */ /* 0x000fe2000f8e0208 */
[----:B------:R-:W-:-:S05]  /*6ab0*/  PLOP3.LUT P2, PT, PT, PT, UP0, 0x80, 0x0 ;  /* 0x000000000000781c */ /* 0x000fca0003f4f008 */
[----:B------:R-:W-:Y:S02]  /*6ac0*/  IMAD.U32 R4, RZ, RZ, UR8 ;  /* 0x00000008ff047e24 */ /* 0x000fe4000f8e00ff */
[----:B------:R-:W-:Y:S01]  /*6ad0*/  IMAD.U32 R5, RZ, RZ, UR9 ;  /* 0x00000009ff057e24 */ /* 0x000fe2000f8e00ff */
[----:B------:R-:W-:Y:S02]  /*6ae0*/  ULDC.64 UR8, c[0x0][0xc08] ;  /* 0x0003020000087ab9 */ /* 0x000fe40000000a00 */
[----:B------:R-:W-:-:S03]  /*6af0*/  UISETP.NE.U32.AND UP1, UPT, UR8, URZ, UPT ;  /* 0x0000003f0800728c */ /* 0x000fc6000bf25070 */
[----:B------:R-:W2:Y:S01]  /*6b00*/  @P2 LDG.E R3, desc[UR50][R4.64] ;  /* 0x0000003204032981 */ /* 0x000ea2000c1e1900 */
[----:B------:R-:W-:Y:S01]  /*6b10*/  UISETP.NE.AND.EX UP1, UPT, UR9, URZ, UPT, UP1 ;  /* 0x0000003f0900728c */ /* 0x000fe2000bf25310 */
[----:B------:R-:W-:-:S05]  /*6b20*/  IMAD.U32 R0, RZ, RZ, UR4 ;  /* 0x00000004ff007e24 */ /* 0x000fca000f8e00ff */
[----:B------:R-:W-:-:S05]  /*6b30*/  PLOP3.LUT P3, PT, PT, PT, UP1, 0x80, 0x0 ;  /* 0x000000000000781c */ /* 0x000fca0003f6f018 */
[----:B------:R-:W-:Y:S02]  /*6b40*/  @UP1 ULDC.64 UR8, c[0x0][0xc08] ;  /* 0x0003020000081ab9 */ /* 0x000fe40000000a00 */
[----:B------:R-:W-:-:S06]  /*6b50*/  @UP1 UIMAD.WIDE UR8, UR38, 0x4, UR8 ;  /* 0x00000004260818a5 */ /* 0x000fcc000f8e0208 */
[----:B------:R-:W-:Y:S01]  /*6b60*/  IMAD.U32 R6, RZ, RZ, UR8 ;  /* 0x00000008ff067e24 */ /* 0x000fe2000f8e00ff */
[----:B------:R-:W-:-:S05]  /*6b70*/  MOV R7, UR9 ;  /* 0x0000000900077c02 */ /* 0x000fca0008000f00 */
[----:B------:R1:W5:Y:S01]  /*6b80*/  @P3 LDG.E R0, desc[UR50][R6.64] ;  /* 0x0000003206003981 */ /* 0x000362000c1e1900 */
[----:B0-----:R-:W-:Y:S01]  /*6b90*/  ISETP.NE.AND P0, PT, R11, 0x1, PT ;  /* 0x000000010b00780c */ /* 0x001fe20003f05270 */
[----:B------:R-:W-:Y:S01]  /*6ba0*/  UMOV UR4, URZ ;  /* 0x0000003f00047c82 */ /* 0x000fe20008000000 */
[----:B------:R-:W-:Y:S01]  /*6bb0*/  USHF.R.S32.HI UR11, URZ, 0x1f, UR41 ;  /* 0x0000001f3f0b7899 */ /* 0x000fe20008011429 */
[----:B------:R-:W-:-:S10]  /*6bc0*/  ISETP.GE.AND P1, PT, R156, 0xc0, PT ;  /* 0x000000c09c00780c */ /* 0x000fd40003f26270 */
[----:B------:R-:W0:Y:S01]  /*6bd0*/  @P0 LDC R9, c[0x0][0xbec] ;  /* 0x0002fb00ff090b82 */ /* 0x000e220000000800 */
[----:B--2---:R-:W-:-:S13]  /*6be0*/  @P2 R2UR UR4, R3 ;  /* 0x00000000030422ca */ /* 0x004fda00000e0000 */
[----:B------:R-:W-:Y:S01]  /*6bf0*/  USHF.R.S32.HI UR10, URZ, 0x1f, UR4 ;  /* 0x0000001f3f0a7899 */ /* 0x000fe20008011404 */
[----:B01----:R-:W-:Y:S11]  /*6c00*/  @P3 BRA `(.L_x_235) ;  /* 0x0000000000103947 */ /* 0x003ff60003800000 */
[----:B------:R-:W-:Y:S05]  /*6c10*/  @!P2 BRA `(.L_x_235) ;  /* 0x00000000000ca947 */ /* 0x000fea0003800000 */
[----:B------:R-:W2:Y:S04]  /*6c20*/  LDG.E R3, desc[UR50][R4.64] ;  /* 0x0000003204037981 */ /* 0x000ea8000c1e1900 */
[----:B-----5:R-:W2:Y:S02]  /*6c30*/  LDG.E R0, desc[UR50][R4.64+0x4] ;  /* 0x0000043204007981 */ /* 0x020ea4000c1e1900 */
[----:B--2---:R-:W-:-:S07]  /*6c40*/  IMAD.IADD R0, R0, 0x1, -R3 ;  /* 0x0000000100007824 */ /* 0x004fce00078e0a03 */
.L_x_235:
[----:B------:R-:W-:Y:S01]  /*6c50*/  USEL UR38, UR38, URZ, !UP0 ;  /* 0x0000003f26267287 */ /* 0x000fe2000c000000 */
[----:B------:R-:W-:Y:S01]  /*6c60*/  BSSY B1, `(.L_x_236) ;  /* 0x000002d000017945 */ /* 0x000fe20003800000 */
[----:B------:R-:W-:-:S03]  /*6c70*/  USEL UR39, UR39, URZ, !UP0 ;  /* 0x0000003f27277287 */ /* 0x000fc6000c000000 */
[----:B------:R-:W-:Y:S09]  /*6c80*/  @P1 BRA `(.L_x_237) ;  /* 0x0000000000a81947 */ /* 0x000ff20003800000 */
[----:B------:R-:W0:Y:S01]  /*6c90*/  S2R R4, SR_TID.X ;  /* 0x0000000000047919 */ /* 0x000e220000002100 */
[----:B------:R-:W1:Y:S01]  /*6ca0*/  LDC R6, c[0x0][0xbe8] ;  /* 0x0002fa00ff067b82 */ /* 0x000e620000000800 */
[----:B------:R-:W-:-:S04]  /*6cb0*/  IMAD.U32 R3, RZ, RZ, UR40 ;  /* 0x00000028ff037e24 */ /* 0x000fc8000f8e00ff */
[----:B0-----:R-:W-:Y:S02]  /*6cc0*/  IMAD R3, R3, 0xc0, R4 ;  /* 0x000000c003037824 */ /* 0x001fe400078e0204 */
[----:B-1---5:R-:W-:Y:S02]  /*6cd0*/  IMAD R4, R0, R6, RZ ;  /* 0x0000000600047224 */ /* 0x022fe400078e02ff */
[----:B------:R-:W-:-:S05]  /*6ce0*/  VIADD R5, R3, 0xffffff80 ;  /* 0xffffff8003057836 */ /* 0x000fca0000000000 */
[----:B------:R-:W-:-:S13]  /*6cf0*/  ISETP.GE.AND P1, PT, R5, R4, PT ;  /* 0x000000040500720c */ /* 0x000fda0003f26270 */
[----:B------:R-:W-:Y:S05]  /*6d00*/  @P1 BRA `(.L_x_237) ;  /* 0x0000000000881947 */ /* 0x000fea0003800000 */
[----:B------:R-:W-:Y:S01]  /*6d10*/  ISETP.NE.AND P1, PT, R6, 0x1, PT ;  /* 0x000000010600780c */ /* 0x000fe20003f25270 */
[----:B------:R-:W-:Y:S01]  /*6d20*/  ULDC.64 UR12, c[0x0][0xb90] ;  /* 0x0002e400000c7ab9 */ /* 0x000fe20000000a00 */
[----:B------:R-:W-:Y:S01]  /*6d30*/  UMOV UR8, UR4 ;  /* 0x0000000400087c82 */ /* 0x000fe20008000000 */
[----:B------:R-:W-:Y:S01]  /*6d40*/  UIMAD UR7, UR11, UR12, URZ ;  /* 0x0000000c0b0772a4 */ /* 0x000fe2000f8e023f */
[----:B------:R-:W-:Y:S02]  /*6d50*/  UMOV UR9, UR10 ;  /* 0x0000000a00097c82 */ /* 0x000fe40008000000 */
[----:B------:R-:W-:Y:S02]  /*6d60*/  UIMAD.WIDE.U32 UR8, UR41, UR12, UR8 ;  /* 0x0000000c290872a5 */ /* 0x000fe4000f8e0008 */
[----:B------:R-:W-:-:S03]  /*6d70*/  UIMAD UR7, UR41, UR13, UR7 ;  /* 0x0000000d290772a4 */ /* 0x000fc6000f8e0207 */
[----:B------:R-:W-:Y:S02]  /*6d80*/  ULDC.64 UR12, c[0x0][0xb98] ;  /* 0x0002e600000c7ab9 */ /* 0x000fe40000000a00 */
[----:B------:R-:W0:Y:S01]  /*6d90*/  @P1 LDC R4, c[0x0][0xbec] ;  /* 0x0002fb00ff041b82 */ /* 0x000e220000000800 */
[----:B------:R-:W-:Y:S02]  /*6da0*/  UIADD3 UR9, UR9, UR7, URZ ;  /* 0x0000000709097290 */ /* 0x000fe4000fffe03f */
[----:B------:R-:W-:Y:S02]  /*6db0*/  UIMAD UR7, UR39, UR12, URZ ;  /* 0x0000000c270772a4 */ /* 0x000fe4000f8e023f */
[----:B------:R-:W-:Y:S02]  /*6dc0*/  UIMAD.WIDE.U32 UR8, UR38, UR12, UR8 ;  /* 0x0000000c260872a5 */ /* 0x000fe4000f8e0008 */
[----:B------:R-:W-:Y:S01]  /*6dd0*/  UIMAD UR7, UR38, UR13, UR7 ;  /* 0x0000000d260772a4 */ /* 0x000fe2000f8e0207 */
[----:B------:R-:W1:Y:S02]  /*6de0*/  @P1 LDC R8, c[0x0][0xbf0] ;  /* 0x0002fc00ff081b82 */ /* 0x000e640000000800 */
[----:B------:R-:W-:Y:S01]  /*6df0*/  ULDC.64 UR12, c[0x0][0xb88] ;  /* 0x0002e200000c7ab9 */ /* 0x000fe20000000a00 */
[----:B0-----:R-:W-:-:S04]  /*6e00*/  @P1 IMAD.HI.U32 R3, R5, R4, RZ ;  /* 0x0000000405031227 */ /* 0x001fc800078e00ff */
[----:B------:R-:W-:Y:S01]  /*6e10*/  IMAD.MOV.U32 R4, RZ, RZ, R5 ;  /* 0x000000ffff047224 */ /* 0x000fe200078e0005 */
[----:B-1----:R-:W-:Y:S01]  /*6e20*/  @P1 SHF.R.U32.HI R4, RZ, R8, R3 ;  /* 0x00000008ff041219 */ /* 0x002fe20000011603 */
[----:B------:R-:W-:-:S04]  /*6e30*/  IMAD.U32 R8, RZ, RZ, UR7 ;  /* 0x00000007ff087e24 */ /* 0x000fc8000f8e00ff */
[----:B------:R-:W-:-:S04]  /*6e40*/  IMAD.MOV R3, RZ, RZ, -R4 ;  /* 0x000000ffff037224 */ /* 0x000fc800078e0a04 */
[----:B------:R-:W-:Y:S01]  /*6e50*/  IMAD R3, R6, R3, R5 ;  /* 0x0000000306037224 */ /* 0x000fe200078e0205 */
[----:B------:R-:W-:Y:S02]  /*6e60*/  SHF.R.S32.HI R5, RZ, 0x1f, R4 ;  /* 0x0000001fff057819 */ /* 0x000fe40000011404 */
[----:B------:R-:W-:Y:S02]  /*6e70*/  IADD3 R4, P1, R4, UR8, RZ ;  /* 0x0000000804047c10 */ /* 0x000fe4000ff3e0ff */
[----:B------:R-:W-:Y:S02]  /*6e80*/  SHF.R.S32.HI R6, RZ, 0x1f, R3 ;  /* 0x0000001fff067819 */ /* 0x000fe40000011403 */
[----:B------:R-:W-:Y:S01]  /*6e90*/  IADD3.X R5, R5, UR9, R8, P1, !PT ;  /* 0x0000000905057c10 */ /* 0x000fe20008ffe408 */
[----:B------:R-:W-:Y:S02]  /*6ea0*/  ULDC.64 UR8, c[0x0][0xb50] ;  /* 0x0002d40000087ab9 */ /* 0x000fe40000000a00 */
[----:B------:R-:W-:-:S02]  /*6eb0*/  IMAD R6, R6, UR12, RZ ;  /* 0x0000000c06067c24 */ /* 0x000fc4000f8e02ff */
[----:B------:R-:W-:-:S04]  /*6ec0*/  IMAD.WIDE.U32 R4, R3, UR12, R4 ;  /* 0x0000000c03047c25 */ /* 0x000fc8000f8e0004 */
[----:B------:R-:W-:Y:S01]  /*6ed0*/  IMAD R7, R3, UR13, R6 ;  /* 0x0000000d03077c24 */ /* 0x000fe2000f8e0206 */
[----:B------:R-:W-:-:S03]  /*6ee0*/  LEA R6, P1, R4, UR8, 0x2 ;  /* 0x0000000804067c11 */ /* 0x000fc6000f8210ff */
[----:B------:R-:W-:-:S05]  /*6ef0*/  IMAD.IADD R3, R5, 0x1, R7 ;  /* 0x0000000105037824 */ /* 0x000fca00078e0207 */
[----:B------:R-:W-:Y:S02]  /*6f00*/  LEA.HI.X R7, R4, UR9, R3, 0x2, P1 ;  /* 0x0000000904077c11 */ /* 0x000fe400088f1403 */
[----:B------:R-:W-:-:S05]  /*6f10*/  MOV R3, 0xff800000 ;  /* 0xff80000000037802 */ /* 0x000fca0000000f00 */
[----:B------:R0:W-:Y:S02]  /*6f20*/  STG.E desc[UR50][R6.64], R3 ;  /* 0x0000000306007986 */ /* 0x0001e4000c101932 */
.L_x_237:
[----:B------:R-:W-:Y:S05]  /*6f30*/  BSYNC B1 ;  /* 0x0000000000017941 */ /* 0x000fea0003800000 */
.L_x_236:
[----:B------:R-:W1:Y:S01]  /*6f40*/  @P0 LDC R5, c[0x0][0xbf0] ;  /* 0x0002fc00ff050b82 */ /* 0x000e620000000800 */
[----:B------:R-:W-:Y:S01]  /*6f50*/  ULDC.64 UR12, c[0x0][0xaa0] ;  /* 0x0002a800000c7ab9 */ /* 0x000fe20000000a00 */
[----:B0-----:R-:W-:Y:S01]  /*6f60*/  IMAD.U32 R6, RZ, RZ, UR40 ;  /* 0x00000028ff067e24 */ /* 0x001fe2000f8e00ff */
[----:B------:R-:W-:Y:S01]  /*6f70*/  UIMAD UR7, UR10, UR12, URZ ;  /* 0x0000000c0a0772a4 */ /* 0x000fe2000f8e023f */
[----:B------:R-:W-:Y:S01]  /*6f80*/  IMAD R3, R2, 0x30, R17 ;  /* 0x0000003002037824 */ /* 0x000fe200078e0211 */
[----:B------:R-:W-:Y:S01]  /*6f90*/  UIMAD.WIDE.U32 UR8, UR4, UR12, URZ ;  /* 0x0000000c040872a5 */ /* 0x000fe2000f8e003f */
[----:B-----5:R-:W-:Y:S01]  /*6fa0*/  IMAD R25, R0, R11, RZ ;  /* 0x0000000b00197224 */ /* 0x020fe200078e02ff */
[----:B------:R-:W-:Y:S01]  /*6fb0*/  UIMAD UR7, UR4, UR13, UR7 ;  /* 0x0000000d040772a4 */ /* 0x000fe2000f8e0207 */
[----:B------:R-:W-:Y:S02]  /*6fc0*/  IMAD R6, R6, 0xc0, R3 ;  /* 0x000000c006067824 */ /* 0x000fe400078e0203 */
[----:B------:R-:W-:Y:S01]  /*6fd0*/  ULDC.64 UR12, c[0x0][0xae8] ;  /* 0x0002ba00000c7ab9 */ /* 0x000fe20000000a00 */
[----:B------:R-:W-:Y:S01]  /*6fe0*/  UIADD3 UR9, UR9, UR7, URZ ;  /* 0x0000000709097290 */ /* 0x000fe2000fffe03f */
[----:B------:R-:W-:Y:S01]  /*6ff0*/  @P0 IMAD.HI.U32 R4, R6, R9, RZ ;  /* 0x0000000906040227 */ /* 0x000fe200078e00ff */
[----:B------:R-:W-:-:S02]  /*7000*/  UIMAD UR4, UR11, UR12, URZ ;  /* 0x0000000c0b0472a4 */ /* 0x000fc4000f8e023f */
[----:B------:R-:W-:Y:S01]  /*7010*/  UIMAD.WIDE.U32 UR8, UR41, UR12, UR8 ;  /* 0x0000000c290872a5 */ /* 0x000fe2000f8e0008 */
[----:B------:R-:W-:Y:S01]  /*7020*/  IMAD.MOV.U32 R3, RZ, RZ, R6 ;  /* 0x000000ffff037224 */ /* 0x000fe200078e0006 */
[----:B------:R-:W-:Y:S01]  /*7030*/  UIMAD UR4, UR41, UR13, UR4 ;  /* 0x0000000d290472a4 */ /* 0x000fe2000f8e0204 */
[----:B------:R-:W-:-:S03]  /*7040*/  ULDC.64 UR10, c[0x0][0xaf0] ;  /* 0x0002bc00000a7ab9 */ /* 0x000fc60000000a00 */
[----:B------:R-:W-:Y:S02]  /*7050*/  UIADD3 UR9, UR9, UR4, URZ ;  /* 0x0000000409097290 */ /* 0x000fe4000fffe03f */
[----:B------:R-:W-:Y:S01]  /*7060*/  UIMAD UR4, UR39, UR10, URZ ;  /* 0x0000000a270472a4 */ /* 0x000fe2000f8e023f */
[----:B-1----:R-:W-:Y:S01]  /*7070*/  @P0 SHF.R.U32.HI R3, RZ, R5, R4 ;  /* 0x00000005ff030219 */ /* 0x002fe20000011604 */
[----:B------:R-:W-:Y:S02]  /*7080*/  UIMAD.WIDE.U32 UR8, UR38, UR10, UR8 ;  /* 0x0000000a260872a5 */ /* 0x000fe4000f8e0008 */
[----:B------:R-:W-:Y:S01]  /*7090*/  UIMAD UR4, UR38, UR11, UR4 ;  /* 0x0000000b260472a4 */ /* 0x000fe2000f8e0204 */
[--C-:B------:R-:W-:Y:S01]  /*70a0*/  SHF.R.S32.HI R4, RZ, 0x1f, R3.reuse ;  /* 0x0000001fff047819 */ /* 0x100fe20000011403 */
[----:B------:R-:W-:Y:S01]  /*70b0*/  IMAD.MOV R7, RZ, RZ, -R3 ;  /* 0x000000ffff077224 */ /* 0x000fe200078e0a03 */
[----:B------:R-:W-:Y:S01]  /*70c0*/  ULDC.64 UR10, c[0x0][0xae0] ;  /* 0x0002b800000a7ab9 */ /* 0x000fe20000000a00 */
[----:B------:R-:W-:-:S02]  /*70d0*/  UIADD3 UR4, UR9, UR4, URZ ;  /* 0x0000000409047290 */ /* 0x000fc4000fffe03f */
[----:B------:R-:W-:Y:S02]  /*70e0*/  IMAD.U32 R5, RZ, RZ, UR9 ;  /* 0x00000009ff057e24 */ /* 0x000fe4000f8e00ff */
[----:B------:R-:W-:Y:S02]  /*70f0*/  IMAD R7, R11, R7, R6 ;  /* 0x000000070b077224 */ /* 0x000fe400078e0206 */
[----:B------:R-:W-:Y:S02]  /*7100*/  IMAD R8, R4, UR10, RZ ;  /* 0x0000000a04087c24 */ /* 0x000fe4000f8e02ff */
[----:B------:R-:W-:Y:S01]  /*7110*/  IMAD.U32 R4, RZ, RZ, UR8 ;  /* 0x00000008ff047e24 */ /* 0x000fe2000f8e00ff */
[----:B------:R-:W-:Y:S01]  /*7120*/  SHF.R.S32.HI R6, RZ, 0x1f, R7 ;  /* 0x0000001fff067819 */ /* 0x000fe20000011407 */
[----:B------:R-:W-:Y:S01]  /*7130*/  IMAD.U32 R5, RZ, RZ, UR4 ;  /* 0x00000004ff057e24 */ /* 0x000fe2000f8e00ff */
[----:B------:R-:W-:Y:S01]  /*7140*/  ULDC.64 UR8, c[0x0][0xad8] ;  /* 0x0002b60000087ab9 */ /* 0x000fe20000000a00 */
[C---:B------:R-:W-:Y:S01]  /*7150*/  IMAD R9, R3.reuse, UR11, R8 ;  /* 0x0000000b03097c24 */ /* 0x040fe2000f8e0208 */
[----:B------:R-:W-:Y:S01]  /*7160*/  MOV R8, UR40 ;  /* 0x0000002800087c02 */ /* 0x000fe20008000f00 */
[----:B------:R-:W-:Y:S01]  /*7170*/  IMAD.WIDE.U32 R4, R3, UR10, R4 ;  /* 0x0000000a03047c25 */ /* 0x000fe2000f8e0004 */
[----:B------:R-:W-:-:S03]  /*7180*/  ULDC UR4, c[0x0][0xac8] ;  /* 0x0002b20000047ab9 */ /* 0x000fc60000000800 */
[----:B------:R-:W-:Y:S02]  /*7190*/  IMAD R6, R6, UR8, RZ ;  /* 0x0000000806067c24 */ /* 0x000fe4000f8e02ff */
[----:B------:R-:W-:Y:S02]  /*71a0*/  IMAD.IADD R5, R5, 0x1, R9 ;  /* 0x0000000105057824 */ /* 0x000fe400078e0209 */
[C---:B------:R-:W-:Y:S02]  /*71b0*/  IMAD R3, R7.reuse, UR9, R6 ;  /* 0x0000000907037c24 */ /* 0x040fe4000f8e0206 */
[----:B------:R-:W-:Y:S01]  /*71c0*/  IMAD.WIDE.U32 R4, R7, UR8, R4 ;  /* 0x0000000807047c25 */ /* 0x000fe2000f8e0004 */
[----:B------:R-:W-:-:S03]  /*71d0*/  ULDC.64 UR8, c[0x0][0xa80] ;  /* 0x0002a00000087ab9 */ /* 0x000fc60000000a00 */
[----:B------:R-:W-:Y:S01]  /*71e0*/  IMAD.IADD R3, R5, 0x1, R3 ;  /* 0x0000000105037824 */ /* 0x000fe200078e0203 */
[----:B------:R-:W-:Y:S01]  /*71f0*/  LEA R5, P0, R4, UR8, 0x1 ;  /* 0x0000000804057c11 */ /* 0x000fe2000f8008ff */
[----:B------:R-:W-:-:S03]  /*7200*/  IMAD R6, R8, 0xc0, R17 ;  /* 0x000000c008067824 */ /* 0x000fc600078e0211 */
[----:B------:R-:W-:Y:S01]  /*7210*/  LEA.HI.X R10, R4, UR9, R3, 0x1, P0 ;  /* 0x00000009040a7c11 */ /* 0x000fe200080f0c03 */
[----:B------:R-:W0:Y:S01]  /*7220*/  SHFL.IDX PT, R9, R5, RZ, 0x181f ;  /* 0x00181fff05097589 */ /* 0x000e2200000e0000 */
[----:B------:R-:W-:Y:S01]  /*7230*/  ISETP.GE.AND P0, PT, R16, UR4, PT ;  /* 0x0000000410007c0c */ /* 0x000fe2000bf06270 */
[C---:B------:R-:W-:Y:S02]  /*7240*/  VIADD R0, R6.reuse, 0x30 ;  /* 0x0000003006007836 */ /* 0x040fe40000000000 */
[----:B------:R-:W1:Y:S01]  /*7250*/  SHFL.IDX PT, R13, R5, 0x1, 0x181f ;  /* 0x00381f00050d7f89 */ /* 0x000e6200000e0000 */
[C---:B------:R-:W-:Y:S01]  /*7260*/  VIADD R3, R6.reuse, 0x60 ;  /* 0x0000006006037836 */ /* 0x040fe20000000000 */
[CC--:B------:R-:W-:Y:S01]  /*7270*/  ISETP.GE.OR P3, PT, R6.reuse, R25.reuse, P0 ;  /* 0x000000190600720c */ /* 0x0c0fe20000766670 */
[----:B------:R-:W-:Y:S01]  /*7280*/  VIADD R4, R6, 0x90 ;  /* 0x0000009006047836 */ /* 0x000fe20000000000 */
[----:B------:R-:W2:Y:S01]  /*7290*/  SHFL.IDX PT, R15, R5, 0x2, 0x181f ;  /* 0x00581f00050f7f89 */ /* 0x000ea200000e0000 */
[----:B------:R-:W-:-:S02]  /*72a0*/  ISETP.GE.OR P2, PT, R0, R25, P0 ;  /* 0x000000190000720c */ /* 0x000fc40000746670 */
[-C--:B------:R-:W-:Y:S01]  /*72b0*/  ISETP.GE.OR P1, PT, R3, R25.reuse, P0 ;  /* 0x000000190300720c */ /* 0x080fe20000726670 */
[----:B------:R-:W3:Y:S01]  /*72c0*/  SHFL.IDX PT, R7, R10, RZ, 0x181f ;  /* 0x00181fff0a077589 */ /* 0x000ee200000e0000 */
[----:B------:R-:W-:-:S03]  /*72d0*/  ISETP.GE.OR P0, PT, R4, R25, P0 ;  /* 0x000000190400720c */ /* 0x000fc60000706670 */
[----:B------:R3:W4:Y:S04]  /*72e0*/  SHFL.IDX PT, R21, R5, 0x3, 0x181f ;  /* 0x00781f0005157f89 */ /* 0x00072800000e0000 */
[----:B------:R-:W4:Y:S04]  /*72f0*/  SHFL.IDX PT, R11, R10, 0x1, 0x181f ;  /* 0x00381f000a0b7f89 */ /* 0x000f2800000e0000 */
[----:B------:R-:W4:Y:S01]  /*7300*/  SHFL.IDX PT, R12, R10, 0x2, 0x181f ;  /* 0x00581f000a0c7f89 */ /* 0x000f2200000e0000 */
[----:B0-----:R-:W-:-:S03]  /*7310*/  @!P3 LEA R4, P6, R16, R9, 0x1 ;  /* 0x000000091004b211 */ /* 0x001fc600078c08ff */
[----:B------:R4:W0:Y:S01]  /*7320*/  SHFL.IDX PT, R14, R10, 0x3, 0x181f ;  /* 0x00781f000a0e7f89 */ /* 0x00082200000e0000 */
[C---:B-1----:R-:W-:Y:S02]  /*7330*/  @!P2 LEA R6, P5, R16.reuse, R13, 0x1 ;  /* 0x0000000d1006a211 */ /* 0x042fe400078a08ff */
[C---:B--2---:R-:W-:Y:S02]  /*7340*/  @!P1 LEA R8, P4, R16.reuse, R15, 0x1 ;  /* 0x0000000f10089211 */ /* 0x044fe400078808ff */
[C---:B---3--:R-:W-:Y:S02]  /*7350*/  @!P3 LEA.HI.X R5, R16.reuse, R7, R155, 0x1, P6 ;  /* 0x000000071005b211 */ /* 0x048fe400030f0c9b */
[----:B----4-:R-:W-:-:S03]  /*7360*/  @!P0 LEA R10, P6, R16, R21, 0x1 ;  /* 0x00000015100a8211 */ /* 0x010fc600078c08ff */
[----:B------:R1:W-:Y:S01]  /*7370*/  @!P3 ST.E.128 desc[UR50][R4.64], RZ ;  /* 0x000000ff0400b985 */ /* 0x0003e2000c101d32 */
[C-C-:B------:R-:W-:Y:S02]  /*7380*/  @!P2 LEA.HI.X R7, R16.reuse, R11, R155.reuse, 0x1, P5 ;  /* 0x0000000b1007a211 */ /* 0x140fe400028f0c9b */
[----:B------:R-:W-:-:S03]  /*7390*/  @!P1 LEA.HI.X R9, R16, R12, R155, 0x1, P4 ;  /* 0x0000000c10099211 */ /* 0x000fc600020f0c9b */
[----:B------:R1:W-:Y:S01]  /*73a0*/  @!P2 ST.E.128 desc[UR50][R6.64], RZ ;  /* 0x000000ff0600a985 */ /* 0x0003e2000c101d32 */
[----:B0-----:R-:W-:-:S03]  /*73b0*/  @!P0 LEA.HI.X R11, R16, R14, R155, 0x1, P6 ;  /* 0x0000000e100b8211 */ /* 0x001fc600030f0c9b */
[----:B------:R1:W-:Y:S04]  /*73c0*/  @!P1 ST.E.128 desc[UR50][R8.64], RZ ;  /* 0x000000ff08009985 */ /* 0x0003e8000c101d32 */
[----:B------:R1:W-:Y:S02]  /*73d0*/  @!P0 ST.E.128 desc[UR50][R10.64], RZ ;  /* 0x000000ff0a008985 */ /* 0x0003e4000c101d32 */
.L_x_234:
[----:B------:R-:W-:Y:S05]  /*73e0*/  BSYNC B0 ;  /* 0x0000000000007941 */ /* 0x000fea0003800000 */
.L_x_231:
[----:B------:R-:W-:Y:S02]  /*73f0*/  ULDC UR4, c[0x0][0xc3c] ;  /* 0x00030f0000047ab9 */ /* 0x000fe40000000800 */
[----:B------:R-:W-:-:S13]  /*7400*/  ISETP.GE.AND P0, PT, R35, UR4, PT ;  /* 0x0000000423007c0c */ /* 0x000fda000bf06270 */
[----:B------:R-:W-:Y:S05]  /*7410*/  @!P0 BRA `(.L_x_238) ;  /* 0xffffff9800448947 */ /* 0x000fea000383ffff */
[----:B------:R-:W-:Y:S05]  /*7420*/  EXIT ;  /* 0x000000000000794d */ /* 0x000fea0003800000 */
.L_x_203:
[----:B------:R-:W-:-:S08]  /*7430*/  NOP ;  /* 0x0000000000007918 */ /* 0x000fd00000000000 */
[----:B------:R-:W0:-:S00]  /*7440*/  USETMAXREG.DEALLOC.CTAPOOL 0x20 ;  /* 0x00000020000079c8 */ /* 0x000e0000080e0500 */
[----:B0-----:R-:W2:Y:S01]  /*7450*/  LDL.LU R2, [R1+0x8] ;  /* 0x0000080001027983 */ /* 0x001ea20000300800 */
[----:B------:R-:W-:-:S06]  /*7460*/  LOP3.LUT R0, R0, 0x3, RZ, 0xc0, !PT ;  /* 0x0000000300007812 */ /* 0x000fcc00078ec0ff */
[----:B------:R-:W0:Y:S02]  /*7470*/  SHFL.IDX PT, R0, R0, RZ, 0x1f ;  /* 0x00001fff00007589 */ /* 0x000e2400000e0000 */
[----:B0-----:R-:W-:Y:S01]  /*7480*/  ISETP.NE.AND P0, PT, R0, RZ, PT ;  /* 0x000000ff0000720c */ /* 0x001fe20003f05270 */
[----:B------:R-:W-:Y:S01]  /*7490*/  IMAD.MOV.U32 R0, RZ, RZ, RZ ;  /* 0x000000ffff007224 */ /* 0x000fe200078e00ff */
[----:B--2---:R-:W-:-:S11]  /*74a0*/  LOP3.LUT R2, R2, 0xffffffef, RZ, 0xc0, !PT ;  /* 0xffffffef02027812 */ /* 0x004fd600078ec0ff */
[----:B------:R-:W-:-:S05]  /*74b0*/  @P0 LOP3.LUT R2, R2, 0x10, RZ, 0xfc, !PT ;  /* 0x0000001002020812 */ /* 0x000fca00078efcff */
[----:B------:R0:W-:Y:S01]  /*74c0*/  STL [R1+0x8], R2 ;  /* 0x0000080201007387 */ /* 0x0001e20000100800 */
[----:B------:R-:W-:Y:S05]  /*74d0*/  @!P0 BRA `(.L_x_239) ;  /* 0x00000000001c8947 */ /* 0x000fea0003800000 */
[----:B-1----:R-:W1:Y:S08]  /*74e0*/  S2UR UR5, SR_CgaCtaId ;  /* 0x00000000000579c3 */ /* 0x002e700000008800 */
[----:B------:R-:W-:Y:S06]  /*74f0*/  BAR.SYNC.DEFER_BLOCKING 0x5, 0x200 ;  /* 0x0148000000007b1d */ /* 0x000fec0000010000 */
[----:B------:R-:W-:-:S02]  /*7500*/  UMOV UR4, 0x400 ;  /* 0x0000040000047882 */ /* 0x000fc40000000000 */
[----:B-1----:R-:W-:-:S09]  /*7510*/  ULEA UR4, UR5, UR4, 0x18 ;  /* 0x0000000405047291 */ /* 0x002fd2000f8ec03f */
[----:B------:R-:W1:Y:S01]  /*7520*/  LDS.128 R16, [UR4+0x168d0] ;  /* 0x0168d004ff107984 */ /* 0x000e620008000c00 */
[----:B------:R-:W-:Y:S06]  /*7530*/  BAR.ARV 0x4, 0x200 ;  /* 0x0108000000007b1d */ /* 0x000fec0000002000 */
[----:B------:R-:W-:Y:S05]  /*7540*/  BRA `(.L_x_240) ;  /* 0x0000000800007947 */ /* 0x000fea0003800000 */
.L_x_239:
[----:B0-----:R-:W0:Y:S01]  /*7550*/  S2R R2, SR_TID.X ;  /* 0x0000000000027919 */ /* 0x001e220000002100 */
[----:B-1----:R-:W-:Y:S01]  /*7560*/  ULDC UR4, c[0x0][0xc3c] ;  /* 0x00030f0000047ab9 */ /* 0x002fe20000000800 */
[----:B------:R-:W1:Y:S01]  /*7570*/  S2UR UR6, SR_CTAID.X ;  /* 0x00000000000679c3 */ /* 0x000e620000002500 */
[----:B------:R-:W-:Y:S01]  /*7580*/  ULDC UR5, c[0x0][0xc38] ;  /* 0x00030e0000057ab9 */ /* 0x000fe20000000800 */
[----:B0-----:R-:W-:-:S04]  /*7590*/  LOP3.LUT R5, R2, 0x1f, RZ, 0xc0, !PT ;  /* 0x0000001f02057812 */ /* 0x001fc800078ec0ff */
[----:B------:R-:W-:-:S04]  /*75a0*/  ISETP.NE.AND P0, PT, R5, 0x1f, PT ;  /* 0x0000001f0500780c */ /* 0x000fc80003f05270 */
[----:B------:R-:W-:-:S13]  /*75b0*/  ISETP.GE.OR P1, PT, R5, UR4, !P0 ;  /* 0x0000000405007c0c */ /* 0x000fda000c726670 */
[----:B------:R-:W0:Y:S02]  /*75c0*/  @!P1 LDC.64 R2, c[0x0][0xc80] ;  /* 0x00032000ff029b82 */ /* 0x000e240000000a00 */
[----:B0-----:R-:W-:-:S05]  /*75d0*/  @!P1 IMAD.WIDE.U32 R2, R5, 0x4, R2 ;  /* 0x0000000405029825 */ /* 0x001fca00078e0002 */
[----:B------:R-:W2:Y:S01]  /*75e0*/  @!P1 LDG.E R0, desc[UR50][R2.64] ;  /* 0x0000003202009981 */ /* 0x000ea2000c1e1900 */
[C---:B------:R-:W-:Y:S01]  /*75f0*/  ISETP.NE.AND P1, PT, R5.reuse, RZ, PT ;  /* 0x000000ff0500720c */ /* 0x040fe20003f25270 */
[----:B------:R-:W-:Y:S01]  /*7600*/  UMOV UR4, URZ ;  /* 0x0000003f00047c82 */ /* 0x000fe20008000000 */
[C---:B------:R-:W-:Y:S01]  /*7610*/  ISETP.GE.U32.AND P2, PT, R5.reuse, 0x2, PT ;  /* 0x000000020500780c */ /* 0x040fe20003f46070 */
[----:B------:R-:W-:Y:S01]  /*7620*/  IMAD.MOV.U32 R16, RZ, RZ, RZ ;  /* 0x000000ffff107224 */ /* 0x000fe200078e00ff */
[C---:B------:R-:W-:Y:S02]  /*7630*/  ISETP.GE.U32.AND P3, PT, R5.reuse, 0x4, PT ;  /* 0x000000040500780c */ /* 0x040fe40003f66070 */
[C---:B------:R-:W-:Y:S02]  /*7640*/  ISETP.GE.U32.AND P4, PT, R5.reuse, 0x8, PT ;  /* 0x000000080500780c */ /* 0x040fe40003f86070 */
[----:B------:R-:W-:Y:S01]  /*7650*/  ISETP.GE.U32.AND P5, PT, R5, 0x10, PT ;  /* 0x000000100500780c */ /* 0x000fe20003fa6070 */
[----:B--2---:R-:W0:Y:S02]  /*7660*/  SHFL.UP PT, R4, R0, 0x1, RZ ;  /* 0x0420000000047989 */ /* 0x004e2400000e00ff */
[----:B0-----:R-:W-:-:S05]  /*7670*/  SEL R7, R4, RZ, P1 ;  /* 0x000000ff04077207 */ /* 0x001fca0000800000 */
[----:B------:R-:W-:-:S05]  /*7680*/  IMAD.IADD R7, R0, 0x1, R7 ;  /* 0x0000000100077824 */ /* 0x000fca00078e0207 */
[----:B------:R-:W0:Y:S02]  /*7690*/  SHFL.UP PT, R4, R7, 0x2, RZ ;  /* 0x0440000007047989 */ /* 0x000e2400000e00ff */
[----:B0-----:R-:W-:-:S05]  /*76a0*/  SEL R4, R4, RZ, P2 ;  /* 0x000000ff04047207 */ /* 0x001fca0001000000 */
[----:B------:R-:W-:-:S05]  /*76b0*/  IMAD.IADD R4, R7, 0x1, R4 ;  /* 0x0000000107047824 */ /* 0x000fca00078e0204 */
[----:B------:R-:W0:Y:S02]  /*76c0*/  SHFL.UP PT, R6, R4, 0x4, RZ ;  /* 0x0480000004067989 */ /* 0x000e2400000e00ff */
[----:B0-----:R-:W-:-:S04]  /*76d0*/  SEL R3, R6, RZ, P3 ;  /* 0x000000ff06037207 */ /* 0x001fc80001800000 */
[----:B------:R-:W-:-:S05]  /*76e0*/  IADD3 R3, R4, R3, RZ ;  /* 0x0000000304037210 */ /* 0x000fca0007ffe0ff */
[----:B------:R-:W0:Y:S02]  /*76f0*/  SHFL.UP PT, R2, R3, 0x8, RZ ;  /* 0x0500000003027989 */ /* 0x000e2400000e00ff */
[----:B0-----:R-:W-:-:S05]  /*7700*/  SEL R2, R2, RZ, P4 ;  /* 0x000000ff02027207 */ /* 0x001fca0002000000 */
[----:B------:R-:W-:-:S05]  /*7710*/  IMAD.IADD R2, R3, 0x1, R2 ;  /* 0x0000000103027824 */ /* 0x000fca00078e0202 */
[----:B------:R-:W0:Y:S02]  /*7720*/  SHFL.UP PT, R6, R2, 0x10, RZ ;  /* 0x0600000002067989 */ /* 0x000e2400000e00ff */
[----:B0-----:R-:W-:-:S05]  /*7730*/  SEL R7, R6, RZ, P5 ;  /* 0x000000ff06077207 */ /* 0x001fca0002800000 */
[----:B------:R-:W-:-:S05]  /*7740*/  IMAD.IADD R7, R2, 0x1, R7 ;  /* 0x0000000102077824 */ /* 0x000fca00078e0207 */
[----:B------:R-:W0:Y:S02]  /*7750*/  SHFL.IDX PT, R4, R7, 0x1f, 0x1f ;  /* 0x03e01f0007047f89 */ /* 0x000e2400000e0000 */
[----:B0-----:R-:W-:-:S04]  /*7760*/  IMAD R4, R4, UR5, RZ ;  /* 0x0000000504047c24 */ /* 0x001fc8000f8e02ff */
[----:B------:R-:W-:Y:S01]  /*7770*/  IMAD.MOV.U32 R3, RZ, RZ, R4 ;  /* 0x000000ffff037224 */ /* 0x000fe200078e0004 */
[----:B-1----:R-:W-:-:S13]  /*7780*/  ISETP.GT.AND P6, PT, R4, UR6, PT ;  /* 0x0000000604007c0c */ /* 0x002fda000bfc4270 */
[----:B------:R-:W-:Y:S05]  /*7790*/  @P6 BRA `(.L_x_241) ;  /* 0x0000000000946947 */ /* 0x000fea0003800000 */
[----:B------:R-:W-:Y:S01]  /*77a0*/  IMAD.MOV.U32 R4, RZ, RZ, R3 ;  /* 0x000000ffff047224 */ /* 0x000fe200078e0003 */
[----:B------:R-:W-:Y:S01]  /*77b0*/  UMOV UR4, URZ ;  /* 0x0000003f00047c82 */ /* 0x000fe20008000000 */
[----:B------:R-:W-:-:S05]  /*77c0*/  ULDC UR5, c[0x0][0xc38] ;  /* 0x00030e0000057ab9 */ /* 0x000fca0000000800 */
.L_x_245:
[----:B------:R-:W0:Y:S01]  /*77d0*/  LDC R2, c[0x0][0xc3c] ;  /* 0x00030f00ff027b82 */ /* 0x000e220000000800 */
[----:B------:R-:W-:-:S06]  /*77e0*/  UIADD3 UR4, UR4, 0x1f, URZ ;  /* 0x0000001f04047890 */ /* 0x000fcc000fffe03f */
[----:B0-----:R-:W-:-:S13]  /*77f0*/  ISETP.LE.AND P6, PT, R2, UR4, PT ;  /* 0x0000000402007c0c */ /* 0x001fda000bfc3270 */
[----:B------:R-:W-:Y:S05]  /*7800*/  @P6 BRA `(.L_x_242) ;  /* 0x0000000400246947 */ /* 0x000fea0003800000 */
[----:B------:R-:W-:Y:S01]  /*7810*/  VIADD R7, R5, UR4 ;  /* 0x0000000405077c36 */ /* 0x000fe20008000000 */
[----:B------:R-:W-:Y:S01]  /*7820*/  BSSY B0, `(.L_x_243) ;  /* 0x0000007000007945 */ /* 0x000fe20003800000 */
[----:B------:R-:W-:-:S03]  /*7830*/  IMAD.MOV.U32 R0, RZ, RZ, RZ ;  /* 0x000000ffff007224 */ /* 0x000fc600078e00ff */
[----:B------:R-:W-:-:S13]  /*7840*/  ISETP.GE.OR P6, PT, R7, R2, !P0 ;  /* 0x000000020700720c */ /* 0x000fda00047c6670 */
[----:B------:R-:W-:Y:S05]  /*7850*/  @P6 BRA `(.L_x_244) ;  /* 0x00000000000c6947 */ /* 0x000fea0003800000 */
[----:B------:R-:W0:Y:S02]  /*7860*/  LDC.64 R2, c[0x0][0xc80] ;  /* 0x00032000ff027b82 */ /* 0x000e240000000a00 */
[----:B0-----:R-:W-:-:S05]  /*7870*/  IMAD.WIDE R2, R7, 0x4, R2 ;  /* 0x0000000407027825 */ /* 0x001fca00078e0202 */
[----:B------:R0:W5:Y:S02]  /*7880*/  LDG.E R0, desc[UR50][R2.64] ;  /* 0x0000003202007981 */ /* 0x000164000c1e1900 */
.L_x_244:
[----:B------:R-:W-:Y:S05]  /*7890*/  BSYNC B0 ;  /* 0x0000000000007941 */ /* 0x000fea0003800000 */
.L_x_243:
[----:B0----5:R-:W0:Y:S02]  /*78a0*/  SHFL.UP PT, R2, R0, 0x1, RZ ;  /* 0x0420000000027989 */ /* 0x021e2400000e00ff */
        /* <DEDUP_REMOVED lines=16> */
[----:B------:R-:W-:-:S05]  /*79b0*/  IMAD.IADD R4, R3, 0x1, R4 ;  /* 0x0000000103047824 */ /* 0x000fca00078e0204 */
[----:B------:R-:W-:-:S13]  /*79c0*/  ISETP.GT.AND P6, PT, R4, UR6, PT ;  /* 0x0000000604007c0c */ /* 0x000fda000bfc4270 */
[----:B------:R-:W-:Y:S05]  /*79d0*/  @!P6 BRA `(.L_x_245) ;  /* 0xfffffffc007ce947 */ /* 0x000fea000383ffff */
[----:B------:R-:W-:-:S07]  /*79e0*/  IMAD.MOV.U32 R7, RZ, RZ, R9 ;  /* 0x000000ffff077224 */ /* 0x000fce00078e0009 */
.L_x_241:
[----:B------:R-:W-:-:S04]  /*79f0*/  IMAD.IADD R9, R4, 0x1, -R3 ;  /* 0x0000000104097824 */ /* 0x000fc800078e0a03 */
[----:B------:R-:W-:-:S05]  /*7a00*/  IMAD R2, R7, UR5, R9 ;  /* 0x0000000507027c24 */ /* 0x000fca000f8e0209 */
[----:B------:R-:W-:-:S13]  /*7a10*/  ISETP.GT.AND P0, PT, R2, UR6, PT ;  /* 0x0000000602007c0c */ /* 0x000fda000bf04270 */
[----:B------:R-:W-:-:S04]  /*7a20*/  VOTE.ANY R6, PT, !P0 ;  /* 0x0000000000067806 */ /* 0x000fc800040e0100 */
[----:B------:R-:W0:Y:S01]  /*7a30*/  POPC R19, R6 ;  /* 0x0000000600137309 */ /* 0x000e220000000000 */
[----:B------:R-:W-:Y:S01]  /*7a40*/  ISETP.NE.AND P0, PT, R6, RZ, PT ;  /* 0x000000ff0600720c */ /* 0x000fe20003f05270 */
[----:B0-----:R-:W0:Y:S02]  /*7a50*/  SHFL.IDX PT, R0, R0, R19, 0x1f ;  /* 0x00001f1300007589 */ /* 0x001e2400000e0000 */
[----:B0-----:R-:W-:-:S04]  /*7a60*/  IABS R4, R0 ;  /* 0x0000000000047213 */ /* 0x001fc80000000000 */
[----:B------:R-:W0:Y:S08]  /*7a70*/  I2F.RP R8, R4 ;  /* 0x0000000400087306 */ /* 0x000e300000209400 */
[----:B0-----:R-:W0:Y:S02]  /*7a80*/  MUFU.RCP R8, R8 ;  /* 0x0000000800087308 */ /* 0x001e240000001000 */
[----:B0-----:R-:W-:-:S06]  /*7a90*/  IADD3 R2, R8, 0xffffffe, RZ ;  /* 0x0ffffffe08027810 */ /* 0x001fcc0007ffe0ff */
[----:B------:R0:W1:Y:S01]  /*7aa0*/  F2I.FTZ.U32.TRUNC.NTZ R3, R2 ;  /* 0x0000000200037305 */ /* 0x000062000021f000 */
[----:B------:R-:W-:Y:S05]  /*7ab0*/  @!P0 BRA `(.L_x_246) ;  /* 0x0000000000088947 */ /* 0x000fea0003800000 */
[----:B------:R-:W-:-:S06]  /*7ac0*/  VIADD R16, R19, 0xffffffff ;  /* 0xffffffff13107836 */ /* 0x000fcc0000000000 */
[----:B------:R2:W3:Y:S02]  /*7ad0*/  SHFL.IDX PT, R16, R7, R16, 0x1f ;  /* 0x00001f1007107589 */ /* 0x0004e400000e0000 */
.L_x_246:
[----:B---3--:R-:W-:Y:S01]  /*7ae0*/  IMAD R16, R16, UR5, R9 ;  /* 0x0000000510107c24 */ /* 0x008fe2000f8e0209 */
[----:B0-----:R-:W-:Y:S01]  /*7af0*/  IABS R2, R0 ;  /* 0x0000000000027213 */ /* 0x001fe20000000000 */
[----:B-12---:R-:W-:Y:S02]  /*7b00*/  IMAD.MOV R7, RZ, RZ, -R3 ;  /* 0x000000ffff077224 */ /* 0x006fe400078e0a03 */
[----:B------:R-:W-:Y:S01]  /*7b10*/  VIADD R19, R19, UR4 ;  /* 0x0000000413137c36 */ /* 0x000fe20008000000 */
[----:B------:R-:W-:Y:S01]  /*7b20*/  IADD3 R9, -R16, UR6, RZ ;  /* 0x0000000610097c10 */ /* 0x000fe2000fffe1ff */
[----:B------:R-:W-:Y:S02]  /*7b30*/  IMAD.MOV R8, RZ, RZ, -R2 ;  /* 0x000000ffff087224 */ /* 0x000fe400078e0a02 */
[----:B------:R-:W-:Y:S01]  /*7b40*/  IMAD R7, R7, R4, RZ ;  /* 0x0000000407077224 */ /* 0x000fe200078e02ff */
[----:B------:R-:W-:Y:S01]  /*7b50*/  IABS R6, R9 ;  /* 0x0000000900067213 */ /* 0x000fe20000000000 */
[----:B------:R-:W-:-:S04]  /*7b60*/  IMAD.MOV.U32 R2, RZ, RZ, RZ ;  /* 0x000000ffff027224 */ /* 0x000fc800078e00ff */
[----:B------:R-:W-:-:S04]  /*7b70*/  IMAD.HI.U32 R2, R3, R7, R2 ;  /* 0x0000000703027227 */ /* 0x000fc800078e0002 */
[----:B------:R-:W-:Y:S02]  /*7b80*/  IMAD.MOV.U32 R3, RZ, RZ, R6 ;  /* 0x000000ffff037224 */ /* 0x000fe400078e0006 */
[----:B------:R-:W-:Y:S02]  /*7b90*/  IMAD.MOV.U32 R6, RZ, RZ, R8 ;  /* 0x000000ffff067224 */ /* 0x000fe400078e0008 */
[----:B------:R-:W-:-:S04]  /*7ba0*/  IMAD.HI.U32 R2, R2, R3, RZ ;  /* 0x0000000302027227 */ /* 0x000fc800078e00ff */
[----:B------:R-:W-:-:S05]  /*7bb0*/  IMAD R3, R2, R6, R3 ;  /* 0x0000000602037224 */ /* 0x000fca00078e0203 */
[----:B------:R-:W-:-:S13]  /*7bc0*/  ISETP.GT.U32.AND P1, PT, R4, R3, PT ;  /* 0x000000030400720c */ /* 0x000fda0003f24070 */
[----:B------:R-:W-:Y:S01]  /*7bd0*/  @!P1 IMAD.IADD R3, R3, 0x1, -R4 ;  /* 0x0000000103039824 */ /* 0x000fe200078e0a04 */
[----:B------:R-:W-:Y:S02]  /*7be0*/  @!P1 IADD3 R2, R2, 0x1, RZ ;  /* 0x0000000102029810 */ /* 0x000fe40007ffe0ff */
[----:B------:R-:W-:Y:S02]  /*7bf0*/  ISETP.NE.AND P1, PT, R0, RZ, PT ;  /* 0x000000ff0000720c */ /* 0x000fe40003f25270 */
[----:B------:R-:W-:Y:S02]  /*7c00*/  ISETP.GE.U32.AND P0, PT, R3, R4, PT ;  /* 0x000000040300720c */ /* 0x000fe40003f06070 */
[----:B------:R-:W-:-:S04]  /*7c10*/  LOP3.LUT R3, R9, R0, RZ, 0x3c, !PT ;  /* 0x0000000009037212 */ /* 0x000fc800078e3cff */
[----:B------:R-:W-:-:S07]  /*7c20*/  ISETP.GE.AND P2, PT, R3, RZ, PT ;  /* 0x000000ff0300720c */ /* 0x000fce0003f46270 */
[----:B------:R-:W-:-:S06]  /*7c30*/  @P0 VIADD R2, R2, 0x1 ;  /* 0x0000000102020836 */ /* 0x000fcc0000000000 */
[----:B------:R-:W-:Y:S01]  /*7c40*/  @!P2 IMAD.MOV R2, RZ, RZ, -R2 ;  /* 0x000000ffff02a224 */ /* 0x000fe200078e0a02 */
[----:B------:R-:W-:-:S05]  /*7c50*/  @!P1 LOP3.LUT R2, RZ, R0, RZ, 0x33, !PT ;  /* 0x00000000ff029212 */ /* 0x000fca00078e33ff */
[--C-:B------:R-:W-:Y:S02]  /*7c60*/  IMAD.MOV R17, RZ, RZ, -R2.reuse ;  /* 0x000000ffff117224 */ /* 0x100fe400078e0a02 */
[----:B------:R-:W-:Y:S02]  /*7c70*/  IMAD.MOV.U32 R18, RZ, RZ, R2 ;  /* 0x000000ffff127224 */ /* 0x000fe400078e0002 */
[----:B------:R-:W-:Y:S01]  /*7c80*/  IMAD R17, R0, R17, R9 ;  /* 0x0000001100117224 */ /* 0x000fe200078e0209 */
[----:B------:R-:W-:Y:S06]  /*7c90*/  BRA `(.L_x_247) ;  /* 0x0000000000147947 */ /* 0x000fec0003800000 */
.L_x_242:
[----:B------:R-:W-:Y:S01]  /*7ca0*/  ULDC UR4, c[0x0][0xc3c] ;  /* 0x00030f0000047ab9 */ /* 0x000fe20000000800 */
[----:B------:R-:W-:Y:S01]  /*7cb0*/  IMAD.MOV.U32 R17, RZ, RZ, RZ ;  /* 0x000000ffff117224 */ /* 0x000fe200078e00ff */
[----:B------:R-:W-:Y:S01]  /*7cc0*/  MOV R18, RZ ;  /* 0x000000ff00127202 */ /* 0x000fe20000000f00 */
[----:B------:R-:W-:Y:S02]  /*7cd0*/  IMAD.U32 R16, RZ, RZ, UR6 ;  /* 0x00000006ff107e24 */ /* 0x000fe4000f8e00ff */
[----:B------:R-:W-:-:S07]  /*7ce0*/  IMAD.U32 R19, RZ, RZ, UR4 ;  /* 0x00000004ff137e24 */ /* 0x000fce000f8e00ff */
.L_x_247:
[----:B------:R-:W-:-:S13]  /*7cf0*/  ISETP.NE.AND P0, PT, R5, RZ, PT ;  /* 0x000000ff0500720c */ /* 0x000fda0003f05270 */
[----:B------:R-:W0:Y:S01]  /*7d00*/  @!P0 S2R R3, SR_CgaCtaId ;  /* 0x0000000000038919 */ /* 0x000e220000008800 */
[----:B------:R-:W-:-:S04]  /*7d10*/  @!P0 MOV R0, 0x400 ;  /* 0x0000040000008802 */ /* 0x000fc80000000f00 */
[----:B0-----:R-:W-:-:S05]  /*7d20*/  @!P0 LEA R0, R3, R0, 0x18 ;  /* 0x0000000003008211 */ /* 0x001fca00078ec0ff */
[----:B------:R0:W-:Y:S01]  /*7d30*/  @!P0 STS.128 [R0+0x168d0], R16 ;  /* 0x0168d01000008388 */ /* 0x0001e20000000c00 */
[----:B------:R-:W-:Y:S06]  /*7d40*/  BAR.ARV 0x5, 0x200 ;  /* 0x0148000000007b1d */ /* 0x000fec0000002000 */
.L_x_240:
[----:B------:R2:W-:Y:S01]  /*7d50*/  STL [R1+0x38], RZ ;  /* 0x000038ff01007387 */ /* 0x0005e20000100800 */
[----:B------:R-:W-:Y:S01]  /*7d60*/  ULDC UR4, c[0x0][0xc3c] ;  /* 0x00030f0000047ab9 */ /* 0x000fe20000000800 */
[----:B------:R-:W-:Y:S01]  /*7d70*/  IMAD.MOV.U32 R27, RZ, RZ, 0x1 ;  /* 0x00000001ff1b7424 */ /* 0x000fe200078e00ff */
[----:B-1----:R-:W-:Y:S01]  /*7d80*/  ISETP.GE.AND P0, PT, R19, UR4, PT ;  /* 0x0000000413007c0c */ /* 0x002fe2000bf06270 */
[----:B------:R-:W-:-:S12]  /*7d90*/  IMAD.MOV.U32 R25, RZ, RZ, RZ ;  /* 0x000000ffff197224 */ /* 0x000fd800078e00ff */
[----:B--2---:R-:W-:Y:S05]  /*7da0*/  @P0 BRA `(.L_x_248) ;  /* 0x00000048008c0947 */ /* 0x004fea0003800000 */
[----:B------:R-:W1:Y:S01]  /*7db0*/  S2R R3, SR_TID.X ;  /* 0x0000000000037919 */ /* 0x000e620000002100 */
[----:B------:R-:W2:Y:S01]  /*7dc0*/  S2UR UR5, SR_CgaCtaId ;  /* 0x00000000000579c3 */ /* 0x000ea20000008800 */
[----:B------:R-:W-:Y:S01]  /*7dd0*/  UMOV UR4, 0x400 ;  /* 0x0000040000047882 */ /* 0x000fe20000000000 */
[----:B------:R-:W-:Y:S01]  /*7de0*/  BSSY B8, `(.L_x_248) ;  /* 0x000049f000087945 */ /* 0x000fe20003800000 */
[----:B------:R3:W-:Y:S01]  /*7df0*/  STL [R1+0x38], RZ ;  /* 0x000038ff01007387 */ /* 0x0007e20000100800 */
[----:B------:R-:W-:Y:S01]  /*7e00*/  IMAD.MOV.U32 R27, RZ, RZ, 0x1 ;  /* 0x00000001ff1b7424 */ /* 0x000fe200078e00ff */
[----:B------:R-:W-:Y:S01]  /*7e10*/  ULOP3.LUT UR36, UR37, 0x2, URZ, 0xfc, !UPT ;  /* 0x0000000225247892 */ /* 0x000fe2000f8efc3f */
[----:B------:R-:W-:Y:S01]  /*7e20*/  IMAD.MOV.U32 R25, RZ, RZ, RZ ;  /* 0x000000ffff197224 */ /* 0x000fe200078e00ff */
[----:B------:R-:W-:Y:S01]  /*7e30*/  ULDC UR38, c[0x0][0xc] ;  /* 0x0000030000267ab9 */ /* 0x000fe20000000800 */
[----:B--2---:R-:W-:-:S06]  /*7e40*/  ULEA UR4, UR5, UR4, 0x18 ;  /* 0x0000000405047291 */ /* 0x004fcc000f8ec03f */
[----:B------:R-:W-:Y:S01]  /*7e50*/  MOV R22, UR4 ;  /* 0x0000000400167c02 */ /* 0x000fe20008000f00 */
[C---:B-1----:R-:W-:Y:S01]  /*7e60*/  IMAD.SHL.U32 R28, R3.reuse, 0x8, RZ ;  /* 0x00000008031c7824 */ /* 0x042fe200078e00ff */
[C---:B------:R-:W-:Y:S01]  /*7e70*/  LOP3.LUT R4, R3.reuse, 0x7f, RZ, 0xc0, !PT ;  /* 0x0000007f03047812 */ /* 0x040fe200078ec0ff */
[----:B0-----:R-:W-:-:S03]  /*7e80*/  IMAD.SHL.U32 R2, R3, 0x10, RZ ;  /* 0x0000001003027824 */ /* 0x001fc600078e00ff */
[----:B------:R-:W-:Y:S02]  /*7e90*/  LOP3.LUT R0, R28, 0x1f8, RZ, 0xc0, !PT ;  /* 0x000001f81c007812 */ /* 0x000fe400078ec0ff */
[----:B------:R-:W-:Y:S02]  /*7ea0*/  LOP3.LUT R2, R2, 0x70, RZ, 0xc0, !PT ;  /* 0x0000007002027812 */ /* 0x000fe400078ec0ff */
[----:B------:R-:W-:Y:S02]  /*7eb0*/  LOP3.LUT R3, R0, 0x38, R3, 0x78, !PT ;  /* 0x0000003800037812 */ /* 0x000fe400078e7803 */
[----:B------:R-:W-:Y:S02]  /*7ec0*/  SHF.R.U32.HI R4, RZ, 0x3, R4 ;  /* 0x00000003ff047819 */ /* 0x000fe40000011604 */
[----:B------:R-:W-:Y:S02]  /*7ed0*/  LOP3.LUT R0, R3, 0x200, R28, 0xf8, !PT ;  /* 0x0000020003007812 */ /* 0x000fe400078ef81c */
[----:B------:R-:W-:-:S02]  /*7ee0*/  LOP3.LUT R28, R28, 0x38, RZ, 0xc0, !PT ;  /* 0x000000381c1c7812 */ /* 0x000fc400078ec0ff */
[----:B------:R-:W-:Y:S01]  /*7ef0*/  LOP3.LUT R2, R4, R2, RZ, 0xfc, !PT ;  /* 0x0000000204027212 */ /* 0x000fe200078efcff */
[----:B------:R-:W-:-:S05]  /*7f00*/  IMAD R0, R0, 0x2, R22 ;  /* 0x0000000200007824 */ /* 0x000fca00078e0216 */
[----:B------:R3:W-:Y:S02]  /*7f10*/  STL [R1+0x1c], R0 ;  /* 0x00001c0001007387 */ /* 0x0007e40000100800 */
.L_x_309:
[----:B0-----:R-:W0:Y:S01]  /*7f20*/  LDC.64 R2, c[0x0][0xc88] ;  /* 0x00032200ff027b82 */ /* 0x001e220000000a00 */
[----:B--23--:R-:W2:Y:S01]  /*7f30*/  LDL.LU R0, [R1+0x8] ;  /* 0x0000080001007983 */ /* 0x00cea20000300800 */
[----:B0-----:R-:W-:-:S05]  /*7f40*/  IMAD.WIDE R2, R19, 0x4, R2 ;  /* 0x0000000413027825 */ /* 0x001fca00078e0202 */
[----:B------:R-:W3:Y:S01]  /*7f50*/  LDG.E R29, desc[UR50][R2.64] ;  /* 0x00000032021d7981 */ /* 0x000ee2000c1e1900 */
[----:B------:R-:W-:Y:S05]  /*7f60*/  YIELD ;  /* 0x0000000000007946 */ /* 0x000fea0003800000 */
[----:B------:R-:W-:Y:S01]  /*7f70*/  ULDC.64 UR4, c[0x0][0xa28] ;  /* 0x00028a0000047ab9 */ /* 0x000fe20000000a00 */
[----:B------:R-:W-:Y:S01]  /*7f80*/  IMAD.MOV.U32 R6, RZ, RZ, RZ ;  /* 0x000000ffff067224 */ /* 0x000fe200078e00ff */
[----:B------:R-:W-:Y:S01]  /*7f90*/  ISETP.NE.U32.AND P0, PT, RZ, UR4, PT ;  /* 0x00000004ff007c0c */ /* 0x000fe2000bf05070 */
[----:B------:R-:W-:-:S03]  /*7fa0*/  ULDC.64 UR6, c[0x0][0xa18] ;  /* 0x0002860000067ab9 */ /* 0x000fc60000000a00 */
[----:B------:R-:W-:Y:S02]  /*7fb0*/  ISETP.NE.AND.EX P0, PT, RZ, UR5, PT, P0 ;  /* 0x00000005ff007c0c */ /* 0x000fe4000bf05300 */
[----:B--2---:R-:W-:Y:S02]  /*7fc0*/  LOP3.LUT R0, R0, 0xfffffff7, RZ, 0xc0, !PT ;  /* 0xfffffff700007812 */ /* 0x004fe400078ec0ff */
[----:B-1-3--:R-:W-:-:S09]  /*7fd0*/  SHF.R.S32.HI R4, RZ, 0x1f, R29 ;  /* 0x0000001fff047819 */ /* 0x00afd2000001141d */
[C---:B------:R-:W-:Y:S01]  /*7fe0*/  @P0 LEA R2, P1, R29.reuse, UR4, 0x2 ;  /* 0x000000041d020c11 */ /* 0x040fe2000f8210ff */
[C---:B------:R-:W-:Y:S01]  /*7ff0*/  IMAD.SHL.U32 R23, R29.reuse, 0x4, RZ ;  /* 0x000000041d177824 */ /* 0x040fe200078e00ff */
[C-C-:B------:R-:W-:Y:S01]  /*8000*/  SHF.L.U64.HI R24, R29.reuse, 0x2, R4.reuse ;  /* 0x000000021d187819 */ /* 0x140fe20000010204 */
[----:B------:R0:W-:Y:S01]  /*8010*/  STL [R1+0x28], R4 ;  /* 0x0000280401007387 */ /* 0x0001e20000100800 */
[----:B------:R-:W-:Y:S01]  /*8020*/  @P0 LEA.HI.X R3, R29, UR5, R4, 0x2, P1 ;  /* 0x000000051d030c11 */ /* 0x000fe200088f1404 */
[----:B------:R-:W-:-:S04]  /*8030*/  ULDC.64 UR4, c[0x0][0xa00] ;  /* 0x0002800000047ab9 */ /* 0x000fc80000000a00 */
[----:B------:R1:W2:Y:S01]  /*8040*/  @P0 LDG.E R6, desc[UR50][R2.64] ;  /* 0x0000003202060981 */ /* 0x0002a2000c1e1900 */
[----:B------:R-:W-:-:S04]  /*8050*/  ISETP.NE.U32.AND P0, PT, RZ, UR4, PT ;  /* 0x00000004ff007c0c */ /* 0x000fc8000bf05070 */
[----:B------:R-:W-:Y:S02]  /*8060*/  ISETP.NE.AND.EX P2, PT, RZ, UR5, PT, P0 ;  /* 0x00000005ff007c0c */ /* 0x000fe4000bf45300 */
[----:B------:R-:W-:Y:S02]  /*8070*/  ISETP.NE.U32.AND P0, PT, RZ, UR6, PT ;  /* 0x00000006ff007c0c */ /* 0x000fe4000bf05070 */
[----:B-1----:R-:W-:Y:S02]  /*8080*/  IADD3 R2, P1, R23, UR4, RZ ;  /* 0x0000000417027c10 */ /* 0x002fe4000ff3e0ff */
[----:B------:R-:W-:Y:S02]  /*8090*/  ISETP.NE.AND.EX P0, PT, RZ, UR7, PT, P0 ;  /* 0x00000007ff007c0c */ /* 0x000fe4000bf05300 */
[----:B------:R-:W-:Y:S01]  /*80a0*/  IADD3.X R3, R24, UR5, RZ, P1, !PT ;  /* 0x0000000518037c10 */ /* 0x000fe20008ffe4ff */
[----:B------:R-:W-:-:S04]  /*80b0*/  ULDC.64 UR4, c[0x0][0x418] ;  /* 0x0001060000047ab9 */ /* 0x000fc80000000a00 */
[----:B------:R-:W-:-:S05]  /*80c0*/  @P2 LOP3.LUT R0, R0, 0x8, RZ, 0xfc, !PT ;  /* 0x0000000800002812 */ /* 0x000fca00078efcff */
[----:B------:R1:W-:Y:S01]  /*80d0*/  STL [R1+0x8], R0 ;  /* 0x0000080001007387 */ /* 0x0003e20000100800 */
[----:B0-----:R-:W-:-:S04]  /*80e0*/  @P0 IADD3 R4, P1, R23, UR6, RZ ;  /* 0x0000000617040c10 */ /* 0x001fc8000ff3e0ff */
[----:B------:R-:W-:Y:S01]  /*80f0*/  @P0 IADD3.X R5, R24, UR7, RZ, P1, !PT ;  /* 0x0000000718050c10 */ /* 0x000fe20008ffe4ff */
[----:B-1----:R-:W-:-:S04]  /*8100*/  IMAD.MOV.U32 R0, RZ, RZ, RZ ;  /* 0x000000ffff007224 */ /* 0x002fc800078e00ff */
[----:B------:R-:W3:Y:S04]  /*8110*/  @P0 LDG.E R4, desc[UR50][R4.64] ;  /* 0x0000003204040981 */ /* 0x000ee8000c1e1900 */
[----:B------:R-:W4:Y:S01]  /*8120*/  @P2 LDG.E R0, desc[UR50][R2.64] ;  /* 0x0000003202002981 */ /* 0x000f22000c1e1900 */
[----:B------:R-:W-:-:S03]  /*8130*/  UISETP.NE.U32.AND UP0, UPT, UR4, URZ, UPT ;  /* 0x0000003f0400728c */ /* 0x000fc6000bf05070 */
[----:B------:R-:W-:Y:S01]  /*8140*/  ULDC UR4, c[0x0][0x424] ;  /* 0x0001090000047ab9 */ /* 0x000fe20000000800 */
[----:B------:R-:W-:-:S03]  /*8150*/  UISETP.NE.AND.EX UP0, UPT, UR5, URZ, UPT, UP0 ;  /* 0x0000003f0500728c */ /* 0x000fc6000bf05300 */
[----:B------:R-:W-:Y:S01]  /*8160*/  ULDC UR5, c[0x0][0x2f0] ;  /* 0x0000bc0000057ab9 */ /* 0x000fe20000000800 */
[----:B------:R-:W-:-:S04]  /*8170*/  USEL UR4, UR4, 0x1, UP0 ;  /* 0x0000000104047887 */ /* 0x000fc80008000000 */
[----:B------:R-:W-:Y:S01]  /*8180*/  UIMAD UR4, UR4, UR5, URZ ;  /* 0x00000005040472a4 */ /* 0x000fe2000f8e023f */
[----:B----4-:R0:W-:Y:S04]  /*8190*/  STL [R1+0x20], R0 ;  /* 0x0000200001007387 */ /* 0x0101e80000100800 */
[----:B--2---:R1:W-:Y:S04]  /*81a0*/  STL [R1+0x14], R6 ;  /* 0x0000140601007387 */ /* 0x0043e80000100800 */
[----:B---3--:R1:W-:Y:S01]  /*81b0*/  @P0 STL [R1+0x2c], R4 ;  /* 0x00002c0401000387 */ /* 0x0083e20000100800 */
[----:B0-----:R-:W-:Y:S01]  /*81c0*/  IMAD.U32 R0, RZ, RZ, UR4 ;  /* 0x00000004ff007e24 */ /* 0x001fe2000f8e00ff */
[----:B------:R-:W-:Y:S06]  /*81d0*/  @P0 BRA `(.L_x_249) ;  /* 0x0000000000200947 */ /* 0x000fec0003800000 */
[----:B------:R-:W-:Y:S02]  /*81e0*/  ULDC UR4, c[0x0][0x288] ;  /* 0x0000a20000047ab9 */ /* 0x000fe40000000800 */
[----:B-1----:R-:W-:-:S05]  /*81f0*/  IMAD.U32 R4, RZ, RZ, UR4 ;  /* 0x00000004ff047e24 */ /* 0x002fca000f8e00ff */
[----:B------:R0:W-:Y:S01]  /*8200*/  STL [R1+0x2c], R4 ;  /* 0x00002c0401007387 */ /* 0x0001e20000100800 */
[----:B------:R-:W-:Y:S05]  /*8210*/  @!P2 BRA `(.L_x_249) ;  /* 0x000000000010a947 */ /* 0x000fea0003800000 */
[----:B------:R-:W2:Y:S04]  /*8220*/  LDG.E R5, desc[UR50][R2.64] ;  /* 0x0000003202057981 */ /* 0x000ea8000c1e1900 */
[----:B0-----:R-:W2:Y:S02]  /*8230*/  LDG.E R4, desc[UR50][R2.64+0x4] ;  /* 0x0000043202047981 */ /* 0x001ea4000c1e1900 */
[----:B--2---:R-:W-:-:S05]  /*8240*/  IMAD.IADD R2, R4, 0x1, -R5 ;  /* 0x0000000104027824 */ /* 0x004fca00078e0a05 */
[----:B------:R2:W-:Y:S02]  /*8250*/  STL [R1+0x2c], R2 ;  /* 0x00002c0201007387 */ /* 0x0005e40000100800 */
.L_x_249:
[----:B01----:R-:W-:Y:S01]  /*8260*/  MOV R4, R29 ;  /* 0x0000001d00047202 */ /* 0x003fe20000000f00 */
[----:B------:R-:W-:Y:S02]  /*8270*/  ULDC.64 UR4, c[0x0][0xa20] ;  /* 0x0002880000047ab9 */ /* 0x000fe40000000a00 */
[----:B------:R-:W-:Y:S02]  /*8280*/  ISETP.NE.U32.AND P0, PT, RZ, UR4, PT ;  /* 0x00000004ff007c0c */ /* 0x000fe4000bf05070 */
[----:B------:R0:W-:Y:S02]  /*8290*/  STL [R1+0x4], R4 ;  /* 0x0000040401007387 */ /* 0x0001e40000100800 */
[----:B------:R-:W-:-:S13]  /*82a0*/  ISETP.NE.AND.EX P0, PT, RZ, UR5, PT, P0 ;  /* 0x00000005ff007c0c */ /* 0x000fda000bf05300 */
[----:B0-----:R-:W-:Y:S05]  /*82b0*/  @!P0 BRA `(.L_x_250) ;  /* 0x0000000000108947 */ /* 0x001fea0003800000 */
[----:B--2---:R-:W-:-:S04]  /*82c0*/  IADD3 R2, P0, R23, UR4, RZ ;  /* 0x0000000417027c10 */ /* 0x004fc8000ff1e0ff */
[----:B------:R-:W-:-:S05]  /*82d0*/  IADD3.X R3, R24, UR5, RZ, P0, !PT ;  /* 0x0000000518037c10 */ /* 0x000fca00087fe4ff */
[----:B------:R0:W5:Y:S01]  /*82e0*/  LDG.E R0, desc[UR50][R2.64] ;  /* 0x0000003202007981 */ /* 0x000162000c1e1900 */
[----:B------:R-:W-:Y:S05]  /*82f0*/  BRA `(.L_x_251) ;  /* 0x0000000000247947 */ /* 0x000fea0003800000 */
.L_x_250:
[----:B------:R-:W-:Y:S02]  /*8300*/  ULDC.64 UR4, c[0x0][0xa08] ;  /* 0x0002820000047ab9 */ /* 0x000fe40000000a00 */
[----:B------:R-:W-:-:S04]  /*8310*/  ISETP.NE.U32.AND P0, PT, RZ, UR4, PT ;  /* 0x00000004ff007c0c */ /* 0x000fc8000bf05070 */
[----:B------:R-:W-:-:S13]  /*8320*/  ISETP.NE.AND.EX P0, PT, RZ, UR5, PT, P0 ;  /* 0x00000005ff007c0c */ /* 0x000fda000bf05300 */
[----:B------:R-:W-:Y:S05]  /*8330*/  @!P0 BRA `(.L_x_251) ;  /* 0x0000000000148947 */ /* 0x000fea0003800000 */
[----:B--2---:R-:W0:Y:S02]  /*8340*/  LDC.64 R2, c[0x0][0xa08] ;  /* 0x00028200ff027b82 */ /* 0x004e240000000a00 */
[----:B0-----:R-:W-:-:S05]  /*8350*/  IMAD.WIDE R2, R4, 0x4, R2 ;  /* 0x0000000404027825 */ /* 0x001fca00078e0202 */
[----:B------:R-:W2:Y:S04]  /*8360*/  LDG.E R0, desc[UR50][R2.64] ;  /* 0x0000003202007981 */ /* 0x000ea8000c1e1900 */
[----:B------:R-:W2:Y:S02]  /*8370*/  LDG.E R5, desc[UR50][R2.64+0x4] ;  /* 0x0000043202057981 */ /* 0x000ea4000c1e1900 */
[----:B--2---:R-:W-:-:S07]  /*8380*/  IMAD.IADD R0, R5, 0x1, -R0 ;  /* 0x0000000105007824 */ /* 0x004fce00078e0a00 */
.L_x_251:
[----:B0-2--5:R-:W-:Y:S01]  /*8390*/  IMAD.IADD R2, R0, 0x1, -R6 ;  /* 0x0000000100027824 */ /* 0x025fe200078e0a06 */
[----:B------:R-:W-:Y:S03]  /*83a0*/  BSSY B7, `(.L_x_252) ;  /* 0x00003a3000077945 */ /* 0x000fe60003800000 */
[C---:B------:R-:W-:Y:S01]  /*83b0*/  VIADD R0, R2.reuse, 0x7f ;  /* 0x0000007f02007836 */ /* 0x040fe20000000000 */
[----:B------:R0:W-:Y:S01]  /*83c0*/  STL [R1+0x10], R2 ;  /* 0x0000100201007387 */ /* 0x0001e20000100800 */
[----:B------:R-:W-:-:S03]  /*83d0*/  ISETP.GT.AND P0, PT, R2, RZ, PT ;  /* 0x000000ff0200720c */ /* 0x000fc60003f04270 */
[----:B------:R-:W-:-:S04]  /*83e0*/  SHF.R.S32.HI R3, RZ, 0x1f, R0 ;  /* 0x0000001fff037819 */ /* 0x000fc80000011400 */
[----:B------:R-:W-:-:S05]  /*83f0*/  LEA.HI R0, R3, R0, RZ, 0x7 ;  /* 0x0000000003007211 */ /* 0x000fca00078f38ff */
[----:B------:R0:W-:Y:S01]  /*8400*/  STL [R1+0x34], R0 ;  /* 0x0000340001007387 */ /* 0x0001e20000100800 */
[----:B------:R-:W-:Y:S05]  /*8410*/  @P0 BRA `(.L_x_253) ;  /* 0x0000000000440947 */ /* 0x000fea0003800000 */
[----:B0-----:R-:W0:Y:S02]  /*8420*/  S2R R2, SR_TID.X ;  /* 0x0000000000027919 */ /* 0x001e240000002100 */
[----:B0-----:R-:W-:-:S04]  /*8430*/  LOP3.LUT R2, R2, 0x7f, RZ, 0xc0, !PT ;  /* 0x0000007f02027812 */ /* 0x001fc800078ec0ff */
[----:B------:R-:W-:-:S13]  /*8440*/  ISETP.NE.AND P0, PT, R2, RZ, PT ;  /* 0x000000ff0200720c */ /* 0x000fda0003f05270 */
[----:B------:R-:W-:Y:S05]  /*8450*/  @P0 BRA `(.L_x_254) ;  /* 0x00000038005c0947 */ /* 0x000fea0003800000 */
[----:B------:R-:W0:Y:S01]  /*8460*/  S2R R5, SR_LANEID ;  /* 0x0000000000057919 */ /* 0x000e220000000000 */
[----:B------:R-:W-:Y:S01]  /*8470*/  VOTEU.ANY UR4, UPT, PT ;  /* 0x0000000000047886 */ /* 0x000fe200038e0100 */
[----:B------:R-:W1:Y:S01]  /*8480*/  LDC.64 R2, c[0x0][0xc60] ;  /* 0x00031800ff027b82 */ /* 0x000e620000000a00 */
[----:B------:R-:W0:Y:S02]  /*8490*/  FLO.U32 R0, UR4 ;  /* 0x0000000400007d00 */ /* 0x000e2400080e0000 */
[----:B0-----:R-:W-:-:S06]  /*84a0*/  ISETP.EQ.U32.AND P0, PT, R0, R5, PT ;  /* 0x000000050000720c */ /* 0x001fcc0003f02070 */
[----:B------:R-:W1:Y:S07]  /*84b0*/  POPC R5, UR4 ;  /* 0x0000000400057d09 */ /* 0x000e6e0008000000 */
[----:B-1----:R-:W2:Y:S01]  /*84c0*/  @P0 ATOMG.E.ADD.STRONG.GPU PT, R3, desc[UR50][R2.64], R5 ;  /* 0x00000005020309a8 */ /* 0x002ea200081ee1f2 */
[----:B------:R-:W0:Y:S02]  /*84d0*/  S2R R4, SR_LTMASK ;  /* 0x0000000000047919 */ /* 0x000e240000003900 */
[----:B0-----:R-:W-:-:S04]  /*84e0*/  LOP3.LUT R4, R4, UR4, RZ, 0xc0, !PT ;  /* 0x0000000404047c12 */ /* 0x001fc8000f8ec0ff */
[----:B------:R-:W0:Y:S01]  /*84f0*/  POPC R7, R4 ;  /* 0x0000000400077309 */ /* 0x000e220000000000 */
[----:B--2---:R-:W0:Y:S02]  /*8500*/  SHFL.IDX PT, R0, R3, R0, 0x1f ;  /* 0x00001f0003007589 */ /* 0x004e2400000e0000 */
[----:B0-----:R-:W-:Y:S01]  /*8510*/  IADD3 R16, R0, UR38, R7 ;  /* 0x0000002600107c10 */ /* 0x001fe2000fffe007 */
[----:B------:R-:W-:Y:S06]  /*8520*/  BRA `(.L_x_254) ;  /* 0x0000003800287947 */ /* 0x000fec0003800000 */
.L_x_253:
[----:B0-----:R-:W-:Y:S01]  /*8530*/  VIADD R0, R22, 0xe400 ;  /* 0x0000e40016007836 */ /* 0x001fe20000000000 */
[----:B------:R-:W-:Y:S04]  /*8540*/  BSSY B6, `(.L_x_255) ;  /* 0x0000013000067945 */ /* 0x000fe80003800000 */
[----:B------:R-:W-:-:S13]  /*8550*/  LOP3.LUT P0, RZ, R0, 0x3ff, RZ, 0xc0, !PT ;  /* 0x000003ff00ff7812 */ /* 0x000fda000780c0ff */
[----:B------:R-:W-:Y:S05]  /*8560*/  @!P0 BRA `(.L_x_256) ;  /* 0x0000000000408947 */ /* 0x000fea0003800000 */
[----:B------:R-:W-:Y:S01]  /*8570*/  MOV R2, 0x0 ;  /* 0x0000000000027802 */ /* 0x000fe20000000f00 */
[----:B------:R-:W-:Y:S01]  /*8580*/  ULDC.64 UR6, c[0x4][0x88] ;  /* 0x0100220000067ab9 */ /* 0x000fe20000000a00 */
[----:B------:R-:W-:Y:S01]  /*8590*/  ULDC.64 UR8, c[0x4][0x90] ;  /* 0x0100240000087ab9 */ /* 0x000fe20000000a00 */
[----:B------:R-:W-:Y:S01]  /*85a0*/  ULDC.64 UR4, c[0x4][0x8] ;  /* 0x0100020000047ab9 */ /* 0x000fe20000000a00 */
[----:B------:R-:W-:Y:S01]  /*85b0*/  IMAD.U32 R4, RZ, RZ, UR6 ;  /* 0x00000006ff047e24 */ /* 0x000fe2000f8e00ff */
[----:B------:R-:W-:Y:S01]  /*85c0*/  MOV R7, UR9 ;  /* 0x0000000900077c02 */ /* 0x000fe20008000f00 */
[----:B------:R-:W0:Y:S01]  /*85d0*/  LDC.64 R2, c[0x4][R2] ;  /* 0x0100000002027b82 */ /* 0x000e220000000a00 */
        /* <DEDUP_REMOVED lines=8> */
[----:B0-----:R-:W-:Y:S05]  /*8660*/  CALL.ABS.NOINC R2 ;  /* 0x0000000002007343 */ /* 0x001fea0003c00000 */
.L_x_256:
[----:B------:R-:W-:Y:S05]  /*8670*/  BSYNC B6 ;  /* 0x0000000000067941 */ /* 0x000fea0003800000 */
.L_x_255:
[----:B------:R-:W-:Y:S01]  /*8680*/  VIADD R0, R22, 0x400 ;  /* 0x0000040016007836 */ /* 0x000fe20000000000 */
[----:B------:R-:W-:Y:S04]  /*8690*/  BSSY B6, `(.L_x_257) ;  /* 0x0000022000067945 */ /* 0x000fe80003800000 */
[----:B------:R-:W-:-:S13]  /*86a0*/  LOP3.LUT P0, RZ, R0, 0x3ff, RZ, 0xc0, !PT ;  /* 0x000003ff00ff7812 */ /* 0x000fda000780c0ff */
[----:B------:R-:W-:Y:S05]  /*86b0*/  @!P0 BRA `(.L_x_258) ;  /* 0x00000000007c8947 */ /* 0x000fea0003800000 */
[----:B------:R-:W-:Y:S01]  /*86c0*/  MOV R26, 0x0 ;  /* 0x00000000001a7802 */ /* 0x000fe20000000f00 */
[----:B------:R-:W-:Y:S01]  /*86d0*/  ULDC.64 UR6, c[0x4][0x88] ;  /* 0x0100220000067ab9 */ /* 0x000fe20000000a00 */
[----:B------:R-:W-:Y:S01]  /*86e0*/  ULDC.64 UR8, c[0x4][0x90] ;  /* 0x0100240000087ab9 */ /* 0x000fe20000000a00 */
[----:B------:R-:W-:Y:S01]  /*86f0*/  ULDC.64 UR4, c[0x4][0x10] ;  /* 0x0100040000047ab9 */ /* 0x000fe20000000a00 */
[----:B------:R0:W1:Y:S01]  /*8700*/  LDC.64 R2, c[0x4][R26] ;  /* 0x010000001a027b82 */ /* 0x0000620000000a00 */
        /* <DEDUP_REMOVED lines=11> */
.L_x_259:
[----:B------:R0:W1:Y:S01]  /*87c0*/  LDC.64 R2, c[0x4][R26] ;  /* 0x010000001a027b82 */ /* 0x0000620000000a00 */
[----:B------:R-:W-:Y:S01]  /*87d0*/  ULDC.64 UR6, c[0x4][0x88] ;  /* 0x0100220000067ab9 */ /* 0x000fe20000000a00 */
[----:B------:R-:W-:Y:S01]  /*87e0*/  ULDC.64 UR8, c[0x4][0x90] ;  /* 0x0100240000087ab9 */ /* 0x000fe20000000a00 */
[----:B------:R-:W-:Y:S01]  /*87f0*/  ULDC.64 UR4, c[0x4][0x18] ;  /* 0x0100060000047ab9 */ /* 0x000fe20000000a00 */
[----:B------:R-:W-:Y:S01]  /*8800*/  MOV R4, UR6 ;  /* 0x0000000600047c02 */ /* 0x000fe20008000f00 */
[----:B------:R-:W-:Y:S01]  /*8810*/  IMAD.U32 R5, RZ, RZ, UR7 ;  /* 0x00000007ff057e24 */ /* 0x000fe2000f8e00ff */
[----:B------:R-:W-:Y:S01]  /*8820*/  MOV R13, RZ ;  /* 0x000000ff000d7202 */ /* 0x000fe20000000f00 */
[----:B------:R-:W-:Y:S02]  /*8830*/  IMAD.U32 R6, RZ, RZ, UR8 ;  /* 0x00000008ff067e24 */ /* 0x000fe4000f8e00ff */
[----:B------:R-:W-:Y:S02]  /*8840*/  IMAD.U32 R7, RZ, RZ, UR9 ;  /* 0x00000009ff077e24 */ /* 0x000fe4000f8e00ff */
[----:B------:R-:W-:-:S02]  /*8850*/  IMAD.U32 R10, RZ, RZ, UR4 ;  /* 0x00000004ff0a7e24 */ /* 0x000fc4000f8e00ff */
[----:B------:R-:W-:Y:S02]  /*8860*/  IMAD.U32 R11, RZ, RZ, UR5 ;  /* 0x00000005ff0b7e24 */ /* 0x000fe4000f8e00ff */
[----:B------:R-:W-:Y:S02]  /*8870*/  IMAD.MOV.U32 R8, RZ, RZ, 0x70 ;  /* 0x00000070ff087424 */ /* 0x000fe400078e00ff */
[----:B0-----:R-:W-:-:S07]  /*8880*/  IMAD.MOV.U32 R12, RZ, RZ, 0x1 ;  /* 0x00000001ff0c7424 */ /* 0x001fce00078e00ff */
[----:B------:R-:W-:-:S07]  /*8890*/  LEPC R20, `(.L_x_258) ;  /* 0x000000001014794e */ /* 0x000fce0000000000 */
[----:B-1----:R-:W-:Y:S05]  /*88a0*/  CALL.ABS.NOINC R2 ;  /* 0x0000000002007343 */ /* 0x002fea0003c00000 */
.L_x_258:
[----:B------:R-:W-:Y:S05]  /*88b0*/  BSYNC B6 ;  /* 0x0000000000067941 */ /* 0x000fea0003800000 */
.L_x_257:
[----:B------:R0:W2:Y:S01]  /*88c0*/  LDL R21, [R1+0x4] ;  /* 0x0000040001157983 */ /* 0x0000a20000100800 */
[----:B------:R-:W-:Y:S01]  /*88d0*/  ULDC.64 UR4, c[0x0][0x9f8] ;  /* 0x00027e0000047ab9 */ /* 0x000fe20000000a00 */
[----:B------:R-:W1:Y:S01]  /*88e0*/  LDC R7, c[0x0][0x430] ;  /* 0x00010c00ff077b82 */ /* 0x000e620000000800 */
[----:B------:R-:W-:Y:S01]  /*88f0*/  ISETP.NE.U32.AND P0, PT, RZ, UR4, PT ;  /* 0x00000004ff007c0c */ /* 0x000fe2000bf05070 */
[----:B------:R-:W3:Y:S03]  /*8900*/  LDL R26, [R1+0x34] ;  /* 0x00003400011a7983 */ /* 0x000ee60000100800 */
[----:B------:R-:W-:Y:S01]  /*8910*/  ISETP.NE.AND.EX P0, PT, RZ, UR5, PT, P0 ;  /* 0x00000005ff007c0c */ /* 0x000fe2000bf05300 */
[----:B------:R-:W4:Y:S04]  /*8920*/  LDL R9, [R1+0x10] ;  /* 0x0000100001097983 */ /* 0x000f280000100800 */
[----:B------:R-:W4:Y:S01]  /*8930*/  LDL R4, [R1+0x14] ;  /* 0x0000140001047983 */ /* 0x000f220000100800 */
[----:B------:R-:W0:Y:S07]  /*8940*/  S2R R5, SR_TID.X ;  /* 0x0000000000057919 */ /* 0x000e2e0000002100 */
[----:B------:R-:W-:Y:S01]  /*8950*/  @P0 IADD3 R2, P1, R23, UR4, RZ ;  /* 0x0000000417020c10 */ /* 0x000fe2000ff3e0ff */
[----:B------:R-:W3:Y:S03]  /*8960*/  S2R R0, SR_TID.X ;  /* 0x0000000000007919 */ /* 0x000ee60000002100 */
[----:B------:R-:W-:Y:S01]  /*8970*/  @P0 IADD3.X R3, R24, UR5, RZ, P1, !PT ;  /* 0x0000000518030c10 */ /* 0x000fe20008ffe4ff */
[----:B------:R-:W4:Y:S04]  /*8980*/  LDL.LU R20, [R1+0x8] ;  /* 0x0000080001147983 */ /* 0x000f280000300800 */
[----:B--2---:R-:W2:Y:S01]  /*8990*/  @P0 LDG.E R21, desc[UR50][R2.64] ;  /* 0x0000003202150981 */ /* 0x004ea2000c1e1900 */
[----:B-1----:R-:W-:Y:S01]  /*89a0*/  ISETP.NE.AND P2, PT, R7, 0x1, PT ;  /* 0x000000010700780c */ /* 0x002fe20003f45270 */
[----:B0-----:R-:W-:Y:S01]  /*89b0*/  IMAD.SHL.U32 R5, R5, 0x10, RZ ;  /* 0x0000001005057824 */ /* 0x001fe200078e00ff */
[----:B---3--:R-:W-:-:S02]  /*89c0*/  LEA.HI.SX32 R26, R26, 0xffffffff, 0x19 ;  /* 0xffffffff1a1a7811 */ /* 0x008fc400078fcaff */
[----:B------:R-:W-:Y:S02]  /*89d0*/  LOP3.LUT R0, R0, 0x7f, RZ, 0xc0, !PT ;  /* 0x0000007f00007812 */ /* 0x000fe400078ec0ff */
[----:B------:R-:W-:Y:S01]  /*89e0*/  LOP3.LUT R5, R5, 0x70, RZ, 0xc0, !PT ;  /* 0x0000007005057812 */ /* 0x000fe200078ec0ff */
[----:B------:R-:W-:Y:S01]  /*89f0*/  IMAD.SHL.U32 R8, R26, 0x80, RZ ;  /* 0x000000801a087824 */ /* 0x000fe200078e00ff */
[----:B------:R-:W-:-:S04]  /*8a00*/  SHF.R.U32.HI R0, RZ, 0x3, R0 ;  /* 0x00000003ff007819 */ /* 0x000fc80000011600 */
[----:B------:R-:W-:Y:S01]  /*8a10*/  LOP3.LUT R5, R8, R0, R5, 0xfe, !PT ;  /* 0x0000000008057212 */ /* 0x000fe200078efe05 */
[----:B------:R-:W0:Y:S08]  /*8a20*/  @P2 LDC R6, c[0x0][0x434] ;  /* 0x00010d00ff062b82 */ /* 0x000e300000000800 */
[----:B------:R-:W1:Y:S01]  /*8a30*/  @P2 LDC R0, c[0x0][0x438] ;  /* 0x00010e00ff002b82 */ /* 0x000e620000000800 */
[----:B--2---:R-:W-:Y:S01]  /*8a40*/  @P0 STL [R1+0x4], R21 ;  /* 0x0000041501000387 */ /* 0x004fe20000100800 */
[C---:B----4-:R-:W-:Y:S01]  /*8a50*/  ISETP.GE.AND P0, PT, R5.reuse, R9, PT ;  /* 0x000000090500720c */ /* 0x050fe20003f06270 */
[----:B------:R-:W-:-:S04]  /*8a60*/  IMAD.IADD R5, R5, 0x1, R4 ;  /* 0x0000000105057824 */ /* 0x000fc800078e0204 */
[----:B0-----:R-:W-:-:S08]  /*8a70*/  @P2 IMAD.HI.U32 R6, R5, R6, RZ ;  /* 0x0000000605062227 */ /* 0x001fd000078e00ff */
[----:B------:R-:W0:Y:S01]  /*8a80*/  @!P0 LDC.64 R2, c[0x0][0x428] ;  /* 0x00010a00ff028b82 */ /* 0x000e220000000a00 */
[----:B------:R-:W-:Y:S01]  /*8a90*/  IMAD.MOV.U32 R4, RZ, RZ, R5 ;  /* 0x000000ffff047224 */ /* 0x000fe200078e0005 */
[----:B-1----:R-:W-:Y:S02]  /*8aa0*/  @P2 SHF.R.U32.HI R4, RZ, R0, R6 ;  /* 0x00000000ff042219 */ /* 0x002fe40000011606 */
[----:B------:R-:W-:-:S03]  /*8ab0*/  SHF.R.S32.HI R6, RZ, 0x1f, R21 ;  /* 0x0000001fff067819 */ /* 0x000fc60000011415 */
[--C-:B------:R-:W-:Y:S02]  /*8ac0*/  IMAD.MOV R0, RZ, RZ, -R4.reuse ;  /* 0x000000ffff007224 */ /* 0x100fe400078e0a04 */
[----:B------:R0:W-:Y:S02]  /*8ad0*/  STL [R1+0x18], R6 ;  /* 0x0000180601007387 */ /* 0x0001e40000100800 */
[----:B------:R-:W-:Y:S01]  /*8ae0*/  IMAD R0, R7, R0, R5 ;  /* 0x0000000007007224 */ /* 0x000fe200078e0205 */
[--C-:B------:R-:W-:Y:S01]  /*8af0*/  @!P0 SHF.R.S32.HI R5, RZ, 0x1f, R4.reuse ;  /* 0x0000001fff058819 */ /* 0x100fe20000011404 */
[-C--:B0-----:R-:W-:Y:S02]  /*8b00*/  @!P0 IMAD R6, R6, R2.reuse, RZ ;  /* 0x0000000206068224 */ /* 0x081fe400078e02ff */
[----:B------:R-:W-:-:S04]  /*8b10*/  @!P0 IMAD.WIDE.U32 R4, R21, R2, R4 ;  /* 0x0000000215048225 */ /* 0x000fc800078e0004 */
[----:B------:R-:W-:Y:S02]  /*8b20*/  @!P0 IMAD R7, R21, R3, R6 ;  /* 0x0000000315078224 */ /* 0x000fe400078e0206 */
[----:B------:R-:W0:Y:S02]  /*8b30*/  @!P0 LDC.64 R2, c[0x0][0x418] ;  /* 0x00010600ff028b82 */ /* 0x000e240000000a00 */
[----:B------:R-:W-:Y:S01]  /*8b40*/  @!P0 IMAD.IADD R7, R5, 0x1, R7 ;  /* 0x0000000105078824 */ /* 0x000fe200078e0207 */
[----:B0-----:R-:W-:Y:S01]  /*8b50*/  @!P0 LEA R6, P1, R4, R2, 0x2 ;  /* 0x0000000204068211 */ /* 0x001fe200078210ff */
[----:B------:R-:W-:-:S03]  /*8b60*/  IMAD.MOV.U32 R2, RZ, RZ, RZ ;  /* 0x000000ffff027224 */ /* 0x000fc600078e00ff */
[----:B------:R-:W-:-:S05]  /*8b70*/  @!P0 LEA.HI.X R7, R4, R3, R7, 0x2, P1 ;  /* 0x0000000304078211 */ /* 0x000fca00008f1407 */
[----:B------:R0:W5:Y:S01]  /*8b80*/  @!P0 LDG.E R2, desc[UR50][R6.64] ;  /* 0x0000003206028981 */ /* 0x000162000c1e1900 */
[----:B------:R-:W-:Y:S02]  /*8b90*/  LOP3.LUT R20, R20, 0xfffffffb, RZ, 0xc0, !PT ;  /* 0xfffffffb14147812 */ /* 0x000fe400078ec0ff */
[----:B------:R-:W-:Y:S02]  /*8ba0*/  MOV R9, UR36 ;  /* 0x0000002400097c02 */ /* 0x000fe40008000f00 */
[----:B------:R-:W-:Y:S02]  /*8bb0*/  @P2 LOP3.LUT R20, R20, 0x4, RZ, 0xfc, !PT ;  /* 0x0000000414142812 */ /* 0x000fe400078efcff */
[----:B------:R-:W-:Y:S02]  /*8bc0*/  ISETP.NE.AND P2, PT, R9, 0x3, PT ;  /* 0x000000030900780c */ /* 0x000fe40003f45270 */
[----:B------:R-:W-:-:S11]  /*8bd0*/  LOP3.LUT R20, R20, 0xfffffffd, RZ, 0xc0, !PT ;  /* 0xfffffffd14147812 */ /* 0x000fd600078ec0ff */
[----:B------:R-:W-:-:S05]  /*8be0*/  @P2 LOP3.LUT R20, R20, 0x2, RZ, 0xfc, !PT ;  /* 0x0000000214142812 */ /* 0x000fca00078efcff */
[----:B------:R0:W-:Y:S01]  /*8bf0*/  STL [R1+0x8], R20 ;  /* 0x0000081401007387 */ /* 0x0001e20000100800 */
[----:B------:R-:W-:-:S03]  /*8c00*/  UMOV UR4, 0xffffffff ;  /* 0xffffffff00047882 */ /* 0x000fc60000000000 */
[----:B------:R-:W-:Y:S05]  /*8c10*/  BRA.DIV UR4, `(.L_x_260) ;  /* 0x00000042044c7947 */ /* 0x000fea000b800000 */
.L_x_326:
[----:B------:R-:W-:-:S05]  /*8c20*/  SHF.R.S32.HI R9, RZ, 0x1f, R18 ;  /* 0x0000001fff097819 */ /* 0x000fca0000011412 */
[----:B------:R1:W-:Y:S01]  /*8c30*/  STL [R1], R9 ;  /* 0x0000000901007387 */ /* 0x0003e20000100800 */
[----:B------:R-:W-:Y:S05]  /*8c40*/  @!P2 BRA `(.L_x_261) ;  /* 0x000000000004a947 */ /* 0x000fea0003800000 */
[----:B------:R-:W-:Y:S01]  /*8c50*/  BPT.TRAP 0x1 ;  /* 0x000000040000795c */ /* 0x000fe20000300000 */
.L_x_261:
[----:B0-----:R-:W-:Y:S01]  /*8c60*/  SHF.R.S32.HI R6, RZ, 0x1f, R0 ;  /* 0x0000001fff067819 */ /* 0x001fe20000011400 */
[----:B------:R-:W-:Y:S01]  /*8c70*/  ULDC.64 UR4, c[0x0][0x328] ;  /* 0x0000ca0000047ab9 */ /* 0x000fe20000000a00 */
[----:B-----5:R-:W-:Y:S01]  /*8c80*/  SHF.R.S32.HI R7, RZ, 0x1f, R2 ;  /* 0x0000001fff077819 */ /* 0x020fe20000011402 */
[----:B------:R-:W-:Y:S01]  /*8c90*/  IMAD.WIDE.U32 R4, R0, UR4, RZ ;  /* 0x0000000400047c25 */ /* 0x000fe2000f8e00ff */
[----:B------:R-:W-:Y:S03]  /*8ca0*/  BSSY B0, `(.L_x_262) ;  /* 0x0000015000007945 */ /* 0x000fe60003800000 */
        /* <DEDUP_REMOVED lines=15> */
[----:B------:R-:W-:Y:S01]  /*8da0*/  LEA.HI.X R24, R4, UR5, R3, 0x1, P0 ;  /* 0x0000000504187c11 */ /* 0x000fe200080f0c03 */
[----:B------:R-:W-:Y:S01]  /*8db0*/  IMAD R3, R25, 0x8, R22 ;  /* 0x0000000819037824 */ /* 0x000fe200078e0216 */
[----:B------:R-:W-:-:S04]  /*8dc0*/  SHF.L.U32 R4, R27, 0x1f, RZ ;  /* 0x0000001f1b047819 */ /* 0x000fc800000006ff */
[----:B------:R-:W0:Y:S02]  /*8dd0*/  SYNCS.PHASECHK.TRANS64.TRYWAIT P0, [R3+URZ+0x16840], R4 ;  /* 0x01684004030075a7 */ /* 0x000e24000800017f */
[----:B0-----:R-:W-:Y:S05]  /*8de0*/  @!P0 BRA `(.L_x_263) ;  /* 0x00000040000c8947 */ /* 0x001fea0003800000 */
.L_x_327:
[----:B------:R-:W-:Y:S05]  /*8df0*/  BSYNC B0 ;  /* 0x0000000000007941 */ /* 0x000fea0003800000 */
.L_x_262:
[----:B------:R-:W2:Y:S01]  /*8e00*/  LDL R12, [R1] ;  /* 0x00000000010c7983 */ /* 0x000ea20000100800 */
[----:B------:R-:W-:-:S03]  /*8e10*/  ULDC.64 UR4, c[0x0][0x300] ;  /* 0x0000c00000047ab9 */ /* 0x000fc60000000a00 */
[----:B------:R-:W3:Y:S04]  /*8e20*/  LDL R11, [R1+0x10] ;  /* 0x00001000010b7983 */ /* 0x000ee80000100800 */
[----:B-1----:R-:W4:Y:S01]  /*8e30*/  LDL.LU R9, [R1+0x8] ;  /* 0x0000080001097983 */ /* 0x002f220000300800 */
[----:B------:R-:W-:Y:S02]  /*8e40*/  IMAD R6, R6, UR4, RZ ;  /* 0x0000000406067c24 */ /* 0x000fe4000f8e02ff */
[C---:B0-----:R-:W-:Y:S01]  /*8e50*/  IMAD.WIDE.U32 R4, R0.reuse, UR4, RZ ;  /* 0x0000000400047c25 */ /* 0x041fe2000f8e00ff */
[----:B------:R-:W0:Y:S03]  /*8e60*/  S2R R10, SR_TID.X ;  /* 0x00000000000a7919 */ /* 0x000e260000002100 */
[----:B------:R-:W-:Y:S01]  /*8e70*/  IMAD R6, R0, UR5, R6 ;  /* 0x0000000500067c24 */ /* 0x000fe2000f8e0206 */
[----:B------:R-:W-:-:S02]  /*8e80*/  ULDC.64 UR4, c[0x0][0x310] ;  /* 0x0000c40000047ab9 */ /* 0x000fc40000000a00 */
[----:B------:R-:W-:Y:S02]  /*8e90*/  IMAD R7, R7, UR4, RZ ;  /* 0x0000000407077c24 */ /* 0x000fe4000f8e02ff */
[----:B------:R-:W-:Y:S02]  /*8ea0*/  IMAD.IADD R5, R5, 0x1, R6 ;  /* 0x0000000105057824 */ /* 0x000fe400078e0206 */
[C---:B------:R-:W-:Y:S02]  /*8eb0*/  IMAD R7, R2.reuse, UR5, R7 ;  /* 0x0000000502077c24 */ /* 0x040fe4000f8e0207 */
[----:B------:R-:W-:Y:S01]  /*8ec0*/  IMAD.WIDE.U32 R4, R2, UR4, R4 ;  /* 0x0000000402047c25 */ /* 0x000fe2000f8e0004 */
[----:B------:R-:W-:-:S03]  /*8ed0*/  ULDC.64 UR4, c[0x0][0x308] ;  /* 0x0000c20000047ab9 */ /* 0x000fc60000000a00 */
[----:B------:R-:W-:Y:S02]  /*8ee0*/  IMAD.IADD R5, R5, 0x1, R7 ;  /* 0x0000000105057824 */ /* 0x000fe400078e0207 */
[----:B------:R-:W-:Y:S01]  /*8ef0*/  IMAD.WIDE.U32 R4, R18, UR4, R4 ;  /* 0x0000000412047c25 */ /* 0x000fe2000f8e0004 */
[----:B0-----:R-:W-:-:S04]  /*8f00*/  LOP3.LUT R10, R10, 0x7f, RZ, 0xc0, !PT ;  /* 0x0000007f0a0a7812 */ /* 0x001fc800078ec0ff */
[----:B------:R-:W-:Y:S01]  /*8f10*/  SHF.R.U32.HI R10, RZ, 0x3, R10 ;  /* 0x00000003ff0a7819 */ /* 0x000fe2000001160a */
[----:B--2---:R-:W-:Y:S02]  /*8f20*/  IMAD R0, R12, UR4, RZ ;  /* 0x000000040c007c24 */ /* 0x004fe4000f8e02ff */
[----:B------:R-:W0:Y:S02]  /*8f30*/  S2R R12, SR_TID.X ;  /* 0x00000000000c7919 */ /* 0x000e240000002100 */
[----:B------:R-:W-:Y:S01]  /*8f40*/  IMAD R0, R18, UR5, R0 ;  /* 0x0000000512007c24 */ /* 0x000fe2000f8e0200 */
[----:B------:R-:W-:-:S03]  /*8f50*/  ULDC.64 UR4, c[0x0][0x2e8] ;  /* 0x0000ba0000047ab9 */ /* 0x000fc60000000a00 */
[----:B------:R-:W-:Y:S01]  /*8f60*/  IMAD.IADD R2, R5, 0x1, R0 ;  /* 0x0000000105027824 */ /* 0x000fe200078e0200 */
[----:B------:R-:W-:Y:S01]  /*8f70*/  LEA R0, P0, R4, UR4, 0x1 ;  /* 0x0000000404007c11 */ /* 0x000fe2000f8008ff */
[----:B------:R-:W-:Y:S01]  /*8f80*/  ULDC UR4, c[0x0][0x2f4] ;  /* 0x0000bd0000047ab9 */ /* 0x000fe20000000800 */
[----:B----4-:R-:W-:Y:S02]  /*8f90*/  LOP3.LUT R9, R9, 0xfffffffe, RZ, 0xc0, !PT ;  /* 0xfffffffe09097812 */ /* 0x010fe400078ec0ff */
[----:B------:R-:W-:Y:S01]  /*8fa0*/  ISETP.GE.AND P2, PT, R28, UR4, PT ;  /* 0x000000041c007c0c */ /* 0x000fe2000bf46270 */
[----:B------:R-:W-:Y:S01]  /*8fb0*/  UMOV UR4, 0xffffffff ;  /* 0xffffffff00047882 */ /* 0x000fe20000000000 */
[----:B------:R-:W-:Y:S02]  /*8fc0*/  LEA.HI.X R2, R4, UR5, R2, 0x1, P0 ;  /* 0x0000000504027c11 */ /* 0x000fe400080f0c02 */
[----:B---3--:R-:W-:-:S04]  /*8fd0*/  IADD3 R4, -R10, R11, -R8 ;  /* 0x0000000b0a047210 */ /* 0x008fc80007ffe908 */
[----:B------:R-:W-:-:S05]  /*8fe0*/  ISETP.GE.AND P0, PT, R4, 0x1, PT ;  /* 0x000000010400780c */ /* 0x000fca0003f06270 */
[----:B------:R-:W-:-:S05]  /*8ff0*/  @P2 LOP3.LUT R9, R9, 0x1, RZ, 0xfc, !PT ;  /* 0x0000000109092812 */ /* 0x000fca00078efcff */
[----:B------:R1:W-:Y:S01]  /*9000*/  STL [R1+0x8], R9 ;  /* 0x0000080901007387 */ /* 0x0003e20000100800 */
[C---:B0-----:R-:W-:Y:S01]  /*9010*/  IMAD.SHL.U32 R10, R12.reuse, 0x8, RZ ;  /* 0x000000080c0a7824 */ /* 0x041fe200078e00ff */
[----:B------:R-:W-:-:S04]  /*9020*/  SHF.L.U32 R11, R12, 0x3, RZ ;  /* 0x000000030c0b7819 */ /* 0x000fc800000006ff */
[----:B------:R-:W-:-:S04]  /*9030*/  LOP3.LUT R10, R10, 0x1f8, RZ, 0xc0, !PT ;  /* 0x000001f80a0a7812 */ /* 0x000fc800078ec0ff */
[----:B------:R-:W-:-:S04]  /*9040*/  LOP3.LUT R10, R10, 0x38, R12, 0x78, !PT ;  /* 0x000000380a0a7812 */ /* 0x000fc800078e780c */
[----:B------:R-:W-:-:S05]  /*9050*/  LOP3.LUT R10, R10, 0x200, R11, 0xf8, !PT ;  /* 0x000002000a0a7812 */ /* 0x000fca00078ef80b */
[----:B------:R-:W-:Y:S01]  /*9060*/  IMAD R5, R25, 0x2000, R10 ;  /* 0x0000200019057824 */ /* 0x000fe200078e020a */
[----:B-1----:R-:W-:Y:S06]  /*9070*/  BRA.DIV UR4, `(.L_x_264) ;  /* 0x0000003e047c7947 */ /* 0x002fec000b800000 */
[----:B------:R-:W0:Y:S01]  /*9080*/  SHFL.IDX PT, R7, R0, RZ, 0x181f ;  /* 0x00181fff00077589 */ /* 0x000e2200000e0000 */
[----:B------:R-:W-:-:S03]  /*9090*/  @P0 IMAD R8, R5, 0x2, R22 ;  /* 0x0000000205080824 */ /* 0x000fc600078e0216 */
[----:B------:R-:W1:Y:S01]  /*90a0*/  SHFL.IDX PT, R6, R2, RZ, 0x181f ;  /* 0x00181fff02067589 */ /* 0x000e6200000e0000 */
[----:B0-----:R-:W-:-:S05]  /*90b0*/  @P0 LEA R7, P1, R28, R7, 0x1 ;  /* 0x000000071c070211 */ /* 0x001fca00078208ff */
[----:B-1----:R-:W-:Y:S01]  /*90c0*/  @P0 IMAD.X R6, RZ, RZ, R6, P1 ;  /* 0x000000ffff060224 */ /* 0x002fe200008e0606 */
[----:B------:R-:W-:-:S04]  /*90d0*/  ISETP.GE.AND P1, PT, R4, 0x11, PT ;  /* 0x000000110400780c */ /* 0x000fc80003f26270 */
[----:B------:R-:W-:-:S04]  /*90e0*/  @P0 LOP3.LUT R7, R7, R6, RZ, 0x3c, !PT ;  /* 0x0000000607070212 */ /* 0x000fc800078e3cff */
[----:B------:R-:W-:-:S04]  /*90f0*/  @P0 LOP3.LUT R6, R7, R6, RZ, 0x3c, !PT ;  /* 0x0000000607060212 */ /* 0x000fc800078e3cff */
[----:B------:R-:W-:-:S05]  /*9100*/  @P0 LOP3.LUT R7, R7, R6, RZ, 0x3c, !PT ;  /* 0x0000000607070212 */ /* 0x000fca00078e3cff */
[----:B------:R-:W-:Y:S01]  /*9110*/  @!PT LDS RZ, [RZ] ;  /* 0x00000000fffff984 */ /* 0x000fe20000000800 */
[----:B------:R0:W-:Y:S04]  /*9120*/  @P0 LDGSTS.E.BYPASS.LTC128B.128 [R8+0xe400], desc[UR50][R6.64], !P2 ;  /* 0x0e40000006080fae */ /* 0x0001e8000d101d72 */
[----:B0-----:R-:W0:Y:S01]  /*9130*/  SHFL.IDX PT, R7, R0, 0x1, 0x181f ;  /* 0x00381f0000077f89 */ /* 0x001e2200000e0000 */
[----:B------:R-:W-:-:S03]  /*9140*/  @P1 IMAD R8, R5, 0x2, R22 ;  /* 0x0000000205081824 */ /* 0x000fc600078e0216 */
        /* <DEDUP_REMOVED lines=9> */
[----:B------:R-:W-:Y:S01]  /*91e0*/  @P1 LEA R8, R5, R22, 0x1 ;  /* 0x0000001605081211 */ /* 0x000fe200078e08ff */
        /* <DEDUP_REMOVED lines=9> */
[----:B------:R-:W-:Y:S01]  /*9280*/  @P1 IMAD R8, R5, 0x2, R22 ;  /* 0x0000000205081824 */ /* 0x000fe200078e0216 */
        /* <DEDUP_REMOVED lines=30> */
[----:B------:R-:W1:Y:S04]  /*9470*/  SHFL.IDX PT, R6, R2, 0x6, 0x181f ;  /* 0x00d81f0002067f89 */ /* 0x000e6800000e0000 */
[----:B------:R-:W2:Y:S04]  /*9480*/  SHFL.IDX PT, R2, R2, 0x7, 0x181f ;  /* 0x00f81f0002027f89 */ /* 0x000ea800000e0000 */
[----:B------:R-:W3:Y:S01]  /*9490*/  SHFL.IDX PT, R0, R0, 0x7, 0x181f ;  /* 0x00f81f0000007f89 */ /* 0x000ee200000e0000 */
[----:B0-----:R-:W-:-:S05]  /*94a0*/  @P1 LEA R7, P0, R28, R7, 0x1 ;  /* 0x000000071c071211 */ /* 0x001fca00078008ff */
[----:B-1----:R-:W-:-:S05]  /*94b0*/  @P1 IMAD.X R6, RZ, RZ, R6, P0 ;  /* 0x000000ffff061224 */ /* 0x002fca00000e0606 */
[----:B------:R-:W-:-:S04]  /*94c0*/  @P1 LOP3.LUT R7, R7, R6, RZ, 0x3c, !PT ;  /* 0x0000000607071212 */ /* 0x000fc800078e3cff */
[----:B------:R-:W-:-:S04]  /*94d0*/  @P1 LOP3.LUT R6, R7, R6, RZ, 0x3c, !PT ;  /* 0x0000000607061212 */ /* 0x000fc800078e3cff */
[----:B------:R-:W-:-:S05]  /*94e0*/  @P1 LOP3.LUT R7, R7, R6, RZ, 0x3c, !PT ;  /* 0x0000000607071212 */ /* 0x000fca00078e3cff */
[----:B--23--:R1:W-:Y:S02]  /*94f0*/  @P1 LDGSTS.E.BYPASS.LTC128B.128 [R8+0x11400], desc[UR50][R6.64], !P2 ;  /* 0x1140000006081fae */ /* 0x00c3e4000d101d72 */
.L_x_345:
[----:B------:R-:W-:-:S13]  /*9500*/  ISETP.GE.AND P0, PT, R4, 0x71, PT ;  /* 0x000000710400780c */ /* 0x000fda0003f06270 */
[----:B01----:R-:W-:Y:S01]  /*9510*/  @P0 LEA R6, P1, R28, R0, 0x1 ;  /* 0x000000001c060211 */ /* 0x003fe200078208ff */
[----:B------:R-:W-:-:S04]  /*9520*/  @P0 IMAD R5, R5, 0x2, R22 ;  /* 0x0000000205050824 */ /* 0x000fc800078e0216 */
[----:B------:R-:W-:-:S05]  /*9530*/  @P0 IMAD.X R7, RZ, RZ, R2, P1 ;  /* 0x000000ffff070224 */ /* 0x000fca00008e0602 */
[----:B------:R-:W-:Y:S01]  /*9540*/  @!PT LDS RZ, [RZ] ;  /* 0x00000000fffff984 */ /* 0x000fe20000000800 */
[----:B------:R-:W-:Y:S01]  /*9550*/  @!PT LDS RZ, [RZ] ;  /* 0x00000000fffff984 */ /* 0x000fe20000000800 */
[----:B------:R-:W-:Y:S01]  /*9560*/  @!PT LDS RZ, [RZ] ;  /* 0x00000000fffff984 */ /* 0x000fe20000000800 */
[----:B------:R0:W-:Y:S01]  /*9570*/  @P0 LDGSTS.E.BYPASS.LTC128B.128 [R5+0x11c00], desc[UR50][R6.64], !P2 ;  /* 0x11c0000006050fae */ /* 0x0001e2000d101d72 */
[----:B------:R-:W-:Y:S01]  /*9580*/  PLOP3.LUT P0, PT, PT, PT, PT, 0x80, 0x0 ;  /* 0x000000000000781c */ /* 0x000fe20003f0f070 */
[----:B------:R-:W-:-:S12]  /*9590*/  NOP ;  /* 0x0000000000007918 */ /* 0x000fd80000000000 */
.L_x_265:
        /* <DEDUP_REMOVED lines=11> */
.L_x_266:
[----:B------:R1:W5:Y:S01]  /*9650*/  LDL R0, [R1+0x8] ;  /* 0x0000080001007983 */ /* 0x0003620000100800 */
[----:B------:R1:W-:Y:S03]  /*9660*/  SYNCS.ARRIVE.TRANS64.A1T0 RZ, [R3+URZ+0x16830], RZ ;  /* 0x016830ff03ff79a7 */ /* 0x0003e6000810003f */
[----:B0-----:R1:W5:Y:S04]  /*9670*/  LDL.LU R5, [R1+0x20] ;  /* 0x0000200001057983 */ /* 0x0013680000300800 */
[----:B------:R1:W5:Y:S02]  /*9680*/  LDL.LU R4, [R1+0x28] ;  /* 0x0000280001047983 */ /* 0x0003640000300800 */
[----:B------:R-:W-:Y:S05]  /*9690*/  WARPSYNC.ALL ;  /* 0x0000000000007948 */ /* 0x000fea0003800000 */
[----:B------:R-:W-:Y:S01]  /*96a0*/  ULDC.64 UR4, c[0x0][0x298] ;  /* 0x0000a60000047ab9 */ /* 0x000fe20000000a00 */
[----:B------:R-:W-:Y:S01]  /*96b0*/  VIADD R2, R22, 0x8400 ;  /* 0x0000840016027836 */ /* 0x000fe20000000000 */
[----:B------:R-:W-:Y:S01]  /*96c0*/  BSSY B6, `(.L_x_267) ;  /* 0x000001f000067945 */ /* 0x000fe20003800000 */
[----:B------:R-:W-:Y:S03]  /*96d0*/  BAR.SYNC.DEFER_BLOCKING 0x8, 0x200 ;  /* 0x0208000000007b1d */ /* 0x000fe60000010000 */
[----:B------:R-:W-:-:S02]  /*96e0*/  LOP3.LUT P0, RZ, R2, 0x3ff, RZ, 0xc0, !PT ;  /* 0x000003ff02ff7812 */ /* 0x000fc4000780c0ff */
[----:B-----5:R-:W-:Y:S02]  /*96f0*/  LOP3.LUT P1, RZ, R0, 0x8, RZ, 0xc0, !PT ;  /* 0x0000000800ff7812 */ /* 0x020fe4000782c0ff */
[----:B------:R-:W-:Y:S01]  /*9700*/  SHF.R.S32.HI R0, RZ, 0x1f, R5 ;  /* 0x0000001fff007819 */ /* 0x000fe20000011405 */
[----:B-1----:R-:W-:Y:S01]  /*9710*/  IMAD.WIDE.U32 R2, R5, UR4, RZ ;  /* 0x0000000405027c25 */ /* 0x002fe2000f8e00ff */
[----:B------:R-:W-:Y:S02]  /*9720*/  SEL R29, R29, RZ, !P1 ;  /* 0x000000ff1d1d7207 */ /* 0x000fe40004800000 */
[----:B------:R-:W-:Y:S01]  /*9730*/  SEL R4, R4, RZ, !P1 ;  /* 0x000000ff04047207 */ /* 0x000fe20004800000 */
[----:B------:R-:W-:Y:S01]  /*9740*/  IMAD R0, R0, UR4, RZ ;  /* 0x0000000400007c24 */ /* 0x000fe2000f8e02ff */
[----:B------:R0:W-:Y:S03]  /*9750*/  STL.64 [R1+0x20], R2 ;  /* 0x0000200201007387 */ /* 0x0001e60000100a00 */
[----:B------:R-:W-:Y:S01]  /*9760*/  IMAD R0, R5, UR5, R0 ;  /* 0x0000000505007c24 */ /* 0x000fe2000f8e0200 */
[----:B------:R0:W-:Y:S03]  /*9770*/  STL [R1+0x30], R4 ;  /* 0x0000300401007387 */ /* 0x0001e60000100800 */
[----:B------:R-:W-:-:S05]  /*9780*/  IMAD.IADD R0, R3, 0x1, R0 ;  /* 0x0000000103007824 */ /* 0x000fca00078e0200 */
[----:B------:R0:W-:Y:S01]  /*9790*/  STL [R1+0x28], R0 ;  /* 0x0000280001007387 */ /* 0x0001e20000100800 */
[----:B------:R-:W-:Y:S05]  /*97a0*/  @!P0 BRA `(.L_x_268) ;  /* 0x0000000000408947 */ /* 0x000fea0003800000 */
[----:B0-----:R-:W-:Y:S01]  /*97b0*/  MOV R2, 0x0 ;  /* 0x0000000000027802 */ /* 0x001fe20000000f00 */
        /* <DEDUP_REMOVED lines=15> */
.L_x_268:
[----:B------:R-:W-:Y:S05]  /*98b0*/  BSYNC B6 ;  /* 0x0000000000067941 */ /* 0x000fea0003800000 */
.L_x_267:
[----:B0-----:R-:W2:Y:S01]  /*98c0*/  LDL.LU R0, [R1+0x30] ;  /* 0x0000300001007983 */ /* 0x001ea20000300800 */
[----:B------:R-:W-:Y:S01]  /*98d0*/  ULDC.64 UR4, c[0x0][0x2d8] ;  /* 0x0000b60000047ab9 */ /* 0x000fe20000000a00 */
[----:B------:R-:W0:Y:S01]  /*98e0*/  LDC R9, c[0x0][0x448] ;  /* 0x00011200ff097b82 */ /* 0x000e220000000800 */
[----:B------:R-:W-:Y:S01]  /*98f0*/  ULDC.64 UR6, c[0x0][0x2c8] ;  /* 0x0000b20000067ab9 */ /* 0x000fe20000000a00 */
[----:B------:R-:W3:Y:S01]  /*9900*/  LDL.LU R21, [R1+0x28] ;  /* 0x0000280001157983 */ /* 0x000ee20000300800 */
[----:B------:R-:W-:-:S03]  /*9910*/  ULDC.64 UR8, c[0x0][0x280] ;  /* 0x0000a00000087ab9 */ /* 0x000fc60000000a00 */
[----:B------:R-:W3:Y:S04]  /*9920*/  LDL.LU.64 R2, [R1+0x20] ;  /* 0x0000200001027983 */ /* 0x000ee80000300a00 */
[----:B------:R-:W4:Y:S04]  /*9930*/  LDL R20, [R1] ;  /* 0x0000000001147983 */ /* 0x000f280000100800 */
[----:B------:R1:W5:Y:S01]  /*9940*/  LDL R10, [R1+0x1c] ;  /* 0x00001c00010a7983 */ /* 0x0003620000100800 */
[----:B0-----:R-:W-:-:S13]  /*9950*/  ISETP.NE.AND P0, PT, R9, 0x1, PT ;  /* 0x000000010900780c */ /* 0x001fda0003f05270 */
[----:B------:R-:W0:Y:S08]  /*9960*/  @P0 LDC R5, c[0x0][0x450] ;  /* 0x00011400ff050b82 */ /* 0x000e300000000800 */
[----:B------:R-:W1:Y:S01]  /*9970*/  @P0 LDC R8, c[0x0][0x450] ;  /* 0x00011400ff080b82 */ /* 0x000e620000000800 */
[----:B--2---:R-:W-:Y:S01]  /*9980*/  IMAD.MOV.U32 R4, RZ, RZ, R0 ;  /* 0x000000ffff047224 */ /* 0x004fe200078e0000 */
[----:B---3--:R-:W-:-:S02]  /*9990*/  MOV R3, R21 ;  /* 0x0000001500037202 */ /* 0x008fc40000000f00 */
[----:B------:R-:W2:Y:S01]  /*99a0*/  S2R R21, SR_TID.X ;  /* 0x0000000000157919 */ /* 0x000ea20000002100 */
[----:B----4-:R-:W-:Y:S02]  /*99b0*/  IMAD R0, R20, UR4, RZ ;  /* 0x0000000414007c24 */ /* 0x010fe4000f8e02ff */
[----:B------:R-:W3:Y:S01]  /*99c0*/  S2R R20, SR_TID.X ;  /* 0x0000000000147919 */ /* 0x000ee20000002100 */
[----:B------:R-:W-:-:S04]  /*99d0*/  IMAD.WIDE.U32 R2, R18, UR4, R2 ;  /* 0x0000000412027c25 */ /* 0x000fc8000f8e0002 */
[----:B------:R-:W-:Y:S01]  /*99e0*/  IMAD R0, R18, UR5, R0 ;  /* 0x0000000512007c24 */ /* 0x000fe2000f8e0200 */
[----:B------:R-:W-:-:S03]  /*99f0*/  ULDC.64 UR4, c[0x0][0x2e0] ;  /* 0x0000b80000047ab9 */ /* 0x000fc60000000a00 */
[----:B------:R-:W-:Y:S02]  /*9a00*/  IMAD.IADD R3, R3, 0x1, R0 ;  /* 0x0000000103037824 */ /* 0x000fe400078e0200 */
[----:B------:R-:W-:Y:S02]  /*9a10*/  IMAD R0, R4, UR4, RZ ;  /* 0x0000000404007c24 */ /* 0x000fe4000f8e02ff */
[----:B------:R-:W4:Y:S01]  /*9a20*/  @P0 LDC R4, c[0x0][0x44c] ;  /* 0x00011300ff040b82 */ /* 0x000f220000000800 */
[----:B------:R-:W-:-:S04]  /*9a30*/  IMAD.WIDE.U32 R2, R29, UR4, R2 ;  /* 0x000000041d027c25 */ /* 0x000fc8000f8e0002 */
[----:B------:R-:W-:Y:S01]  /*9a40*/  IMAD R0, R29, UR5, R0 ;  /* 0x000000051d007c24 */ /* 0x000fe2000f8e0200 */
[----:B------:R-:W-:-:S03]  /*9a50*/  ULDC.64 UR4, c[0x0][0x2d0] ;  /* 0x0000b40000047ab9 */ /* 0x000fc60000000a00 */
[----:B------:R-:W-:Y:S02]  /*9a60*/  IMAD.IADD R3, R3, 0x1, R0 ;  /* 0x0000000103037824 */ /* 0x000fe400078e0200 */
[----:B--2---:R-:W-:Y:S01]  /*9a70*/  IMAD.SHL.U32 R21, R21, 0x10, RZ ;  /* 0x0000001015157824 */ /* 0x004fe200078e00ff */
[----:B---3--:R-:W-:-:S04]  /*9a80*/  LOP3.LUT R20, R20, 0x7f, RZ, 0xc0, !PT ;  /* 0x0000007f14147812 */ /* 0x008fc800078ec0ff */
[----:B------:R-:W-:Y:S02]  /*9a90*/  LOP3.LUT R21, R21, 0x70, RZ, 0xc0, !PT ;  /* 0x0000007015157812 */ /* 0x000fe400078ec0ff */
[----:B------:R-:W-:-:S04]  /*9aa0*/  SHF.R.U32.HI R20, RZ, 0x3, R20 ;  /* 0x00000003ff147819 */ /* 0x000fc80000011614 */
[----:B------:R-:W-:Y:S02]  /*9ab0*/  LOP3.LUT R20, R20, R21, RZ, 0xfc, !PT ;  /* 0x0000001514147212 */ /* 0x000fe400078efcff */
[----:B------:R2:W5:Y:S03]  /*9ac0*/  LDL R21, [R1+0x2c] ;  /* 0x00002c0001157983 */ /* 0x0005660000100800 */
[----:B------:R-:W-:-:S04]  /*9ad0*/  IMAD R6, R17, 0xc0, R20 ;  /* 0x000000c011067824 */ /* 0x000fc800078e0214 */
[----:B----4-:R-:W-:-:S04]  /*9ae0*/  @P0 IMAD.HI.U32 R0, R6, R4, RZ ;  /* 0x0000000406000227 */ /* 0x010fc800078e00ff */
[----:B------:R-:W-:Y:S01]  /*9af0*/  IMAD.MOV.U32 R4, RZ, RZ, R6 ;  /* 0x000000ffff047224 */ /* 0x000fe200078e0006 */
[----:B0-----:R-:W-:-:S04]  /*9b00*/  @P0 SHF.R.U32.HI R4, RZ, R5, R0 ;  /* 0x00000005ff040219 */ /* 0x001fc80000011600 */
[----:B------:R-:W-:-:S05]  /*9b10*/  SHF.R.S32.HI R0, RZ, 0x1f, R4 ;  /* 0x0000001fff007819 */ /* 0x000fca0000011404 */
[----:B------:R-:W-:-:S04]  /*9b20*/  IMAD R0, R0, UR4, RZ ;  /* 0x0000000400007c24 */ /* 0x000fc8000f8e02ff */
[C---:B------:R-:W-:Y:S02]  /*9b30*/  IMAD R7, R4.reuse, UR5, R0 ;  /* 0x0000000504077c24 */ /* 0x040fe4000f8e0200 */
[----:B------:R-:W-:Y:S02]  /*9b40*/  IMAD.MOV R0, RZ, RZ, -R4 ;  /* 0x000000ffff007224 */ /* 0x000fe400078e0a04 */
[----:B------:R-:W-:-:S04]  /*9b50*/  IMAD.WIDE.U32 R4, R4, UR4, R2 ;  /* 0x0000000404047c25 */ /* 0x000fc8000f8e0002 */
[----:B------:R-:W-:Y:S02]  /*9b60*/  IMAD R0, R9, R0, R6 ;  /* 0x0000000009007224 */ /* 0x000fe400078e0206 */
[----:B------:R-:W-:-:S03]  /*9b70*/  IMAD.IADD R5, R5, 0x1, R7 ;  /* 0x0000000105057824 */ /* 0x000fc600078e0207 */
[----:B------:R-:W-:-:S05]  /*9b80*/  SHF.R.S32.HI R7, RZ, 0x1f, R0 ;  /* 0x0000001fff077819 */ /* 0x000fca0000011400 */
[----:B------:R-:W-:Y:S02]  /*9b90*/  IMAD R7, R7, UR6, RZ ;  /* 0x0000000607077c24 */ /* 0x000fe4000f8e02ff */
[----:B------:R-:W-:-:S04]  /*9ba0*/  IMAD.WIDE.U32 R4, R0, UR6, R4 ;  /* 0x0000000600047c25 */ /* 0x000fc8000f8e0004 */
[----:B------:R-:W-:-:S04]  /*9bb0*/  IMAD R7, R0, UR7, R7 ;  /* 0x0000000700077c24 */ /* 0x000fc8000f8e0207 */
[----:B------:R-:W-:Y:S02]  /*9bc0*/  IMAD.IADD R5, R5, 0x1, R7 ;  /* 0x0000000105057824 */ /* 0x000fe400078e0207 */
[----:B------:R-:W0:Y:S01]  /*9bd0*/  @P0 LDC R7, c[0x0][0x44c] ;  /* 0x00011300ff070b82 */ /* 0x000e220000000800 */
[----:B------:R-:W-:-:S04]  /*9be0*/  LEA R0, P1, R4, UR8, 0x1 ;  /* 0x0000000804007c11 */ /* 0x000fc8000f8208ff */
[----:B------:R-:W-:Y:S02]  /*9bf0*/  LEA.HI.X R4, R4, UR9, R5, 0x1, P1 ;  /* 0x0000000904047c11 */ /* 0x000fe400088f0c05 */
[----:B------:R-:W-:-:S05]  /*9c00*/  IADD3 R5, R6, 0x80, RZ ;  /* 0x0000008006057810 */ /* 0x000fca0007ffe0ff */
[----:B------:R-:W-:Y:S01]  /*9c10*/  IMAD.MOV.U32 R6, RZ, RZ, R5 ;  /* 0x000000ffff067224 */ /* 0x000fe200078e0005 */
[----:B------:R-:W3:Y:S01]  /*9c20*/  S2R R20, SR_TID.X ;  /* 0x0000000000147919 */ /* 0x000ee20000002100 */
[----:B0-----:R-:W-:-:S05]  /*9c30*/  @P0 IMAD.HI.U32 R7, R5, R7, RZ ;  /* 0x0000000705070227 */ /* 0x001fca00078e00ff */
[----:B-1----:R-:W-:-:S05]  /*9c40*/  @P0 SHF.R.U32.HI R6, RZ, R8, R7 ;  /* 0x00000008ff060219 */ /* 0x002fca0000011607 */
[----:B------:R-:W-:-:S04]  /*9c50*/  IMAD.MOV R7, RZ, RZ, -R6 ;  /* 0x000000ffff077224 */ /* 0x000fc800078e0a06 */
[----:B------:R-:W-:Y:S01]  /*9c60*/  IMAD R5, R9, R7, R5 ;  /* 0x0000000709057224 */ /* 0x000fe200078e0205 */
[----:B------:R-:W-:Y:S01]  /*9c70*/  SHF.R.S32.HI R7, RZ, 0x1f, R6 ;  /* 0x0000001fff077819 */ /* 0x000fe20000011406 */
[----:B------:R-:W-:-:S04]  /*9c80*/  IMAD.WIDE.U32 R2, R6, UR4, R2 ;  /* 0x0000000406027c25 */ /* 0x000fc8000f8e0002 */
[----:B------:R-:W-:Y:S01]  /*9c90*/  IMAD R7, R7, UR4, RZ ;  /* 0x0000000407077c24 */ /* 0x000fe2000f8e02ff */
[----:B------:R-:W-:-:S03]  /*9ca0*/  ULDC UR4, c[0x0][0x2b8] ;  /* 0x0000ae0000047ab9 */ /* 0x000fc60000000800 */
[----:B------:R-:W-:Y:S01]  /*9cb0*/  IMAD R7, R6, UR5, R7 ;  /* 0x0000000506077c24 */ /* 0x000fe2000f8e0207 */
[----:B------:R-:W-:-:S03]  /*9cc0*/  SHF.R.S32.HI R6, RZ, 0x1f, R5 ;  /* 0x0000001fff067819 */ /* 0x000fc60000011405 */
[----:B------:R-:W-:Y:S02]  /*9cd0*/  IMAD.IADD R3, R3, 0x1, R7 ;  /* 0x0000000103037824 */ /* 0x000fe400078e0207 */
[----:B------:R-:W-:Y:S02]  /*9ce0*/  IMAD R6, R6, UR6, RZ ;  /* 0x0000000606067c24 */ /* 0x000fe4000f8e02ff */
[----:B------:R-:W-:-:S04]  /*9cf0*/  IMAD.WIDE.U32 R2, R5, UR6, R2 ;  /* 0x0000000605027c25 */ /* 0x000fc8000f8e0002 */
[----:B------:R-:W-:Y:S01]  /*9d00*/  IMAD R6, R5, UR7, R6 ;  /* 0x0000000705067c24 */ /* 0x000fe2000f8e0206 */
[----:B------:R-:W-:-:S03]  /*9d10*/  LEA R5, P1, R2, UR8, 0x1 ;  /* 0x0000000802057c11 */ /* 0x000fc6000f8208ff */
[----:B------:R-:W-:Y:S01]  /*9d20*/  IMAD.IADD R6, R3, 0x1, R6 ;  /* 0x0000000103067824 */ /* 0x000fe200078e0206 */
[----:B------:R-:W-:Y:S01]  /*9d30*/  ISETP.GE.AND P0, PT, R28, UR4, PT ;  /* 0x000000041c007c0c */ /* 0x000fe2000bf06270 */
[----:B------:R-:W-:Y:S01]  /*9d40*/  UMOV UR4, 0xffffffff ;  /* 0xffffffff00047882 */ /* 0x000fe20000000000 */
[----:B---3--:R-:W-:Y:S02]  /*9d50*/  LOP3.LUT R20, R20, 0x7f, RZ, 0xc0, !PT ;  /* 0x0000007f14147812 */ /* 0x008fe400078ec0ff */
[----:B------:R-:W-:Y:S02]  /*9d60*/  LEA.HI.X R2, R2, UR9, R6, 0x1, P1 ;  /* 0x0000000902027c11 */ /* 0x000fe400088f0c06 */
[----:B------:R-:W-:Y:S01]  /*9d70*/  SHF.R.U32.HI R20, RZ, 0x3, R20 ;  /* 0x00000003ff147819 */ /* 0x000fe20000011614 */
[----:B--2---:R-:W-:Y:S06]  /*9d80*/  BRA.DIV UR4, `(.L_x_269) ;  /* 0x0000003a04e87947 */ /* 0x004fec000b800000 */
[----:B------:R-:W0:Y:S01]  /*9d90*/  SHFL.IDX PT, R7, R0, RZ, 0x181f ;  /* 0x00181fff00077589 */ /* 0x000e2200000e0000 */
[----:B-----5:R-:W-:Y:S02]  /*9da0*/  IMAD R3, R21, R9, RZ ;  /* 0x0000000915037224 */ /* 0x020fe400078e02ff */
[----:B------:R-:W-:Y:S01]  /*9db0*/  IMAD R17, R17, 0xc0, R20 ;  /* 0x000000c011117824 */ /* 0x000fe200078e0214 */
[----:B------:R-:W1:Y:S04]  /*9dc0*/  SHFL.IDX PT, R6, R4, RZ, 0x181f ;  /* 0x00181fff04067589 */ /* 0x000e6800000e0000 */
[----:B------:R-:W-:-:S13]  /*9dd0*/  ISETP.GE.AND P2, PT, R17, R3, PT ;  /* 0x000000031100720c */ /* 0x000fda0003f46270 */
[----:B0-----:R-:W-:-:S05]  /*9de0*/  @!P2 LEA R7, P1, R28, R7, 0x1 ;  /* 0x000000071c07a211 */ /* 0x001fca00078208ff */
[----:B-1----:R-:W-:-:S05]  /*9df0*/  @!P2 IMAD.X R6, RZ, RZ, R6, P1 ;  /* 0x000000ffff06a224 */ /* 0x002fca00008e0606 */
[----:B------:R-:W-:-:S04]  /*9e00*/  @!P2 LOP3.LUT R7, R7, R6, RZ, 0x3c, !PT ;  /* 0x000000060707a212 */ /* 0x000fc800078e3cff */
[----:B------:R-:W-:-:S04]  /*9e10*/  @!P2 LOP3.LUT R6, R7, R6, RZ, 0x3c, !PT ;  /* 0x000000060706a212 */ /* 0x000fc800078e3cff */
[----:B------:R-:W-:-:S05]  /*9e20*/  @!P2 LOP3.LUT R7, R7, R6, RZ, 0x3c, !PT ;  /* 0x000000060707a212 */ /* 0x000fca00078e3cff */
[----:B------:R-:W-:Y:S01]  /*9e30*/  @!PT LDS RZ, [RZ] ;  /* 0x00000000fffff984 */ /* 0x000fe20000000800 */
[----:B------:R0:W-:Y:S02]  /*9e40*/  @!P2 LDGSTS.E.BYPASS.LTC128B.128 [R10+0x8400], desc[UR50][R6.64], !P0 ;  /* 0x08400000060aafae */ /* 0x0001e4000c101d72 */
[----:B0-----:R-:W-:Y:S02]  /*9e50*/  VIADD R6, R17, 0x10 ;  /* 0x0000001011067836 */ /* 0x001fe40000000000 */
[----:B------:R-:W0:Y:S03]  /*9e60*/  SHFL.IDX PT, R7, R0, 0x1, 0x181f ;  /* 0x00381f0000077f89 */ /* 0x000e2600000e0000 */
[----:B------:R-:W-:Y:S02]  /*9e70*/  ISETP.GE.AND P1, PT, R6, R3, PT ;  /* 0x000000030600720c */ /* 0x000fe40003f26270 */
[----:B------:R-:W1:Y:S11]  /*9e80*/  SHFL.IDX PT, R6, R4, 0x1, 0x181f ;  /* 0x00381f0004067f89 */ /* 0x000e7600000e0000 */
[----:B0-----:R-:W-:-:S05]  /*9e90*/  @!P1 LEA R7, P2, R28, R7, 0x1 ;  /* 0x000000071c079211 */ /* 0x001fca00078408ff */
[----:B-1----:R-:W-:-:S05]  /*9ea0*/  @!P1 IMAD.X R6, RZ, RZ, R6, P2 ;  /* 0x000000ffff069224 */ /* 0x002fca00010e0606 */
[----:B------:R-:W-:-:S04]  /*9eb0*/  @!P1 LOP3.LUT R7, R7, R6, RZ, 0x3c, !PT ;  /* 0x0000000607079212 */ /* 0x000fc800078e3cff */
[----:B------:R-:W-:-:S04]  /*9ec0*/  @!P1 LOP3.LUT R6, R7, R6, RZ, 0x3c, !PT ;  /* 0x0000000607069212 */ /* 0x000fc800078e3cff */
[----:B------:R-:W-:-:S05]  /*9ed0*/  @!P1 LOP3.LUT R7, R7, R6, RZ, 0x3c, !PT ;  /* 0x0000000607079212 */ /* 0x000fca00078e3cff */
[----:B------:R0:W-:Y:S02]  /*9ee0*/  @!P1 LDGSTS.E.BYPASS.LTC128B.128 [R10+0x8c00], desc[UR50][R6.64], !P0 ;  /* 0x08c00000060a9fae */ /* 0x0001e4000c101d72 */
[----:B0-----:R-:W-:Y:S02]  /*9ef0*/  IADD3 R6, R17, 0x20, RZ ;  /* 0x0000002011067810 */ /* 0x001fe40007ffe0ff */
[----:B------:R-:W0:Y:S02]  /*9f00*/  SHFL.IDX PT, R7, R0, 0x2, 0x181f ;  /* 0x00581f0000077f89 */ /* 0x000e2400000e0000 */
        /* <DEDUP_REMOVED lines=41> */
[----:B------:R-:W1:Y:S04]  /*a1a0*/  SHFL.IDX PT, R6, R4, 0x6, 0x181f ;  /* 0x00d81f0004067f89 */ /* 0x000e6800000e0000 */
[----:B------:R-:W-:Y:S07]  /*a1b0*/  SHFL.IDX PT, R4, R4, 0x7, 0x181f ;  /* 0x00f81f0004047f89 */ /* 0x000fee00000e0000 */
[----:B0-----:R-:W-:-:S05]  /*a1c0*/  @!P1 LEA R7, P2, R28, R7, 0x1 ;  /* 0x000000071c079211 */ /* 0x001fca00078408ff */
[----:B-1----:R-:W-:-:S05]  /*a1d0*/  @!P1 IMAD.X R6, RZ, RZ, R6, P2 ;  /* 0x000000ffff069224 */ /* 0x002fca00010e0606 */
[----:B------:R-:W-:-:S04]  /*a1e0*/  @!P1 LOP3.LUT R7, R7, R6, RZ, 0x3c, !PT ;  /* 0x0000000607079212 */ /* 0x000fc800078e3cff */
[----:B------:R-:W-:-:S04]  /*a1f0*/  @!P1 LOP3.LUT R6, R7, R6, RZ, 0x3c, !PT ;  /* 0x0000000607069212 */ /* 0x000fc800078e3cff */
[----:B------:R-:W-:-:S05]  /*a200*/  @!P1 LOP3.LUT R7, R7, R6, RZ, 0x3c, !PT ;  /* 0x0000000607079212 */ /* 0x000fca00078e3cff */
[----:B------:R0:W-:Y:S04]  /*a210*/  @!P1 LDGSTS.E.BYPASS.LTC128B.128 [R10+0xb400], desc[UR50][R6.64], !P0 ;  /* 0x0b400000060a9fae */ /* 0x0001e8000c101d72 */
[----:B0-----:R0:W1:Y:S02]  /*a220*/  SHFL.IDX PT, R6, R0, 0x7, 0x181f ;  /* 0x00f81f0000067f89 */ /* 0x00106400000e0000 */
[----:B0-----:R-:W-:-:S05]  /*a230*/  VIADD R0, R17, 0x80 ;  /* 0x0000008011007836 */ /* 0x001fca0000000000 */
[----:B------:R-:W-:Y:S01]  /*a240*/  ISETP.GE.AND P1, PT, R0, R3, PT ;  /* 0x000000030000720c */ /* 0x000fe20003f26270 */
[----:B------:R-:W-:-:S05]  /*a250*/  VIADD R0, R17, 0x70 ;  /* 0x0000007011007836 */ /* 0x000fca0000000000 */
[----:B------:R-:W-:Y:S02]  /*a260*/  ISETP.GE.AND P2, PT, R0, R3, PT ;  /* 0x000000030000720c */ /* 0x000fe40003f46270 */
[----:B------:R-:W-:Y:S11]  /*a270*/  SHFL.IDX PT, R0, R2, RZ, 0x181f ;  /* 0x00181fff02007589 */ /* 0x000ff600000e0000 */
[----:B-1----:R-:W-:-:S05]  /*a280*/  @!P2 LEA R6, P3, R28, R6, 0x1 ;  /* 0x000000061c06a211 */ /* 0x002fca00078608ff */
[----:B------:R-:W-:Y:S02]  /*a290*/  @!P2 IMAD.X R7, RZ, RZ, R4, P3 ;  /* 0x000000ffff07a224 */ /* 0x000fe400018e0604 */
[----:B------:R-:W0:Y:S04]  /*a2a0*/  SHFL.IDX PT, R4, R5, RZ, 0x181f ;  /* 0x00181fff05047589 */ /* 0x000e2800000e0000 */
[----:B------:R1:W-:Y:S01]  /*a2b0*/  @!P2 LDGSTS.E.BYPASS.LTC128B.128 [R10+0xbc00], desc[UR50][R6.64], !P0 ;  /* 0x0bc00000060aafae */ /* 0x0003e2000c101d72 */
[----:B0-----:R-:W-:-:S05]  /*a2c0*/  @!P1 LEA R4, P3, R28, R4, 0x1 ;  /* 0x000000041c049211 */ /* 0x001fca00078608ff */
[----:B------:R-:W-:Y:S02]  /*a2d0*/  @!P1 IMAD.X R0, RZ, RZ, R0, P3 ;  /* 0x000000ffff009224 */ /* 0x000fe400018e0600 */
[----:B-1----:R-:W-:Y:S02]  /*a2e0*/  @!P1 IMAD.MOV.U32 R6, RZ, RZ, R4 ;  /* 0x000000ffff069224 */ /* 0x002fe400078e0004 */
[----:B------:R-:W-:Y:S01]  /*a2f0*/  @!P1 IMAD.MOV.U32 R7, RZ, RZ, R0 ;  /* 0x000000ffff079224 */ /* 0x000fe200078e0000 */
[----:B------:R-:W-:-:S04]  /*a300*/  IADD3 R0, R17, 0x90, RZ ;  /* 0x0000009011007810 */ /* 0x000fc80007ffe0ff */
[----:B------:R0:W-:Y:S01]  /*a310*/  @!P1 LDGSTS.E.BYPASS.LTC128B.128 [R10+0xc400], desc[UR50][R6.64], !P0 ;  /* 0x0c400000060a9fae */ /* 0x0001e2000c101d72 */
[----:B------:R-:W-:-:S03]  /*a320*/  ISETP.GE.AND P1, PT, R0, R3, PT ;  /* 0x000000030000720c */ /* 0x000fc60003f26270 */
[----:B------:R-:W-:Y:S04]  /*a330*/  SHFL.IDX PT, R0, R2, 0x1, 0x181f ;  /* 0x00381f0002007f89 */ /* 0x000fe800000e0000 */
[----:B0-----:R-:W0:Y:S06]  /*a340*/  SHFL.IDX PT, R6, R5, 0x1, 0x181f ;  /* 0x00381f0005067f89 */ /* 0x001e2c00000e0000 */
[----:B0-----:R-:W-:-:S05]  /*a350*/  @!P1 LEA R6, P2, R28, R6, 0x1 ;  /* 0x000000061c069211 */ /* 0x001fca00078408ff */
[----:B------:R-:W-:-:S04]  /*a360*/  @!P1 IMAD.X R0, RZ, RZ, R0, P2 ;  /* 0x000000ffff009224 */ /* 0x000fc800010e0600 */
[----:B------:R-:W-:Y:S02]  /*a370*/  @!P1 IMAD.MOV.U32 R7, RZ, RZ, R0 ;  /* 0x000000ffff079224 */ /* 0x000fe400078e0000 */
[----:B------:R-:W-:-:S03]  /*a380*/  VIADD R0, R17, 0xa0 ;  /* 0x000000a011007836 */ /* 0x000fc60000000000 */
[----:B------:R0:W-:Y:S02]  /*a390*/  @!P1 LDGSTS.E.BYPASS.LTC128B.128 [R10+0xcc00], desc[UR50][R6.64], !P0 ;  /* 0x0cc00000060a9fae */ /* 0x0001e4000c101d72 */
[----:B------:R-:W-:Y:S02]  /*a3a0*/  ISETP.GE.AND P2, PT, R0, R3, PT ;  /* 0x000000030000720c */ /* 0x000fe40003f46270 */
[----:B------:R-:W-:Y:S04]  /*a3b0*/  SHFL.IDX PT, R0, R2, 0x2, 0x181f ;  /* 0x00581f0002007f89 */ /* 0x000fe800000e0000 */
[----:B0-----:R-:W0:Y:S07]  /*a3c0*/  SHFL.IDX PT, R6, R5, 0x2, 0x181f ;  /* 0x00581f0005067f89 */ /* 0x001e2e00000e0000 */
[----:B0-----:R-:W-:-:S05]  /*a3d0*/  @!P2 LEA R6, P1, R28, R6, 0x1 ;  /* 0x000000061c06a211 */ /* 0x001fca00078208ff */
[----:B------:R-:W-:-:S04]  /*a3e0*/  @!P2 IMAD.X R0, RZ, RZ, R0, P1 ;  /* 0x000000ffff00a224 */ /* 0x000fc800008e0600 */
[----:B------:R-:W-:Y:S02]  /*a3f0*/  @!P2 IMAD.MOV.U32 R7, RZ, RZ, R0 ;  /* 0x000000ffff07a224 */ /* 0x000fe400078e0000 */
[----:B------:R0:W1:Y:S04]  /*a400*/  SHFL.IDX PT, R0, R2, 0x3, 0x181f ;  /* 0x00781f0002007f89 */ /* 0x00006800000e0000 */
[----:B------:R0:W-:Y:S04]  /*a410*/  @!P2 LDGSTS.E.BYPASS.LTC128B.128 [R10+0xd400], desc[UR50][R6.64], !P0 ;  /* 0x0d400000060aafae */ /* 0x0001e8000c101d72 */
[----:B------:R0:W2:Y:S02]  /*a420*/  SHFL.IDX PT, R2, R5, 0x3, 0x181f ;  /* 0x00781f0005027f89 */ /* 0x0000a400000e0000 */
.L_x_370:
[----:B------:R-:W-:-:S05]  /*a430*/  VIADD R17, R17, 0xb0 ;  /* 0x000000b011117836 */ /* 0x000fca0000000000 */
[----:B------:R-:W-:-:S13]  /*a440*/  ISETP.GE.AND P1, PT, R17, R3, PT ;  /* 0x000000031100720c */ /* 0x000fda0003f26270 */
[----:B0-2---:R-:W-:-:S05]  /*a450*/  @!P1 LEA R2, P2, R28, R2, 0x1 ;  /* 0x000000021c029211 */ /* 0x005fca00078408ff */
[----:B-1----:R-:W-:-:S05]  /*a460*/  @!P1 IMAD.X R3, RZ, RZ, R0, P2 ;  /* 0x000000ffff039224 */ /* 0x002fca00010e0600 */
[----:B------:R-:W-:Y:S01]  /*a470*/  @!PT LDS RZ, [RZ] ;  /* 0x00000000fffff984 */ /* 0x000fe20000000800 */
[----:B------:R-:W-:Y:S01]  /*a480*/  @!PT LDS RZ, [RZ] ;  /* 0x00000000fffff984 */ /* 0x000fe20000000800 */
[----:B------:R-:W-:Y:S01]  /*a490*/  @!PT LDS RZ, [RZ] ;  /* 0x00000000fffff984 */ /* 0x000fe20000000800 */
[----:B------:R0:W-:Y:S01]  /*a4a0*/  @!P1 LDGSTS.E.BYPASS.LTC128B.128 [R10+0xdc00], desc[UR50][R2.64], !P0 ;  /* 0x0dc00000020a9fae */ /* 0x0001e2000c101d72 */
[----:B------:R-:W-:Y:S01]  /*a4b0*/  PLOP3.LUT P0, PT, PT, PT, PT, 0x80, 0x0 ;  /* 0x000000000000781c */ /* 0x000fe20003f0f070 */
[----:B------:R-:W-:-:S12]  /*a4c0*/  NOP ;  /* 0x0000000000007918 */ /* 0x000fd80000000000 */
.L_x_270:
[----:B------:R-:W-:Y:S02]  /*a4d0*/  PLOP3.LUT P1, PT, P1, P0, PT, 0xa2, 0x0 ;  /* 0x000000000000781c */ /* 0x000fe40000f21472 */
[----:B------:R-:W-:-:S08]  /*a4e0*/  @P0 R2UR P1, UR4, R22 ;  /* 0x00000000160402ca */ /* 0x000fd00000020000 */
[----:B------:R-:W-:-:S05]  /*a4f0*/  @P0 PLOP3.LUT P0, PT, P1, PT, PT, 0x80, 0x0 ;  /* 0x000000000000081c */ /* 0x000fca0000f0f070 */
[----:B------:R-:W-:Y:S01]  /*a500*/  @!P1 SYNCS.ARRIVE.TRANS64.RED.A0T1 RZ, [UR4+0x16800], RZ ;  /* 0x016800ffffff99a7 */ /* 0x000fe20008200404 */
[----:B------:R-:W-:Y:S07]  /*a510*/  @!P1 ARRIVES.LDGSTSBAR.64.TRANSCNT [UR4+0x16800] ;  /* 0x01680000ff0099b0 */ /* 0x000fee0008000a84 */
[----:B------:R-:W-:Y:S05]  /*a520*/  @P0 BRA.U.ANY `(.L_x_270) ;  /* 0xfffffffd00e80947 */ /* 0x000fea000393ffff */
[----:B0-----:R-:W2:Y:S02]  /*a530*/  LDL.LU R2, [R1+0x38] ;  /* 0x0000380001027983 */ /* 0x001ea40000300800 */
[----:B--2---:R-:W-:-:S04]  /*a540*/  IADD3 R2, R2, 0x1, RZ ;  /* 0x0000000102027810 */ /* 0x004fc80007ffe0ff */
[----:B------:R-:W-:Y:S01]  /*a550*/  LEA.HI R0, R2, R2, RZ, 0x1 ;  /* 0x0000000202007211 */ /* 0x000fe200078f08ff */
[----:B------:R0:W-:Y:S03]  /*a560*/  STL [R1+0x38], R2 ;  /* 0x0000380201007387 */ /* 0x0001e60000100800 */
[----:B------:R-:W-:-:S05]  /*a570*/  LOP3.LUT R0, R0, 0xfffffffe, RZ, 0xc0, !PT ;  /* 0xfffffffe00007812 */ /* 0x000fca00078ec0ff */
[----:B------:R-:W-:-:S05]  /*a580*/  IMAD.IADD R0, R2, 0x1, -R0 ;  /* 0x0000000102007824 */ /* 0x000fca00078e0a00 */
[----:B------:R-:W-:Y:S01]  /*a590*/  SHF.L.U32 R3, R0, 0x1f, RZ ;  /* 0x0000001f00037819 */ /* 0x000fe200000006ff */
[----:B------:R-:W-:Y:S01]  /*a5a0*/  NOP ;  /* 0x0000000000007918 */ /* 0x000fe20000000000 */
[----:B0-----:R-:W2:Y:S01]  /*a5b0*/  LDL R2, [R1+0x10] ;  /* 0x0000100001027983 */ /* 0x001ea20000100800 */
[----:B------:R0:W-:Y:S01]  /*a5c0*/  SYNCS.ARRIVE.TRANS64.A1T0 RZ, [R22+URZ+0x16800], RZ ;  /* 0x016800ff16ff79a7 */ /* 0x0001e2000810003f */
[----:B------:R-:W-:Y:S01]  /*a5d0*/  BSSY B0, `(.L_x_271) ;  /* 0x0000004000007945 */ /* 0x000fe20003800000 */
[----:B------:R-:W1:Y:S01]  /*a5e0*/  SYNCS.PHASECHK.TRANS64.TRYWAIT P0, [R22+URZ+0x16820], R3 ;  /* 0x01682003160075a7 */ /* 0x000e62000800017f */
[----:B--2---:R-:W-:Y:S02]  /*a5f0*/  ISETP.GE.AND P1, PT, R2, 0x81, PT ;  /* 0x000000810200780c */ /* 0x004fe40003f26270 */
[----:B01----:R-:W-:Y:S11]  /*a600*/  @!P0 BRA `(.L_x_272) ;  /* 0x0000004000ac8947 */ /* 0x003ff60003800000 */
.L_x_371:
[----:B------:R-:W-:Y:S05]  /*a610*/  BSYNC B0 ;  /* 0x0000000000007941 */ /* 0x000fea0003800000 */
.L_x_271:
[----:B------:R-:W-:Y:S04]  /*a620*/  BSSY B0, `(.L_x_273) ;  /* 0x0000106000007945 */ /* 0x000fe80003800000 */
[----:B------:R-:W-:Y:S05]  /*a630*/  @!P1 BRA `(.L_x_274) ;  /* 0x0000001000109947 */ /* 0x000fea0003800000 */
[----:B------:R-:W2:Y:S01]  /*a640*/  LDL.LU R0, [R1+0x34] ;  /* 0x0000340001007983 */ /* 0x000ea20000300800 */
[----:B------:R-:W-:Y:S01]  /*a650*/  ULDC UR4, c[0x0][0x2f4] ;  /* 0x0000bd0000047ab9 */ /* 0x000fe20000000800 */
[----:B------:R-:W-:Y:S01]  /*a660*/  IMAD.MOV.U32 R17, RZ, RZ, R27 ;  /* 0x000000ffff117224 */ /* 0x000fe200078e001b */
[----:B------:R-:W-:Y:S01]  /*a670*/  ISETP.GE.AND P1, PT, R28, UR4, PT ;  /* 0x000000041c007c0c */ /* 0x000fe2000bf26270 */
[----:B------:R-:W-:Y:S02]  /*a680*/  IMAD.MOV.U32 R6, RZ, RZ, R25 ;  /* 0x000000ffff067224 */ /* 0x000fe400078e0019 */
[----:B------:R-:W-:Y:S01]  /*a690*/  IMAD.MOV.U32 R29, RZ, RZ, R26 ;  /* 0x000000ffff1d7224 */ /* 0x000fe200078e001a */
[----:B--2---:R-:W-:-:S09]  /*a6a0*/  LEA.HI.SX32 R7, R0, 0xfffffffe, 0x19 ;  /* 0xfffffffe00077811 */ /* 0x004fd200078fcaff */
.L_x_287:
[----:B------:R-:W2:Y:S01]  /*a6b0*/  LDL R9, [R1+0x14] ;  /* 0x0000140001097983 */ /* 0x000ea20000100800 */
[----:B0-----:R-:W0:Y:S03]  /*a6c0*/  LDC R3, c[0x0][0x430] ;  /* 0x00010c00ff037b82 */ /* 0x001e260000000800 */
[----:B------:R-:W3:Y:S04]  /*a6d0*/  LDL R8, [R1+0x18] ;  /* 0x0000180001087983 */ /* 0x000ee80000100800 */
[----:B------:R-:W4:Y:S01]  /*a6e0*/  LDL R5, [R1+0x4] ;  /* 0x0000040001057983 */ /* 0x000f220000100800 */
[----:B------:R-:W1:Y:S01]  /*a6f0*/  S2R R2, SR_TID.X ;  /* 0x0000000000027919 */ /* 0x000e620000002100 */
[----:B0-----:R-:W-:-:S13]  /*a700*/  ISETP.NE.AND P0, PT, R3, 0x1, PT ;  /* 0x000000010300780c */ /* 0x001fda0003f05270 */
[----:B------:R-:W0:Y:S01]  /*a710*/  @P0 LDC R4, c[0x0][0x434] ;  /* 0x00010d00ff040b82 */ /* 0x000e220000000800 */
[----:B-1----:R-:W-:-:S04]  /*a720*/  LOP3.LUT R0, R2, 0x7f, RZ, 0xc0, !PT ;  /* 0x0000007f02007812 */ /* 0x002fc800078ec0ff */
[----:B------:R-:W-:-:S03]  /*a730*/  SHF.R.U32.HI R3, RZ, 0x3, R0 ;  /* 0x00000003ff037819 */ /* 0x000fc60000011600 */
[----:B------:R-:W1:Y:S01]  /*a740*/  @P0 LDC R0, c[0x0][0x438] ;  /* 0x00010e00ff000b82 */ /* 0x000e620000000800 */
[----:B------:R-:W-:Y:S02]  /*a750*/  IMAD.SHL.U32 R2, R2, 0x10, RZ ;  /* 0x0000001002027824 */ /* 0x000fe400078e00ff */
[----:B------:R-:W-:-:S03]  /*a760*/  IMAD R3, R7, 0x80, R3 ;  /* 0x0000008007037824 */ /* 0x000fc600078e0203 */
[----:B------:R-:W-:Y:S01]  /*a770*/  LOP3.LUT R2, R2, 0x70, RZ, 0xc0, !PT ;  /* 0x0000007002027812 */ /* 0x000fe200078ec0ff */
[----:B------:R-:W-:Y:S05]  /*a780*/  YIELD ;  /* 0x0000000000007946 */ /* 0x000fea0003800000 */
[----:B------:R-:W-:Y:S01]  /*a790*/  ULDC UR4, c[0x0][0x430] ;  /* 0x00010c0000047ab9 */ /* 0x000fe20000000800 */
[----:B--2---:R-:W-:-:S05]  /*a7a0*/  IADD3 R3, R2, R3, R9 ;  /* 0x0000000302037210 */ /* 0x004fca0007ffe009 */
[----:B0-----:R-:W-:-:S04]  /*a7b0*/  @P0 IMAD.HI.U32 R4, R3, R4, RZ ;  /* 0x0000000403040227 */ /* 0x001fc800078e00ff */
[----:B------:R-:W-:Y:S01]  /*a7c0*/  IMAD.MOV.U32 R2, RZ, RZ, R3 ;  /* 0x000000ffff027224 */ /* 0x000fe200078e0003 */
[----:B-1----:R-:W-:-:S04]  /*a7d0*/  @P0 SHF.R.U32.HI R2, RZ, R0, R4 ;  /* 0x00000000ff020219 */ /* 0x002fc80000011604 */
[----:B------:R-:W-:-:S05]  /*a7e0*/  IADD3 R0, -R2, RZ, RZ ;  /* 0x000000ff02007210 */ /* 0x000fca0007ffe1ff */
[----:B------:R-:W-:Y:S01]  /*a7f0*/  IMAD R0, R0, UR4, R3 ;  /* 0x0000000400007c24 */ /* 0x000fe2000f8e0203 */
[----:B------:R-:W-:Y:S01]  /*a800*/  ULDC.64 UR4, c[0x0][0x428] ;  /* 0x00010a0000047ab9 */ /* 0x000fe20000000a00 */
[----:B------:R-:W-:Y:S01]  /*a810*/  SHF.R.S32.HI R3, RZ, 0x1f, R2 ;  /* 0x0000001fff037819 */ /* 0x000fe20000011402 */
[----:B---3--:R-:W-:-:S04]  /*a820*/  IMAD R4, R8, UR4, RZ ;  /* 0x0000000408047c24 */ /* 0x008fc8000f8e02ff */
[C---:B----4-:R-:W-:Y:S02]  /*a830*/  IMAD R4, R5.reuse, UR5, R4 ;  /* 0x0000000505047c24 */ /* 0x050fe4000f8e0204 */
        /* <DEDUP_REMOVED lines=17> */
.L_x_275:
[----:B------:R-:W-:Y:S01]  /*a950*/  IMAD R5, R25, 0x8, R22 ;  /* 0x0000000819057824 */ /* 0x000fe200078e0216 */
[----:B------:R-:W-:Y:S01]  /*a960*/  SHF.L.U32 R2, R27, 0x1f, RZ ;  /* 0x0000001f1b027819 */ /* 0x000fe200000006ff */
[----:B------:R-:W-:Y:S03]  /*a970*/  BSSY B1, `(.L_x_276) ;  /* 0x0000003000017945 */ /* 0x000fe60003800000 */
[----:B------:R-:W0:Y:S02]  /*a980*/  SYNCS.PHASECHK.TRANS64.TRYWAIT P0, [R5+URZ+0x16840], R2 ;  /* 0x01684002050075a7 */ /* 0x000e24000800017f */
[----:B0-----:R-:W-:Y:S05]  /*a990*/  @!P0 BRA `(.L_x_277) ;  /* 0x0000003c00dc8947 */ /* 0x001fea0003800000 */
.L_x_372:
[----:B------:R-:W-:Y:S05]  /*a9a0*/  BSYNC B1 ;  /* 0x0000000000017941 */ /* 0x000fea0003800000 */
.L_x_276:
[----:B------:R-:W2:Y:S04]  /*a9b0*/  LDL R3, [R1+0x8] ;  /* 0x0000080001037983 */ /* 0x000ea80000100800 */
[----:B------:R-:W3:Y:S01]  /*a9c0*/  LDL R8, [R1] ;  /* 0x0000000001087983 */ /* 0x000ee20000100800 */
[----:B------:R-:W-:Y:S01]  /*a9d0*/  SHF.R.S32.HI R20, RZ, 0x1f, R0 ;  /* 0x0000001fff147819 */ /* 0x000fe20000011400 */
[----:B------:R-:W-:Y:S01]  /*a9e0*/  ULDC.64 UR4, c[0x0][0x300] ;  /* 0x0000c00000047ab9 */ /* 0x000fe20000000a00 */
[----:B------:R-:W1:Y:S03]  /*a9f0*/  S2R R9, SR_TID.X ;  /* 0x0000000000097919 */ /* 0x000e660000002100 */
[----:B------:R-:W-:-:S04]  /*aa00*/  IMAD R7, R20, UR4, RZ ;  /* 0x0000000414077c24 */ /* 0x000fc8000f8e02ff */
[C---:B------:R-:W-:Y:S01]  /*aa10*/  IMAD R7, R0.reuse, UR5, R7 ;  /* 0x0000000500077c24 */ /* 0x040fe2000f8e0207 */
[----:B-1----:R-:W-:Y:S02]  /*aa20*/  SHF.L.U32 R11, R9, 0x3, RZ ;  /* 0x00000003090b7819 */ /* 0x002fe400000006ff */
[----:B--2---:R-:W-:Y:S01]  /*aa30*/  LOP3.LUT P2, RZ, R3, 0x1, RZ, 0xc0, !PT ;  /* 0x0000000103ff7812 */ /* 0x004fe2000784c0ff */
[----:B0-----:R-:W-:Y:S01]  /*aa40*/  IMAD.WIDE.U32 R2, R0, UR4, RZ ;  /* 0x0000000400027c25 */ /* 0x001fe2000f8e00ff */
[----:B------:R-:W-:-:S03]  /*aa50*/  ULDC.64 UR4, c[0x0][0x310] ;  /* 0x0000c40000047ab9 */ /* 0x000fc60000000a00 */
[----:B------:R-:W-:Y:S02]  /*aa60*/  IMAD.IADD R3, R3, 0x1, R7 ;  /* 0x0000000103037824 */ /* 0x000fe400078e0207 */
[----:B------:R-:W-:Y:S02]  /*aa70*/  IMAD R7, R21, UR4, RZ ;  /* 0x0000000415077c24 */ /* 0x000fe4000f8e02ff */
[----:B------:R-:W-:-:S04]  /*aa80*/  IMAD.WIDE.U32 R2, R4, UR4, R2 ;  /* 0x0000000404027c25 */ /* 0x000fc8000f8e0002 */
[----:B------:R-:W-:Y:S01]  /*aa90*/  IMAD R7, R4, UR5, R7 ;  /* 0x0000000504077c24 */ /* 0x000fe2000f8e0207 */
[----:B------:R-:W-:-:S03]  /*aaa0*/  ULDC.64 UR4, c[0x0][0x308] ;  /* 0x0000c20000047ab9 */ /* 0x000fc60000000a00 */
[----:B------:R-:W-:Y:S02]  /*aab0*/  IMAD.IADD R3, R3, 0x1, R7 ;  /* 0x0000000103037824 */ /* 0x000fe400078e0207 */
[----:B---3--:R-:W-:Y:S02]  /*aac0*/  IMAD R7, R8, UR4, RZ ;  /* 0x0000000408077c24 */ /* 0x008fe4000f8e02ff */
[----:B------:R-:W-:Y:S02]  /*aad0*/  IMAD.SHL.U32 R8, R9, 0x8, RZ ;  /* 0x0000000809087824 */ /* 0x000fe400078e00ff */
[C---:B------:R-:W-:Y:S02]  /*aae0*/  IMAD R7, R18.reuse, UR5, R7 ;  /* 0x0000000512077c24 */ /* 0x040fe4000f8e0207 */
[----:B------:R-:W-:Y:S01]  /*aaf0*/  IMAD.WIDE.U32 R2, R18, UR4, R2 ;  /* 0x0000000412027c25 */ /* 0x000fe2000f8e0002 */
[----:B------:R-:W-:Y:S01]  /*ab00*/  LOP3.LUT R8, R8, 0x1f8, RZ, 0xc0, !PT ;  /* 0x000001f808087812 */ /* 0x000fe200078ec0ff */
[----:B------:R-:W-:-:S02]  /*ab10*/  ULDC.64 UR4, c[0x0][0x2e8] ;  /* 0x0000ba0000047ab9 */ /* 0x000fc40000000a00 */
[----:B------:R-:W-:Y:S01]  /*ab20*/  IMAD.IADD R7, R7, 0x1, R3 ;  /* 0x0000000107077824 */ /* 0x000fe200078e0203 */
[----:B------:R-:W-:Y:S02]  /*ab30*/  LOP3.LUT R8, R8, 0x38, R9, 0x78, !PT ;  /* 0x0000003808087812 */ /* 0x000fe400078e7809 */
[----:B------:R-:W-:Y:S01]  /*ab40*/  LEA R9, P0, R2, UR4, 0x1 ;  /* 0x0000000402097c11 */ /* 0x000fe2000f8008ff */
[----:B------:R-:W-:Y:S01]  /*ab50*/  UMOV UR4, 0xffffffff ;  /* 0xffffffff00047882 */ /* 0x000fe20000000000 */
[----:B------:R-:W-:Y:S02]  /*ab60*/  LOP3.LUT R8, R8, 0x200, R11, 0xf8, !PT ;  /* 0x0000020008087812 */ /* 0x000fe400078ef80b */
[----:B------:R-:W-:-:S03]  /*ab70*/  LEA.HI.X R10, R2, UR5, R7, 0x1, P0 ;  /* 0x00000005020a7c11 */ /* 0x000fc600080f0c07 */
[----:B------:R-:W-:Y:S01]  /*ab80*/  IMAD R8, R25, 0x2000, R8 ;  /* 0x0000200019087824 */ /* 0x000fe200078e0208 */
[----:B------:R-:W-:Y:S06]  /*ab90*/  BRA.DIV UR4, `(.L_x_278) ;  /* 0x0000003e04707947 */ /* 0x000fec000b800000 */
[----:B------:R-:W0:Y:S01]  /*aba0*/  SHFL.IDX PT, R2, R9, RZ, 0x181f ;  /* 0x00181fff09027589 */ /* 0x000e2200000e0000 */
[----:B------:R-:W-:Y:S02]  /*abb0*/  IMAD.SHL.U32 R7, R28, 0x2, RZ ;  /* 0x000000021c077824 */ /* 0x000fe400078e00ff */
[----:B------:R-:W-:Y:S01]  /*abc0*/  IMAD R8, R8, 0x2, R22 ;  /* 0x0000000208087824 */ /* 0x000fe200078e0216 */
[----:B------:R-:W1:Y:S02]  /*abd0*/  SHFL.IDX PT, R3, R10, RZ, 0x181f ;  /* 0x00181fff0a037589 */ /* 0x000e6400000e0000 */
[----:B0-----:R-:W-:-:S05]  /*abe0*/  IADD3 R2, P0, R2, R7, RZ ;  /* 0x0000000702027210 */ /* 0x001fca0007f1e0ff */
[----:B-1----:R-:W-:-:S05]  /*abf0*/  IMAD.X R3, RZ, RZ, R3, P0 ;  /* 0x000000ffff037224 */ /* 0x002fca00000e0603 */
        /* <DEDUP_REMOVED lines=34> */
.L_x_390:
        /* <DEDUP_REMOVED lines=8> */
.L_x_279:
        /* <DEDUP_REMOVED lines=11> */
.L_x_280:
[----:B------:R1:W-:Y:S01]  /*af50*/  SYNCS.ARRIVE.TRANS64.A1T0 RZ, [R5+URZ+0x16830], RZ ;  /* 0x016830ff05ff79a7 */ /* 0x0003e2000810003f */
[----:B------:R-:W-:Y:S05]  /*af60*/  @!P3 BRA `(.L_x_281) ;  /* 0x000000000004b947 */ /* 0x000fea0003800000 */
[----:B------:R-:W-:Y:S01]  /*af70*/  BPT.TRAP 0x1 ;  /* 0x000000040000795c */ /* 0x000fe20000300000 */
.L_x_281:
[----:B------:R-:W-:Y:S01]  /*af80*/  SHF.L.U32 R2, R17, 0x1f, RZ ;  /* 0x0000001f11027819 */ /* 0x000fe200000006ff */
[----:B-1----:R-:W-:Y:S01]  /*af90*/  IMAD R5, R6, 0x8, R22 ;  /* 0x0000000806057824 */ /* 0x002fe200078e0216 */
[----:B------:R-:W-:Y:S03]  /*afa0*/  BSSY B1, `(.L_x_282) ;  /* 0x0000003000017945 */ /* 0x000fe60003800000 */
[----:B------:R-:W1:Y:S02]  /*afb0*/  SYNCS.PHASECHK.TRANS64.TRYWAIT P0, [R5+URZ+0x16860], R2 ;  /* 0x01686002050075a7 */ /* 0x000e64000800017f */
[----:B-1----:R-:W-:Y:S05]  /*afc0*/  @!P0 BRA `(.L_x_283) ;  /* 0x0000004000948947 */ /* 0x002fea0003800000 */
.L_x_391:
[----:B------:R-:W-:Y:S05]  /*afd0*/  BSYNC B1 ;  /* 0x0000000000017941 */ /* 0x000fea0003800000 */
.L_x_282:
[----:B------:R-:W2:Y:S01]  /*afe0*/  LDL R8, [R1+0x10] ;  /* 0x0000100001087983 */ /* 0x000ea20000100800 */
[----:B------:R-:W0:Y:S01]  /*aff0*/  S2R R11, SR_TID.X ;  /* 0x00000000000b7919 */ /* 0x000e220000002100 */
[----:B------:R-:W-:Y:S01]  /*b000*/  UMOV UR4, 0xffffffff ;  /* 0xffffffff00047882 */ /* 0x000fe20000000000 */
[C---:B0-----:R-:W-:Y:S01]  /*b010*/  IMAD.SHL.U32 R9, R11.reuse, 0x8, RZ ;  /* 0x000000080b097824 */ /* 0x041fe200078e00ff */
[----:B------:R-:W-:-:S04]  /*b020*/  SHF.L.U32 R10, R11, 0x3, RZ ;  /* 0x000000030b0a7819 */ /* 0x000fc800000006ff */
[----:B------:R-:W-:Y:S02]  /*b030*/  LOP3.LUT R9, R9, 0x1f8, RZ, 0xc0, !PT ;  /* 0x000001f809097812 */ /* 0x000fe400078ec0ff */
[----:B------:R-:W-:Y:S02]  /*b040*/  LOP3.LUT R3, R11, 0x7f, RZ, 0xc0, !PT ;  /* 0x0000007f0b037812 */ /* 0x000fe400078ec0ff */
[----:B------:R-:W-:Y:S02]  /*b050*/  LOP3.LUT R9, R9, 0x38, R11, 0x78, !PT ;  /* 0x0000003809097812 */ /* 0x000fe400078e780b */
[----:B------:R-:W-:Y:S02]  /*b060*/  SHF.R.U32.HI R3, RZ, 0x3, R3 ;  /* 0x00000003ff037819 */ /* 0x000fe40000011603 */
[----:B------:R-:W-:-:S05]  /*b070*/  LOP3.LUT R9, R9, 0x200, R10, 0xf8, !PT ;  /* 0x0000020009097812 */ /* 0x000fca00078ef80a */
[----:B------:R-:W-:Y:S02]  /*b080*/  IMAD R6, R6, 0x2000, R9 ;  /* 0x0000200006067824 */ /* 0x000fe400078e0209 */
[----:B--2---:R-:W-:-:S04]  /*b090*/  IMAD R8, R29, -0x80, R8 ;  /* 0xffffff801d087824 */ /* 0x004fc800078e0208 */
[----:B------:R-:W-:Y:S01]  /*b0a0*/  IMAD.IADD R8, R8, 0x1, -R3 ;  /* 0x0000000108087824 */ /* 0x000fe200078e0a03 */
[----:B------:R-:W-:Y:S06]  /*b0b0*/  BRA.DIV UR4, `(.L_x_284) ;  /* 0x00000042046c7947 */ /* 0x000fec000b800000 */
[----:B-1----:R-:W0:Y:S01]  /*b0c0*/  SHFL.IDX PT, R2, R23, RZ, 0x181f ;  /* 0x00181fff17027589 */ /* 0x002e2200000e0000 */
[----:B------:R-:W-:Y:S01]  /*b0d0*/  ISETP.LT.OR P0, PT, R8, 0x1, P1 ;  /* 0x000000010800780c */ /* 0x000fe20000f01670 */
[----:B------:R-:W-:Y:S02]  /*b0e0*/  IMAD R6, R6, 0x2, R22 ;  /* 0x0000000206067824 */ /* 0x000fe400078e0216 */
[----:B------:R-:W1:Y:S01]  /*b0f0*/  SHFL.IDX PT, R3, R24, RZ, 0x181f ;  /* 0x00181fff18037589 */ /* 0x000e6200000e0000 */
[----:B0-----:R-:W-:-:S05]  /*b100*/  IADD3 R2, P2, R2, R7, RZ ;  /* 0x0000000702027210 */ /* 0x001fca0007f5e0ff */
[----:B-1----:R-:W-:-:S05]  /*b110*/  IMAD.X R3, RZ, RZ, R3, P2 ;  /* 0x000000ffff037224 */ /* 0x002fca00010e0603 */
[----:B------:R-:W-:Y:S01]  /*b120*/  @!PT LDS RZ, [RZ] ;  /* 0x00000000fffff984 */ /* 0x000fe20000000800 */
[----:B------:R0:W-:Y:S01]  /*b130*/  LDGSTS.E.BYPASS.LTC128B.128 [R6+0x400], desc[UR50][R2.64], !P0 ;  /* 0x0040000002067fae */ /* 0x0001e2000c101d72 */
[----:B------:R-:W-:-:S03]  /*b140*/  ISETP.LT.OR P0, PT, R8, 0x11, P1 ;  /* 0x000000110800780c */ /* 0x000fc60000f01670 */
[----:B0-----:R-:W0:Y:S04]  /*b150*/  SHFL.IDX PT, R2, R23, 0x1, 0x181f ;  /* 0x00381f0017027f89 */ /* 0x001e2800000e0000 */
[----:B------:R-:W1:Y:S01]  /*b160*/  SHFL.IDX PT, R3, R24, 0x1, 0x181f ;  /* 0x00381f0018037f89 */ /* 0x000e6200000e0000 */
[----:B0-----:R-:W-:-:S05]  /*b170*/  IADD3 R2, P2, R2, R7, RZ ;  /* 0x0000000702027210 */ /* 0x001fca0007f5e0ff */
[----:B-1----:R-:W-:-:S05]  /*b180*/  IMAD.X R3, RZ, RZ, R3, P2 ;  /* 0x000000ffff037224 */ /* 0x002fca00010e0603 */
        /* <DEDUP_REMOVED lines=10> */
[----:B0-----:R-:W-:-:S04]  /*b230*/  IADD3 R2, P2, R2, R7, RZ ;  /* 0x0000000702027210 */ /* 0x001fc80007f5e0ff */
[----:B-1----:R-:W-:-:S05]  /*b240*/  IADD3.X R3, RZ, R3, RZ, P2, !PT ;  /* 0x00000003ff037210 */ /* 0x002fca00017fe4ff */
        /* <DEDUP_REMOVED lines=15> */
[----:B------:R-:W1:Y:S04]  /*b340*/  SHFL.IDX PT, R3, R24, 0x6, 0x181f ;  /* 0x00d81f0018037f89 */ /* 0x000e6800000e0000 */
[----:B------:R-:W2:Y:S01]  /*b350*/  SHFL.IDX PT, R24, R24, 0x7, 0x181f ;  /* 0x00f81f0018187f89 */ /* 0x000ea200000e0000 */
[----:B0-----:R-:W-:-:S05]  /*b360*/  IADD3 R2, P2, R2, R7, RZ ;  /* 0x0000000702027210 */ /* 0x001fca0007f5e0ff */
[----:B-1----:R-:W-:-:S05]  /*b370*/  IMAD.X R3, RZ, RZ, R3, P2 ;  /* 0x000000ffff037224 */ /* 0x002fca00010e0603 */
[----:B------:R0:W-:Y:S04]  /*b380*/  LDGSTS.E.BYPASS.LTC128B.128 [R6+0x3400], desc[UR50][R2.64], !P0 ;  /* 0x0340000002067fae */ /* 0x0001e8000c101d72 */
[----:B0-2---:R0:W1:Y:S02]  /*b390*/  SHFL.IDX PT, R2, R23, 0x7, 0x181f ;  /* 0x00f81f0017027f89 */ /* 0x00506400000e0000 */
.L_x_409:
[----:B------:R-:W2:Y:S01]  /*b3a0*/  LDL R9, [R1] ;  /* 0x0000000001097983 */ /* 0x000ea20000100800 */
[----:B------:R-:W-:Y:S01]  /*b3b0*/  ISETP.LT.OR P0, PT, R8, 0x71, P1 ;  /* 0x000000710800780c */ /* 0x000fe20000f01670 */
[----:B------:R-:W-:Y:S01]  /*b3c0*/  ULDC.64 UR4, c[0x0][0x328] ;  /* 0x0000ca0000047ab9 */ /* 0x000fe20000000a00 */
[----:B-1----:R-:W-:-:S05]  /*b3d0*/  IADD3 R2, P2, R2, R7, RZ ;  /* 0x0000000702027210 */ /* 0x002fca0007f5e0ff */
[----:B------:R-:W-:-:S06]  /*b3e0*/  IMAD.X R3, RZ, RZ, R24, P2 ;  /* 0x000000ffff037224 */ /* 0x000fcc00010e0618 */
[----:B------:R-:W-:Y:S01]  /*b3f0*/  @!PT LDS RZ, [RZ] ;  /* 0x00000000fffff984 */ /* 0x000fe20000000800 */
[----:B------:R-:W-:Y:S01]  /*b400*/  @!PT LDS RZ, [RZ] ;  /* 0x00000000fffff984 */ /* 0x000fe20000000800 */
[----:B------:R-:W-:Y:S01]  /*b410*/  @!PT LDS RZ, [RZ] ;  /* 0x00000000fffff984 */ /* 0x000fe20000000800 */
[----:B------:R1:W-:Y:S01]  /*b420*/  LDGSTS.E.BYPASS.LTC128B.128 [R6+0x3c00], desc[UR50][R2.64], !P0 ;  /* 0x03c0000002067fae */ /* 0x0003e2000c101d72 */
[----:B------:R-:W-:Y:S01]  /*b430*/  PLOP3.LUT P0, PT, PT, PT, PT, 0x80, 0x0 ;  /* 0x000000000000781c */ /* 0x000fe20003f0f070 */
[----:B-1----:R-:W-:Y:S02]  /*b440*/  IMAD R6, R20, UR4, RZ ;  /* 0x0000000414067c24 */ /* 0x002fe4000f8e02ff */
[----:B------:R-:W-:-:S04]  /*b450*/  IMAD.WIDE.U32 R2, R0, UR4, RZ ;  /* 0x0000000400027c25 */ /* 0x000fc8000f8e00ff */
[----:B------:R-:W-:Y:S01]  /*b460*/  IMAD R6, R0, UR5, R6 ;  /* 0x0000000500067c24 */ /* 0x000fe2000f8e0206 */
[----:B------:R-:W-:Y:S01]  /*b470*/  ULDC.64 UR4, c[0x0][0x338] ;  /* 0x0000ce0000047ab9 */ /* 0x000fe20000000a00 */
[----:B------:R-:W-:Y:S02]  /*b480*/  NOP ;  /* 0x0000000000007918 */ /* 0x000fe40000000000 */
[----:B------:R-:W-:Y:S02]  /*b490*/  IMAD.IADD R3, R3, 0x1, R6 ;  /* 0x0000000103037824 */ /* 0x000fe400078e0206 */
[----:B------:R-:W-:-:S04]  /*b4a0*/  IMAD.WIDE.U32 R2, R4, UR4, R2 ;  /* 0x0000000404027c25 */ /* 0x000fc8000f8e0002 */
[----:B------:R-:W-:-:S04]  /*b4b0*/  IMAD R0, R21, UR4, RZ ;  /* 0x0000000415007c24 */ /* 0x000fc8000f8e02ff */
[----:B------:R-:W-:Y:S01]  /*b4c0*/  IMAD R0, R4, UR5, R0 ;  /* 0x0000000504007c24 */ /* 0x000fe2000f8e0200 */
[----:B------:R-:W-:-:S03]  /*b4d0*/  ULDC.64 UR4, c[0x0][0x330] ;  /* 0x0000cc0000047ab9 */ /* 0x000fc60000000a00 */
[----:B------:R-:W-:Y:S02]  /*b4e0*/  IMAD.IADD R3, R3, 0x1, R0 ;  /* 0x0000000103037824 */ /* 0x000fe400078e0200 */
[----:B------:R-:W-:-:S04]  /*b4f0*/  IMAD.WIDE.U32 R2, R18, UR4, R2 ;  /* 0x0000000412027c25 */ /* 0x000fc8000f8e0002 */
[----:B--2---:R-:W-:-:S04]  /*b500*/  IMAD R0, R9, UR4, RZ ;  /* 0x0000000409007c24 */ /* 0x004fc8000f8e02ff */
[----:B------:R-:W-:Y:S01]  /*b510*/  IMAD R0, R18, UR5, R0 ;  /* 0x0000000512007c24 */ /* 0x000fe2000f8e0200 */
[----:B------:R-:W-:Y:S02]  /*b520*/  ULDC.64 UR4, c[0x0][0x318] ;  /* 0x0000c60000047ab9 */ /* 0x000fe40000000a00 */
[----:B0-----:R-:W-:Y:S01]  /*b530*/  LEA R23, P2, R2, UR4, 0x1 ;  /* 0x0000000402177c11 */ /* 0x001fe2000f8408ff */
[----:B------:R-:W-:-:S05]  /*b540*/  IMAD.IADD R0, R0, 0x1, R3 ;  /* 0x0000000100007824 */ /* 0x000fca00078e0203 */
[----:B------:R-:W-:-:S07]  /*b550*/  LEA.HI.X R24, R2, UR5, R0, 0x1, P2 ;  /* 0x0000000502187c11 */ /* 0x000fce00090f0c00 */
.L_x_285:
[----:B------:R-:W-:Y:S02]  /*b560*/  PLOP3.LUT P2, PT, P2, P0, PT, 0xa2, 0x0 ;  /* 0x000000000000781c */ /* 0x000fe40001741472 */
[----:B------:R-:W-:-:S08]  /*b570*/  @P0 R2UR P2, UR4, R5 ;  /* 0x00000000050402ca */ /* 0x000fd00000040000 */
[----:B------:R-:W-:-:S05]  /*b580*/  @P0 PLOP3.LUT P0, PT, P2, PT, PT, 0x80, 0x0 ;  /* 0x000000000000081c */ /* 0x000fca000170f070 */
[----:B------:R-:W-:Y:S01]  /*b590*/  @!P2 SYNCS.ARRIVE.TRANS64.RED.A0T1 RZ, [UR4+0x16850], RZ ;  /* 0x016850ffffffa9a7 */ /* 0x000fe20008200404 */
[----:B------:R-:W-:Y:S07]  /*b5a0*/  @!P2 ARRIVES.LDGSTSBAR.64.TRANSCNT [UR4+0x16850] ;  /* 0x01685000ff00a9b0 */ /* 0x000fee0008000a84 */
[----:B------:R-:W-:Y:S05]  /*b5b0*/  @P0 BRA.U.ANY `(.L_x_285) ;  /* 0xfffffffd00e80947 */ /* 0x000fea000393ffff */
[----:B------:R-:W-:Y:S01]  /*b5c0*/  NOP ;  /* 0x0000000000007918 */ /* 0x000fe20000000000 */
[----:B------:R-:W-:-:S04]  /*b5d0*/  MOV R0, UR36 ;  /* 0x0000002400007c02 */ /* 0x000fc80008000f00 */
[----:B------:R-:W-:-:S13]  /*b5e0*/  ISETP.NE.AND P3, PT, R0, 0x3, PT ;  /* 0x000000030000780c */ /* 0x000fda0003f65270 */
[----:B------:R-:W-:Y:S05]  /*b5f0*/  @!P3 BRA `(.L_x_286) ;  /* 0x000000000004b947 */ /* 0x000fea0003800000 */
[----:B------:R-:W-:Y:S01]  /*b600*/  BPT.TRAP 0x1 ;  /* 0x000000040000795c */ /* 0x000fe20000300000 */
.L_x_286:
[C---:B------:R-:W-:Y:S01]  /*b610*/  ISETP.GT.AND P0, PT, R26.reuse, RZ, PT ;  /* 0x000000ff1a00720c */ /* 0x040fe20003f04270 */
[----:B------:R1:W-:Y:S01]  /*b620*/  SYNCS.ARRIVE.TRANS64.A1T0 RZ, [R5+URZ+0x16850], RZ ;  /* 0x016850ff05ff79a7 */ /* 0x0003e2000810003f */
[----:B------:R-:W-:Y:S02]  /*b630*/  VIADD R7, R26, 0xffffffff ;  /* 0xffffffff1a077836 */ /* 0x000fe40000000000 */
[----:B------:R-:W-:Y:S02]  /*b640*/  IMAD.MOV.U32 R17, RZ, RZ, R27 ;  /* 0x000000ffff117224 */ /* 0x000fe400078e001b */
[----:B------:R-:W-:Y:S02]  /*b650*/  IMAD.MOV.U32 R6, RZ, RZ, R25 ;  /* 0x000000ffff067224 */ /* 0x000fe400078e0019 */
[----:B------:R-:W-:-:S05]  /*b660*/  IMAD.MOV.U32 R29, RZ, RZ, R26 ;  /* 0x000000ffff1d7224 */ /* 0x000fca00078e001a */
[----:B-1----:R-:W-:Y:S05]  /*b670*/  @P0 BRA `(.L_x_287) ;  /* 0xfffffff0000c0947 */ /* 0x002fea000383ffff */
.L_x_274:
[----:B------:R-:W-:Y:S05]  /*b680*/  BSYNC B0 ;  /* 0x0000000000007941 */ /* 0x000fea0003800000 */
.L_x_273:
[----:B------:R-:W1:Y:S01]  /*b690*/  S2R R0, SR_TID.X ;  /* 0x0000000000007919 */ /* 0x000e620000002100 */
[----:B------:R-:W-:Y:S01]  /*b6a0*/  BSSY B0, `(.L_x_288) ;  /* 0x0000010000007945 */ /* 0x000fe20003800000 */
[----:B-1----:R-:W-:-:S04]  /*b6b0*/  LOP3.LUT R0, R0, 0x7f, RZ, 0xc0, !PT ;  /* 0x0000007f00007812 */ /* 0x002fc800078ec0ff */
[----:B------:R-:W-:-:S13]  /*b6c0*/  ISETP.NE.AND P0, PT, R0, RZ, PT ;  /* 0x000000ff0000720c */ /* 0x000fda0003f05270 */
[----:B------:R-:W-:Y:S05]  /*b6d0*/  @P0 BRA `(.L_x_289) ;  /* 0x0000000000300947 */ /* 0x000fea0003800000 */
[----:B------:R-:W1:Y:S01]  /*b6e0*/  S2R R5, SR_LANEID ;  /* 0x0000000000057919 */ /* 0x000e620000000000 */
[----:B------:R-:W-:Y:S01]  /*b6f0*/  VOTEU.ANY UR4, UPT, PT ;  /* 0x0000000000047886 */ /* 0x000fe200038e0100 */
[----:B0-----:R-:W0:Y:S01]  /*b700*/  LDC.64 R2, c[0x0][0xc60] ;  /* 0x00031800ff027b82 */ /* 0x001e220000000a00 */
[----:B------:R-:W1:Y:S02]  /*b710*/  FLO.U32 R0, UR4 ;  /* 0x0000000400007d00 */ /* 0x000e6400080e0000 */
[----:B-1----:R-:W-:-:S06]  /*b720*/  ISETP.EQ.U32.AND P0, PT, R0, R5, PT ;  /* 0x000000050000720c */ /* 0x002fcc0003f02070 */
[----:B------:R-:W0:Y:S07]  /*b730*/  POPC R5, UR4 ;  /* 0x0000000400057d09 */ /* 0x000e2e0008000000 */
[----:B0-----:R-:W2:Y:S01]  /*b740*/  @P0 ATOMG.E.ADD.STRONG.GPU PT, R3, desc[UR50][R2.64], R5 ;  /* 0x00000005020309a8 */ /* 0x001ea200081ee1f2 */
[----:B------:R-:W0:Y:S02]  /*b750*/  S2R R4, SR_LTMASK ;  /* 0x0000000000047919 */ /* 0x000e240000003900 */
[----:B0-----:R-:W-:-:S04]  /*b760*/  LOP3.LUT R4, R4, UR4, RZ, 0xc0, !PT ;  /* 0x0000000404047c12 */ /* 0x001fc8000f8ec0ff */
[----:B------:R-:W0:Y:S01]  /*b770*/  POPC R7, R4 ;  /* 0x0000000400077309 */ /* 0x000e220000000000 */
[----:B--2---:R-:W0:Y:S02]  /*b780*/  SHFL.IDX PT, R0, R3, R0, 0x1f ;  /* 0x00001f0003007589 */ /* 0x004e2400000e0000 */
[----:B0-----:R-:W-:-:S07]  /*b790*/  IADD3 R16, R0, UR38, R7 ;  /* 0x0000002600107c10 */ /* 0x001fce000fffe007 */
.L_x_289:
[----:B------:R-:W-:Y:S05]  /*b7a0*/  BSYNC B0 ;  /* 0x0000000000007941 */ /* 0x000fea0003800000 */
.L_x_288:
[----:B------:R-:W-:-:S05]  /*b7b0*/  IMAD.U32 R0, RZ, RZ, UR36 ;  /* 0x00000024ff007e24 */ /* 0x000fca000f8e00ff */
[----:B------:R-:W-:-:S13]  /*b7c0*/  ISETP.NE.AND P0, PT, R0, 0x3, PT ;  /* 0x000000030000780c */ /* 0x000fda0003f05270 */
[----:B------:R-:W-:Y:S05]  /*b7d0*/  @!P0 BRA `(.L_x_290) ;  /* 0x0000000000048947 */ /* 0x000fea0003800000 */
[----:B------:R-:W-:Y:S01]  /*b7e0*/  BPT.TRAP 0x1 ;  /* 0x000000040000795c */ /* 0x000fe20000300000 */
.L_x_290:
[----:B------:R-:W2:Y:S01]  /*b7f0*/  LDL.LU R2, [R1+0x10] ;  /* 0x0000100001027983 */ /* 0x000ea20000300800 */
[----:B------:R-:W-:Y:S01]  /*b800*/  IMAD R0, R25, 0x8, R22 ;  /* 0x0000000819007824 */ /* 0x000fe200078e0216 */
[----:B0-----:R-:W-:Y:S01]  /*b810*/  SHF.L.U32 R3, R27, 0x1f, RZ ;  /* 0x0000001f1b037819 */ /* 0x001fe200000006ff */
[----:B------:R-:W-:Y:S03]  /*b820*/  BSSY B0, `(.L_x_291) ;  /* 0x0000004000007945 */ /* 0x000fe60003800000 */
[----:B------:R-:W0:Y:S01]  /*b830*/  SYNCS.PHASECHK.TRANS64.TRYWAIT P0, [R0+URZ+0x16860], R3 ;  /* 0x01686003000075a7 */ /* 0x000e22000800017f */
[----:B--2---:R-:W-:Y:S01]  /*b840*/  IMAD R6, R26, -0x80, R2 ;  /* 0xffffff801a067824 */ /* 0x004fe200078e0202 */
[----:B0-----:R-:W-:Y:S06]  /*b850*/  @!P0 BRA `(.L_x_292) ;  /* 0x0000004000cc8947 */ /* 0x001fec0003800000 */
.L_x_410:
[----:B------:R-:W-:Y:S05]  /*b860*/  BSYNC B0 ;  /* 0x0000000000007941 */ /* 0x000fea0003800000 */
.L_x_291:
[----:B------:R-:W1:Y:S01]  /*b870*/  S2R R7, SR_TID.X ;  /* 0x0000000000077919 */ /* 0x000e620000002100 */
[----:B------:R-:W-:Y:S02]  /*b880*/  ULDC UR4, c[0x0][0x2f4] ;  /* 0x0000bd0000047ab9 */ /* 0x000fe40000000800 */
[----:B------:R-:W-:Y:S01]  /*b890*/  ISETP.GE.AND P0, PT, R28, UR4, PT ;  /* 0x000000041c007c0c */ /* 0x000fe2000bf06270 */
[----:B------:R-:W-:Y:S01]  /*b8a0*/  UMOV UR4, 0xffffffff ;  /* 0xffffffff00047882 */ /* 0x000fe20000000000 */
[C---:B-1----:R-:W-:Y:S01]  /*b8b0*/  SHF.L.U32 R2, R7.reuse, 0x3, RZ ;  /* 0x0000000307027819 */ /* 0x042fe200000006ff */
[C---:B------:R-:W-:Y:S01]  /*b8c0*/  IMAD.SHL.U32 R4, R7.reuse, 0x8, RZ ;  /* 0x0000000807047824 */ /* 0x040fe200078e00ff */
[----:B------:R-:W-:Y:S02]  /*b8d0*/  LOP3.LUT R5, R7, 0x7f, RZ, 0xc0, !PT ;  /* 0x0000007f07057812 */ /* 0x000fe400078ec0ff */
[----:B------:R-:W-:Y:S02]  /*b8e0*/  LOP3.LUT R2, R2, 0x1f8, RZ, 0xc0, !PT ;  /* 0x000001f802027812 */ /* 0x000fe400078ec0ff */
[----:B------:R-:W-:-:S02]  /*b8f0*/  SHF.R.U32.HI R5, RZ, 0x3, R5 ;  /* 0x00000003ff057819 */ /* 0x000fc40000011605 */
[----:B------:R-:W-:-:S03]  /*b900*/  LOP3.LUT R2, R2, 0x38, R7, 0x78, !PT ;  /* 0x0000003802027812 */ /* 0x000fc600078e7807 */
[----:B------:R-:W-:Y:S01]  /*b910*/  IMAD.IADD R6, R6, 0x1, -R5 ;  /* 0x0000000106067824 */ /* 0x000fe200078e0a05 */
[----:B------:R-:W-:-:S05]  /*b920*/  LOP3.LUT R2, R2, 0x200, R4, 0xf8, !PT ;  /* 0x0000020002027812 */ /* 0x000fca00078ef804 */
[----:B------:R-:W-:Y:S01]  /*b930*/  IMAD R4, R25, 0x2000, R2 ;  /* 0x0000200019047824 */ /* 0x000fe200078e0202 */
[----:B------:R-:W-:Y:S06]  /*b940*/  BRA.DIV UR4, `(.L_x_293) ;  /* 0x0000004204a47947 */ /* 0x000fec000b800000 */
[----:B------:R-:W1:Y:S01]  /*b950*/  SHFL.IDX PT, R14, R23, RZ, 0x181f ;  /* 0x00181fff170e7589 */ /* 0x000e6200000e0000 */
[----:B------:R-:W-:Y:S01]  /*b960*/  IMAD.SHL.U32 R5, R28, 0x2, RZ ;  /* 0x000000021c057824 */ /* 0x000fe200078e00ff */
[----:B------:R-:W-:Y:S01]  /*b970*/  ISETP.LT.OR P1, PT, R6, 0x1, P0 ;  /* 0x000000010600780c */ /* 0x000fe20000721670 */
[----:B------:R-:W-:Y:S01]  /*b980*/  IMAD R4, R4, 0x2, R22 ;  /* 0x0000000204047824 */ /* 0x000fe200078e0216 */
[----:B0-----:R-:W0:Y:S04]  /*b990*/  SHFL.IDX PT, R3, R24, RZ, 0x181f ;  /* 0x00181fff18037589 */ /* 0x001e2800000e0000 */
[----:B------:R-:W2:Y:S04]  /*b9a0*/  SHFL.IDX PT, R9, R23, 0x1, 0x181f ;  /* 0x00381f0017097f89 */ /* 0x000ea800000e0000 */
[----:B------:R-:W3:Y:S04]  /*b9b0*/  SHFL.IDX PT, R7, R24, 0x1, 0x181f ;  /* 0x00381f0018077f89 */ /* 0x000ee800000e0000 */
[----:B------:R-:W4:Y:S04]  /*b9c0*/  SHFL.IDX PT, R10, R23, 0x2, 0x181f ;  /* 0x00581f00170a7f89 */ /* 0x000f2800000e0000 */
[----:B------:R-:W5:Y:S01]  /*b9d0*/  SHFL.IDX PT, R8, R24, 0x2, 0x181f ;  /* 0x00581f0018087f89 */ /* 0x000f6200000e0000 */
[----:B-1----:R-:W-:-:S03]  /*b9e0*/  IADD3 R2, P2, R14, R5, RZ ;  /* 0x000000050e027210 */ /* 0x002fc60007f5e0ff */
[----:B------:R-:W-:Y:S02]  /*b9f0*/  SHFL.IDX PT, R14, R23, 0x6, 0x181f ;  /* 0x00d81f00170e7f89 */ /* 0x000fe400000e0000 */
[----:B0-----:R-:W-:-:S05]  /*ba00*/  IMAD.X R3, RZ, RZ, R3, P2 ;  /* 0x000000ffff037224 */ /* 0x001fca00010e0603 */
[----:B------:R2:W-:Y:S01]  /*ba10*/  LDGSTS.E.BYPASS.LTC128B.128 [R4+0x400], desc[UR50][R2.64], !P1 ;  /* 0x0040000002047fae */ /* 0x0005e2000c901d72 */
[C---:B------:R-:W-:Y:S02]  /*ba20*/  ISETP.LT.OR P1, PT, R6.reuse, 0x11, P0 ;  /* 0x000000110600780c */ /* 0x040fe40000721670 */
[----:B--2---:R-:W-:Y:S02]  /*ba30*/  IADD3 R2, P2, R9, R5, RZ ;  /* 0x0000000509027210 */ /* 0x004fe40007f5e0ff */
[----:B------:R-:W0:Y:S03]  /*ba40*/  SHFL.IDX PT, R9, R23, 0x3, 0x181f ;  /* 0x00781f0017097f89 */ /* 0x000e2600000e0000 */
[----:B---3--:R-:W-:Y:S02]  /*ba50*/  IMAD.X R3, RZ, RZ, R7, P2 ;  /* 0x000000ffff037224 */ /* 0x008fe400010e0607 */
[----:B------:R-:W1:Y:S04]  /*ba60*/  SHFL.IDX PT, R7, R24, 0x3, 0x181f ;  /* 0x00781f0018077f89 */ /* 0x000e6800000e0000 */
[----:B------:R4:W-:Y:S01]  /*ba70*/  LDGSTS.E.BYPASS.LTC128B.128 [R4+0xc00], desc[UR50][R2.64], !P1 ;  /* 0x00c0000002047fae */ /* 0x0009e2000c901d72 */
[----:B------:R-:W-:-:S02]  /*ba80*/  ISETP.LT.OR P1, PT, R6, 0x21, P0 ;  /* 0x000000210600780c */ /* 0x000fc40000721670 */
[----:B----4-:R-:W-:Y:S02]  /*ba90*/  IADD3 R2, P2, R10, R5, RZ ;  /* 0x000000050a027210 */ /* 0x010fe40007f5e0ff */
[----:B------:R-:W2:Y:S02]  /*baa0*/  SHFL.IDX PT, R10, R23, 0x4, 0x181f ;  /* 0x00981f00170a7f89 */ /* 0x000ea400000e0000 */
[----:B-----5:R-:W-:Y:S02]  /*bab0*/  IADD3.X R3, RZ, R8, RZ, P2, !PT ;  /* 0x00000008ff037210 */ /* 0x020fe400017fe4ff */
[----:B------:R-:W3:Y:S05]  /*bac0*/  SHFL.IDX PT, R8, R24, 0x4, 0x181f ;  /* 0x00981f0018087f89 */ /* 0x000eea00000e0000 */
[----:B------:R0:W-:Y:S01]  /*bad0*/  LDGSTS.E.BYPASS.LTC128B.128 [R4+0x1400], desc[UR50][R2.64], !P1 ;  /* 0x0140000002047fae */ /* 0x0001e2000c901d72 */
[----:B------:R-:W-:-:S02]  /*bae0*/  ISETP.LT.OR P1, PT, R6, 0x31, P0 ;  /* 0x000000310600780c */ /* 0x000fc40000721670 */
[----:B0-----:R-:W-:Y:S02]  /*baf0*/  IADD3 R2, P2, R9, R5, RZ ;  /* 0x0000000509027210 */ /* 0x001fe40007f5e0ff */
[----:B------:R-:W0:Y:S03]  /*bb00*/  SHFL.IDX PT, R9, R23, 0x5, 0x181f ;  /* 0x00b81f0017097f89 */ /* 0x000e2600000e0000 */
[----:B-1----:R-:W-:Y:S02]  /*bb10*/  IMAD.X R3, RZ, RZ, R7, P2 ;  /* 0x000000ffff037224 */ /* 0x002fe400010e0607 */
[----:B------:R-:W1:Y:S04]  /*bb20*/  SHFL.IDX PT, R7, R24, 0x5, 0x181f ;  /* 0x00b81f0018077f89 */ /* 0x000e6800000e0000 */
[----:B------:R2:W-:Y:S01]  /*bb30*/  LDGSTS.E.BYPASS.LTC128B.128 [R4+0x1c00], desc[UR50][R2.64], !P1 ;  /* 0x01c0000002047fae */ /* 0x0005e2000c901d72 */
[----:B------:R-:W-:-:S02]  /*bb40*/  ISETP.LT.OR P1, PT, R6, 0x41, P0 ;  /* 0x000000410600780c */ /* 0x000fc40000721670 */
[----:B--2---:R-:W-:-:S05]  /*bb50*/  IADD3 R2, P2, R10, R5, RZ ;  /* 0x000000050a027210 */ /* 0x004fca0007f5e0ff */
[----:B---3--:R-:W-:Y:S02]  /*bb60*/  IMAD.X R3, RZ, RZ, R8, P2 ;  /* 0x000000ffff037224 */ /* 0x008fe400010e0608 */
[----:B------:R-:W2:Y:S04]  /*bb70*/  SHFL.IDX PT, R8, R24, 0x6, 0x181f ;  /* 0x00d81f0018087f89 */ /* 0x000ea800000e0000 */
[----:B------:R0:W-:Y:S01]  /*bb80*/  LDGSTS.E.BYPASS.LTC128B.128 [R4+0x2400], desc[UR50][R2.64], !P1 ;  /* 0x0240000002047fae */ /* 0x0001e2000c901d72 */
[----:B------:R-:W-:-:S03]  /*bb90*/  ISETP.LT.OR P1, PT, R6, 0x51, P0 ;  /* 0x000000510600780c */ /* 0x000fc60000721670 */
[----:B------:R-:W3:Y:S01]  /*bba0*/  SHFL.IDX PT, R24, R24, 0x7, 0x181f ;  /* 0x00f81f0018187f89 */ /* 0x000ee200000e0000 */
[----:B0-----:R-:W-:-:S05]  /*bbb0*/  IADD3 R2, P2, R9, R5, RZ ;  /* 0x0000000509027210 */ /* 0x001fca0007f5e0ff */
[----:B-1----:R-:W-:-:S05]  /*bbc0*/  IMAD.X R3, RZ, RZ, R7, P2 ;  /* 0x000000ffff037224 */ /* 0x002fca00010e0607 */
[----:B------:R0:W-:Y:S01]  /*bbd0*/  LDGSTS.E.BYPASS.LTC128B.128 [R4+0x2c00], desc[UR50][R2.64], !P1 ;  /* 0x02c0000002047fae */ /* 0x0001e2000c901d72 */
[----:B------:R-:W-:Y:S02]  /*bbe0*/  ISETP.LT.OR P1, PT, R6, 0x61, P0 ;  /* 0x000000610600780c */ /* 0x000fe40000721670 */
[----:B0-----:R-:W-:Y:S02]  /*bbf0*/  IADD3 R2, P2, R14, R5, RZ ;  /* 0x000000050e027210 */ /* 0x001fe40007f5e0ff */
[----:B------:R0:W1:Y:S03]  /*bc00*/  SHFL.IDX PT, R14, R23, 0x7, 0x181f ;  /* 0x00f81f00170e7f89 */ /* 0x00006600000e0000 */
[----:B--2---:R-:W-:-:S06]  /*bc10*/  IMAD.X R3, RZ, RZ, R8, P2 ;  /* 0x000000ffff037224 */ /* 0x004fcc00010e0608 */
[----:B---3--:R0:W-:Y:S02]  /*bc20*/  LDGSTS.E.BYPASS.LTC128B.128 [R4+0x3400], desc[UR50][R2.64], !P1 ;  /* 0x0340000002047fae */ /* 0x0081e4000c901d72 */
.L_x_428:
[----:B------:R-:W-:Y:S02]  /*bc30*/  ISETP.LT.OR P0, PT, R6, 0x71, P0 ;  /* 0x000000710600780c */ /* 0x000fe40000701670 */
[----:B01----:R-:W-:-:S05]  /*bc40*/  IADD3 R2, P1, R14, R5, RZ ;  /* 0x000000050e027210 */ /* 0x003fca0007f3e0ff */
[----:B------:R-:W-:-:S06]  /*bc50*/  IMAD.X R3, RZ, RZ, R24, P1 ;  /* 0x000000ffff037224 */ /* 0x000fcc00008e0618 */
[----:B------:R-:W-:Y:S01]  /*bc60*/  @!PT LDS RZ, [RZ] ;  /* 0x00000000fffff984 */ /* 0x000fe20000000800 */
[----:B------:R-:W-:Y:S01]  /*bc70*/  @!PT LDS RZ, [RZ] ;  /* 0x00000000fffff984 */ /* 0x000fe20000000800 */
[----:B------:R-:W-:Y:S01]  /*bc80*/  @!PT LDS RZ, [RZ] ;  /* 0x00000000fffff984 */ /* 0x000fe20000000800 */
[----:B------:R0:W-:Y:S01]  /*bc90*/  LDGSTS.E.BYPASS.LTC128B.128 [R4+0x3c00], desc[UR50][R2.64], !P0 ;  /* 0x03c0000002047fae */ /* 0x0001e2000c101d72 */
[----:B------:R-:W-:Y:S01]  /*bca0*/  PLOP3.LUT P0, PT, PT, PT, PT, 0x80, 0x0 ;  /* 0x000000000000781c */ /* 0x000fe20003f0f070 */
[----:B------:R-:W-:-:S12]  /*bcb0*/  NOP ;  /* 0x0000000000007918 */ /* 0x000fd80000000000 */
.L_x_294:
        /* <DEDUP_REMOVED lines=11> */
.L_x_295:
[----:B------:R-:W-:Y:S01]  /*bd70*/  IADD3 R25, R25, 0x1, RZ ;  /* 0x0000000119197810 */ /* 0x000fe20007ffe0ff */
[----:B------:R0:W-:Y:S03]  /*bd80*/  SYNCS.ARRIVE.TRANS64.A1T0 RZ, [R0+URZ+0x16850], RZ ;  /* 0x016850ff00ff79a7 */ /* 0x0001e6000810003f */
[----:B------:R-:W-:-:S04]  /*bd90*/  ISETP.NE.AND P0, PT, R25, 0x2, PT ;  /* 0x000000021900780c */ /* 0x000fc80003f05270 */
[----:B------:R-:W-:Y:S02]  /*bda0*/  SEL R25, R25, RZ, P0 ;  /* 0x000000ff19197207 */ /* 0x000fe40000000000 */
[----:B0-----:R-:W-:-:S04]  /*bdb0*/  SEL R0, RZ, 0x1, P0 ;  /* 0x00000001ff007807 */ /* 0x001fc80000000000 */
[----:B------:R-:W-:-:S07]  /*bdc0*/  LOP3.LUT R27, R27, R0, RZ, 0x3c, !PT ;  /* 0x000000001b1b7212 */ /* 0x000fce00078e3cff */
.L_x_254:
[----:B------:R-:W-:Y:S05]  /*bdd0*/  BSYNC B7 ;  /* 0x0000000000077941 */ /* 0x000fea0003800000 */
.L_x_252:
[----:B------:R-:W2:Y:S02]  /*bde0*/  LDL R0, [R1+0x8] ;  /* 0x0000080001007983 */ /* 0x000ea40000100800 */
[----:B--2---:R-:W-:-:S13]  /*bdf0*/  LOP3.LUT P0, RZ, R0, 0x10, RZ, 0xc0, !PT ;  /* 0x0000001000ff7812 */ /* 0x004fda000780c0ff */
[----:B------:R-:W-:Y:S05]  /*be00*/  @!P0 BRA `(.L_x_296) ;  /* 0x0000000000248947 */ /* 0x000fea0003800000 */
[----:B------:R-:W-:Y:S05]  /*be10*/  WARPSYNC.ALL ;  /* 0x0000000000007948 */ /* 0x000fea0003800000 */
[----:B------:R-:W0:Y:S08]  /*be20*/  S2UR UR5, SR_CgaCtaId ;  /* 0x00000000000579c3 */ /* 0x000e300000008800 */
[----:B------:R-:W-:Y:S06]  /*be30*/  BAR.SYNC.DEFER_BLOCKING 0x5, 0x200 ;  /* 0x0148000000007b1d */ /* 0x000fec0000010000 */
[----:B------:R-:W-:-:S02]  /*be40*/  UMOV UR4, 0x400 ;  /* 0x0000040000047882 */ /* 0x000fc40000000000 */
[----:B0-----:R-:W-:-:S06]  /*be50*/  ULEA UR4, UR5, UR4, 0x18 ;  /* 0x0000000405047291 */ /* 0x001fcc000f8ec03f */
[----:B------:R-:W-:-:S05]  /*be60*/  IMAD.U32 R22, RZ, RZ, UR4 ;  /* 0x00000004ff167e24 */ /* 0x000fca000f8e00ff */
[----:B------:R2:W3:Y:S01]  /*be70*/  LDS.128 R16, [R22+0x168d0] ;  /* 0x0168d00016107984 */ /* 0x0004e20000000c00 */
[----:B------:R-:W-:Y:S06]  /*be80*/  BAR.ARV 0x4, 0x200 ;  /* 0x0108000000007b1d */ /* 0x000fec0000002000 */
[----:B------:R-:W-:Y:S05]  /*be90*/  BRA `(.L_x_297) ;  /* 0x0000000800407947 */ /* 0x000fea0003800000 */
.L_x_296:
[----:B------:R-:W0:Y:S01]  /*bea0*/  S2R R0, SR_TID.X ;  /* 0x0000000000007919 */ /* 0x000e220000002100 */
[----:B------:R-:W-:Y:S01]  /*beb0*/  UMOV UR4, 0xffffffff ;  /* 0xffffffff00047882 */ /* 0x000fe20000000000 */
[----:B0-----:R-:W-:-:S04]  /*bec0*/  LOP3.LUT R8, R0, 0x1f, RZ, 0xc0, !PT ;  /* 0x0000001f00087812 */ /* 0x001fc800078ec0ff */
[----:B------:R-:W-:Y:S01]  /*bed0*/  ISETP.NE.AND P0, PT, R8, 0x1f, PT ;  /* 0x0000001f0800780c */ /* 0x000fe20003f05270 */
[----:B------:R-:W-:-:S12]  /*bee0*/  BRA.DIV UR4, `(.L_x_298) ;  /* 0x00000046047c7947 */ /* 0x000fd8000b800000 */
[----:B------:R-:W-:Y:S01]  /*bef0*/  IMAD.IADD R5, R19, 0x1, R8 ;  /* 0x0000000113057824 */ /* 0x000fe200078e0208 */
[----:B------:R-:W-:-:S04]  /*bf00*/  ULDC UR4, c[0x0][0xc3c] ;  /* 0x00030f0000047ab9 */ /* 0x000fc80000000800 */
[----:B------:R-:W-:-:S13]  /*bf10*/  ISETP.GE.OR P1, PT, R5, UR4, !P0 ;  /* 0x0000000405007c0c */ /* 0x000fda000c726670 */
[----:B------:R-:W0:Y:S02]  /*bf20*/  @!P1 LDC.64 R2, c[0x0][0xc80] ;  /* 0x00032000ff029b82 */ /* 0x000e240000000a00 */
[----:B0-----:R-:W-:-:S06]  /*bf30*/  @!P1 IMAD.WIDE R2, R5, 0x4, R2 ;  /* 0x0000000405029825 */ /* 0x001fcc00078e0202 */
[----:B------:R-:W2:Y:S01]  /*bf40*/  @!P1 LDG.E R2, desc[UR50][R2.64] ;  /* 0x0000003202029981 */ /* 0x000ea2000c1e1900 */
[----:B------:R-:W-:Y:S01]  /*bf50*/  IMAD.MOV.U32 R5, RZ, RZ, RZ ;  /* 0x000000ffff057224 */ /* 0x000fe200078e00ff */
[C---:B------:R-:W-:Y:S02]  /*bf60*/  ISETP.GE.U32.AND P2, PT, R8.reuse, 0x2, PT ;  /* 0x000000020800780c */ /* 0x040fe40003f46070 */
[C---:B------:R-:W-:Y:S01]  /*bf70*/  ISETP.GE.U32.AND P3, PT, R8.reuse, 0x4, PT ;  /* 0x000000040800780c */ /* 0x040fe20003f66070 */
[----:B------:R-:W-:Y:S01]  /*bf80*/  SHFL.IDX PT, R0, R16, RZ, 0x1f ;  /* 0x00001fff10007589 */ /* 0x000fe200000e0000 */
[C---:B------:R-:W-:Y:S02]  /*bf90*/  ISETP.GE.U32.AND P4, PT, R8.reuse, 0x8, PT ;  /* 0x000000080800780c */ /* 0x040fe40003f86070 */
[C---:B------:R-:W-:Y:S01]  /*bfa0*/  ISETP.GE.U32.AND P5, PT, R8.reuse, 0x10, PT ;  /* 0x000000100800780c */ /* 0x040fe20003fa6070 */
[----:B------:R-:W-:Y:S01]  /*bfb0*/  SHFL.IDX PT, R4, R16, 0x1, 0x1f ;  /* 0x00201f0010047f89 */ /* 0x000fe200000e0000 */
[----:B--2---:R-:W-:Y:S01]  /*bfc0*/  @!P1 IMAD.MOV.U32 R5, RZ, RZ, R2 ;  /* 0x000000ffff059224 */ /* 0x004fe200078e0002 */
[----:B------:R-:W-:-:S04]  /*bfd0*/  ISETP.NE.AND P1, PT, R8, RZ, PT ;  /* 0x000000ff0800720c */ /* 0x000fc80003f25270 */
[----:B------:R-:W0:Y:S02]  /*bfe0*/  SHFL.UP PT, R14, R5, 0x1, RZ ;  /* 0x04200000050e7989 */ /* 0x000e2400000e00ff */
        /* <DEDUP_REMOVED lines=14> */
[----:B------:R0:W1:Y:S02]  /*c0d0*/  SHFL.IDX PT, R14, R2, 0x1f, 0x1f ;  /* 0x03e01f00020e7f89 */ /* 0x00006400000e0000 */
.L_x_438:
[----:B------:R-:W-:Y:S02]  /*c0e0*/  ULDC UR4, c[0x0][0xc38] ;  /* 0x00030e0000047ab9 */ /* 0x000fe40000000800 */
[----:B------:R-:W-:-:S04]  /*c0f0*/  IMAD.U32 R7, RZ, RZ, UR4 ;  /* 0x00000004ff077e24 */ /* 0x000fc8000f8e00ff */
[----:B-1----:R-:W-:-:S04]  /*c100*/  IMAD R14, R14, R7, RZ ;  /* 0x000000070e0e7224 */ /* 0x002fc800078e02ff */
[----:B------:R-:W-:-:S05]  /*c110*/  IMAD.IADD R9, R4, 0x1, R14 ;  /* 0x0000000104097824 */ /* 0x000fca00078e020e */
[----:B------:R-:W-:-:S13]  /*c120*/  ISETP.GT.AND P6, PT, R9, R0, PT ;  /* 0x000000000900720c */ /* 0x000fda0003fc4270 */
[----:B------:R-:W-:Y:S05]  /*c130*/  @P6 BRA `(.L_x_299) ;  /* 0x00000000009c6947 */ /* 0x000fea0003800000 */
.L_x_304:
[----:B0-----:R-:W0:Y:S01]  /*c140*/  LDC R2, c[0x0][0xc3c] ;  /* 0x00030f00ff027b82 */ /* 0x001e220000000800 */
[----:B------:R-:W-:-:S05]  /*c150*/  VIADD R19, R19, 0x1f ;  /* 0x0000001f13137836 */ /* 0x000fca0000000000 */
[----:B0-----:R-:W-:-:S13]  /*c160*/  ISETP.GE.AND P6, PT, R19, R2, PT ;  /* 0x000000021300720c */ /* 0x001fda0003fc6270 */
[----:B------:R-:W-:Y:S05]  /*c170*/  @P6 BRA `(.L_x_300) ;  /* 0x0000000400446947 */ /* 0x000fea0003800000 */
[----:B------:R-:W0:Y:S01]  /*c180*/  S2R R3, SR_TID.X ;  /* 0x0000000000037919 */ /* 0x000e220000002100 */
[----:B------:R-:W-:Y:S01]  /*c190*/  BSSY B0, `(.L_x_301) ;  /* 0x0000009000007945 */ /* 0x000fe20003800000 */
[----:B------:R-:W-:Y:S02]  /*c1a0*/  MOV R5, RZ ;  /* 0x000000ff00057202 */ /* 0x000fe40000000f00 */
[----:B0-----:R-:W-:-:S05]  /*c1b0*/  LOP3.LUT R3, R3, 0x1f, RZ, 0xc0, !PT ;  /* 0x0000001f03037812 */ /* 0x001fca00078ec0ff */
[----:B------:R-:W-:-:S05]  /*c1c0*/  IMAD.IADD R7, R19, 0x1, R3 ;  /* 0x0000000113077824 */ /* 0x000fca00078e0203 */
[----:B------:R-:W-:-:S13]  /*c1d0*/  ISETP.GE.OR P6, PT, R7, R2, !P0 ;  /* 0x000000020700720c */ /* 0x000fda00047c6670 */
[----:B------:R-:W-:Y:S05]  /*c1e0*/  @P6 BRA `(.L_x_302) ;  /* 0x00000000000c6947 */ /* 0x000fea0003800000 */
[----:B------:R-:W0:Y:S02]  /*c1f0*/  LDC.64 R2, c[0x0][0xc80] ;  /* 0x00032000ff027b82 */ /* 0x000e240000000a00 */
[----:B0-----:R-:W-:-:S05]  /*c200*/  IMAD.WIDE R2, R7, 0x4, R2 ;  /* 0x0000000407027825 */ /* 0x001fca00078e0202 */
[----:B------:R0:W5:Y:S02]  /*c210*/  LDG.E R5, desc[UR50][R2.64] ;  /* 0x0000003202057981 */ /* 0x000164000c1e1900 */
.L_x_302:
[----:B------:R-:W-:Y:S05]  /*c220*/  BSYNC B0 ;  /* 0x0000000000007941 */ /* 0x000fea0003800000 */
.L_x_301:
[----:B------:R-:W-:-:S03]  /*c230*/  UMOV UR4, 0xffffffff ;  /* 0xffffffff00047882 */ /* 0x000fc60000000000 */
[----:B------:R-:W-:Y:S05]  /*c240*/  BRA.DIV UR4, `(.L_x_303) ;  /* 0x0000004604c87947 */ /* 0x000fea000b800000 */
[----:B-----5:R-:W1:Y:S02]  /*c250*/  SHFL.UP PT, R14, R5, 0x1, RZ ;  /* 0x04200000050e7989 */ /* 0x020e6400000e00ff */
[----:B-1----:R-:W-:-:S05]  /*c260*/  SEL R14, R14, RZ, P1 ;  /* 0x000000ff0e0e7207 */ /* 0x002fca0000800000 */
        /* <DEDUP_REMOVED lines=13> */
[----:B------:R0:W1:Y:S02]  /*c340*/  SHFL.IDX PT, R14, R2, 0x1f, 0x1f ;  /* 0x03e01f00020e7f89 */ /* 0x00006400000e0000 */
.L_x_446:
[----:B------:R-:W-:Y:S02]  /*c350*/  ULDC UR4, c[0x0][0xc38] ;  /* 0x00030e0000047ab9 */ /* 0x000fe40000000800 */
[----:B------:R-:W-:-:S04]  /*c360*/  IMAD.U32 R7, RZ, RZ, UR4 ;  /* 0x00000004ff077e24 */ /* 0x000fc8000f8e00ff */
[----:B-1----:R-:W-:-:S05]  /*c370*/  IMAD R14, R14, R7, RZ ;  /* 0x000000070e0e7224 */ /* 0x002fca00078e02ff */
[----:B------:R-:W-:-:S04]  /*c380*/  IADD3 R9, R14, R9, RZ ;  /* 0x000000090e097210 */ /* 0x000fc80007ffe0ff */
[----:B------:R-:W-:-:S13]  /*c390*/  ISETP.GT.AND P6, PT, R9, R0, PT ;  /* 0x000000000900720c */ /* 0x000fda0003fc4270 */
[----:B------:R-:W-:Y:S05]  /*c3a0*/  @!P6 BRA `(.L_x_304) ;  /* 0xfffffffc0064e947 */ /* 0x000fea000383ffff */
.L_x_299:
[----:B------:R-:W-:Y:S01]  /*c3b0*/  IMAD.IADD R16, R9, 0x1, -R14 ;  /* 0x0000000109107824 */ /* 0x000fe200078e0a0e */
[----:B------:R-:W-:-:S03]  /*c3c0*/  UMOV UR4, 0xffffffff ;  /* 0xffffffff00047882 */ /* 0x000fc60000000000 */
[----:B------:R-:W-:-:S05]  /*c3d0*/  IMAD R3, R2, R7, R16 ;  /* 0x0000000702037224 */ /* 0x000fca00078e0210 */
[----:B------:R-:W-:Y:S01]  /*c3e0*/  ISETP.GT.AND P6, PT, R3, R0, PT ;  /* 0x000000000300720c */ /* 0x000fe20003fc4270 */
[----:B------:R-:W-:-:S12]  /*c3f0*/  BRA.DIV UR4, `(.L_x_305) ;  /* 0x0000004a04187947 */ /* 0x000fd8000b800000 */
[----:B------:R-:W-:-:S04]  /*c400*/  VOTE.ANY R3, PT, !P6 ;  /* 0x0000000000037806 */ /* 0x000fc800070e0100 */
[----:B------:R-:W1:Y:S02]  /*c410*/  POPC R4, R3 ;  /* 0x0000000300047309 */ /* 0x000e640000000000 */
[----:B-1----:R1:W2:Y:S02]  /*c420*/  SHFL.IDX PT, R5, R5, R4, 0x1f ;  /* 0x00001f0405057589 */ /* 0x0022a400000e0000 */
.L_x_450:
[----:B------:R-:W-:Y:S01]  /*c430*/  ISETP.NE.AND P0, PT, R3, RZ, PT ;  /* 0x000000ff0300720c */ /* 0x000fe20003f05270 */
[----:B------:R-:W-:-:S12]  /*c440*/  IMAD.MOV.U32 R14, RZ, RZ, RZ ;  /* 0x000000ffff0e7224 */ /* 0x000fd800078e00ff */
[----:B------:R-:W-:Y:S05]  /*c450*/  @!P0 BRA `(.L_x_306) ;  /* 0x0000000000108947 */ /* 0x000fea0003800000 */
[----:B------:R-:W-:Y:S01]  /*c460*/  UMOV UR4, 0xffffffff ;  /* 0xffffffff00047882 */ /* 0x000fe20000000000 */
[----:B------:R-:W-:Y:S02]  /*c470*/  VIADD R12, R4, 0xffffffff ;  /* 0xffffffff040c7836 */ /* 0x000fe40000000000 */
[----:B------:R-:W-:Y:S05]  /*c480*/  BRA.DIV UR4, `(.L_x_307) ;  /* 0x0000004a043c7947 */ /* 0x000fea000b800000 */
[----:B------:R3:W4:Y:S02]  /*c490*/  SHFL.IDX PT, R14, R2, R12, 0x1f ;  /* 0x00001f0c020e7589 */ /* 0x00072400000e0000 */
.L_x_306:
[----:B--2---:R-:W-:Y:S01]  /*c4a0*/  IABS R6, R5 ;  /* 0x0000000500067213 */ /* 0x004fe20000000000 */
[----:B----4-:R-:W-:Y:S01]  /*c4b0*/  IMAD R16, R14, R7, R16 ;  /* 0x000000070e107224 */ /* 0x010fe200078e0210 */
[----:B------:R-:W-:Y:S02]  /*c4c0*/  IADD3 R19, R4, R19, RZ ;  /* 0x0000001304137210 */ /* 0x000fe40007ffe0ff */
[----:B------:R-:W2:Y:S02]  /*c4d0*/  I2F.RP R8, R6 ;  /* 0x0000000600087306 */ /* 0x000ea40000209400 */
[----:B------:R-:W-:-:S06]  /*c4e0*/  IADD3 R0, R0, -R16, RZ ;  /* 0x8000001000007210 */ /* 0x000fcc0007ffe0ff */
[----:B--2---:R-:W0:Y:S02]  /*c4f0*/  MUFU.RCP R8, R8 ;  /* 0x0000000800087308 */ /* 0x004e240000001000 */
[----:B0--3--:R-:W-:-:S06]  /*c500*/  VIADD R2, R8, 0xffffffe ;  /* 0x0ffffffe08027836 */ /* 0x009fcc0000000000 */
[----:B------:R0:W2:Y:S02]  /*c510*/  F2I.FTZ.U32.TRUNC.NTZ R3, R2 ;  /* 0x0000000200037305 */ /* 0x0000a4000021f000 */
[----:B0-----:R-:W-:Y:S02]  /*c520*/  IMAD.MOV.U32 R2, RZ, RZ, RZ ;  /* 0x000000ffff027224 */ /* 0x001fe400078e00ff */
[----:B--2---:R-:W-:-:S04]  /*c530*/  IMAD.MOV R7, RZ, RZ, -R3 ;  /* 0x000000ffff077224 */ /* 0x004fc800078e0a03 */
[----:B------:R-:W-:-:S04]  /*c540*/  IMAD R7, R7, R6, RZ ;  /* 0x0000000607077224 */ /* 0x000fc800078e02ff */
[----:B------:R-:W-:Y:S01]  /*c550*/  IMAD.HI.U32 R3, R3, R7, R2 ;  /* 0x0000000703037227 */ /* 0x000fe200078e0002 */
[----:B------:R-:W-:Y:S02]  /*c560*/  IABS R7, R5 ;  /* 0x0000000500077213 */ /* 0x000fe40000000000 */
[----:B------:R-:W-:-:S03]  /*c570*/  IABS R2, R0 ;  /* 0x0000000000027213 */ /* 0x000fc60000000000 */
[----:B------:R-:W-:Y:S02]  /*c580*/  IMAD.MOV R7, RZ, RZ, -R7 ;  /* 0x000000ffff077224 */ /* 0x000fe400078e0a07 */
[----:B------:R-:W-:-:S04]  /*c590*/  IMAD.HI.U32 R3, R3, R2, RZ ;  /* 0x0000000203037227 */ /* 0x000fc800078e00ff */
[----:B------:R-:W-:Y:S01]  /*c5a0*/  IMAD R7, R3, R7, R2 ;  /* 0x0000000703077224 */ /* 0x000fe200078e0202 */
[----:B------:R-:W-:-:S04]  /*c5b0*/  LOP3.LUT R2, R0, R5, RZ, 0x3c, !PT ;  /* 0x0000000500027212 */ /* 0x000fc800078e3cff */
[----:B------:R-:W-:Y:S02]  /*c5c0*/  ISETP.GT.U32.AND P1, PT, R6, R7, PT ;  /* 0x000000070600720c */ /* 0x000fe40003f24070 */
[----:B------:R-:W-:-:S11]  /*c5d0*/  ISETP.GE.AND P2, PT, R2, RZ, PT ;  /* 0x000000ff0200720c */ /* 0x000fd60003f46270 */
[----:B------:R-:W-:Y:S02]  /*c5e0*/  @!P1 IMAD.IADD R7, R7, 0x1, -R6 ;  /* 0x0000000107079824 */ /* 0x000fe400078e0a06 */
[----:B------:R-:W-:Y:S01]  /*c5f0*/  @!P1 VIADD R3, R3, 0x1 ;  /* 0x0000000103039836 */ /* 0x000fe20000000000 */
[----:B------:R-:W-:Y:S02]  /*c600*/  ISETP.NE.AND P1, PT, R5, RZ, PT ;  /* 0x000000ff0500720c */ /* 0x000fe40003f25270 */
[----:B------:R-:W-:-:S13]  /*c610*/  ISETP.GE.U32.AND P0, PT, R7, R6, PT ;  /* 0x000000060700720c */ /* 0x000fda0003f06070 */
[----:B------:R-:W-:-:S04]  /*c620*/  @P0 VIADD R3, R3, 0x1 ;  /* 0x0000000103030836 */ /* 0x000fc80000000000 */
[----:B------:R-:W-:Y:S01]  /*c630*/  @!P2 IMAD.MOV R3, RZ, RZ, -R3 ;  /* 0x000000ffff03a224 */ /* 0x000fe200078e0a03 */
[----:B------:R-:W-:-:S05]  /*c640*/  @!P1 LOP3.LUT R3, RZ, R5, RZ, 0x33, !PT ;  /* 0x00000005ff039212 */ /* 0x000fca00078e33ff */
[--C-:B------:R-:W-:Y:S02]  /*c650*/  IMAD.MOV R17, RZ, RZ, -R3.reuse ;  /* 0x000000ffff117224 */ /* 0x100fe400078e0a03 */
[----:B------:R-:W-:Y:S02]  /*c660*/  IMAD.MOV.U32 R18, RZ, RZ, R3 ;  /* 0x000000ffff127224 */ /* 0x000fe400078e0003 */
[----:B------:R-:W-:Y:S01]  /*c670*/  IMAD R17, R5, R17, R0 ;  /* 0x0000001105117224 */ /* 0x000fe200078e0200 */
[----:B------:R-:W-:Y:S06]  /*c680*/  BRA `(.L_x_308) ;  /* 0x00000000001c7947 */ /* 0x000fec0003800000 */
.L_x_300:
[----:B------:R-:W-:Y:S01]  /*c690*/  UMOV UR4, URZ ;  /* 0x0000003f00047c82 */ /* 0x000fe20008000000 */
[----:B------:R-:W-:Y:S01]  /*c6a0*/  UMOV UR5, URZ ;  /* 0x0000003f00057c82 */ /* 0x000fe20008000000 */
[----:B------:R-:W-:Y:S01]  /*c6b0*/  ULDC UR6, c[0x0][0xc3c] ;  /* 0x00030f0000067ab9 */ /* 0x000fe20000000800 */
[----:B------:R-:W-:Y:S02]  /*c6c0*/  IMAD.MOV.U32 R16, RZ, RZ, R0 ;  /* 0x000000ffff107224 */ /* 0x000fe400078e0000 */
[----:B------:R-:W-:Y:S02]  /*c6d0*/  IMAD.U32 R17, RZ, RZ, UR4 ;  /* 0x00000004ff117e24 */ /* 0x000fe4000f8e00ff */
[----:B------:R-:W-:Y:S02]  /*c6e0*/  IMAD.U32 R18, RZ, RZ, UR5 ;  /* 0x00000005ff127e24 */ /* 0x000fe4000f8e00ff */
[----:B------:R-:W-:-:S07]  /*c6f0*/  IMAD.U32 R19, RZ, RZ, UR6 ;  /* 0x00000006ff137e24 */ /* 0x000fce000f8e00ff */
.L_x_308:
[----:B------:R-:W0:Y:S01]  /*c700*/  S2R R0, SR_TID.X ;  /* 0x0000000000007919 */ /* 0x000e220000002100 */
[----:B------:R-:W-:Y:S05]  /*c710*/  WARPSYNC.ALL ;  /* 0x0000000000007948 */ /* 0x000fea0003800000 */
[----:B------:R-:W-:Y:S01]  /*c720*/  BAR.SYNC.DEFER_BLOCKING 0x4, 0x200 ;  /* 0x0108000000007b1d */ /* 0x000fe20000010000 */
[----:B0-----:R-:W-:-:S04]  /*c730*/  LOP3.LUT R0, R0, 0x1f, RZ, 0xc0, !PT ;  /* 0x0000001f00007812 */ /* 0x001fc800078ec0ff */
[----:B------:R-:W-:-:S13]  /*c740*/  ISETP.NE.AND P0, PT, R0, RZ, PT ;  /* 0x000000ff0000720c */ /* 0x000fda0003f05270 */
[----:B------:R-:W0:Y:S01]  /*c750*/  @!P0 S2R R3, SR_CgaCtaId ;  /* 0x0000000000038919 */ /* 0x000e220000008800 */
[----:B------:R-:W-:-:S04]  /*c760*/  @!P0 MOV R0, 0x400 ;  /* 0x0000040000008802 */ /* 0x000fc80000000f00 */
[----:B0-----:R-:W-:-:S05]  /*c770*/  @!P0 LEA R22, R3, R0, 0x18 ;  /* 0x0000000003168211 */ /* 0x001fca00078ec0ff */
[----:B------:R0:W-:Y:S01]  /*c780*/  @!P0 STS.128 [R22+0x168d0], R16 ;  /* 0x0168d01016008388 */ /* 0x0001e20000000c00 */
[----:B------:R-:W-:Y:S06]  /*c790*/  BAR.ARV 0x5, 0x200 ;  /* 0x0148000000007b1d */ /* 0x000fec0000002000 */
.L_x_297:
[----:B------:R-:W-:Y:S02]  /*c7a0*/  ULDC UR4, c[0x0][0xc3c] ;  /* 0x00030f0000047ab9 */ /* 0x000fe40000000800 */
[----:B---3--:R-:W-:-:S13]  /*c7b0*/  ISETP.GE.AND P0, PT, R19, UR4, PT ;  /* 0x0000000413007c0c */ /* 0x008fda000bf06270 */
[----:B------:R-:W-:Y:S05]  /*c7c0*/  @!P0 BRA `(.L_x_309) ;  /* 0xffffffb400d48947 */ /* 0x000fea000383ffff */
[----:B------:R-:W-:Y:S05]  /*c7d0*/  BSYNC B8 ;  /* 0x0000000000087941 */ /* 0x000fea0003800000 */
.L_x_248:
[----:B0-----:R-:W3:Y:S01]  /*c7e0*/  LDL.LU R0, [R1+0x38] ;  /* 0x0000380001007983 */ /* 0x001ee20000300800 */
[----:B------:R-:W-:Y:S01]  /*c7f0*/  BSSY B0, `(.L_x_310) ;  /* 0x000000b000007945 */ /* 0x000fe20003800000 */
[----:B------:R-:W0:Y:S01]  /*c800*/  S2R R5, SR_CgaCtaId ;  /* 0x0000000000057919 */ /* 0x000e220000008800 */
[----:B---3--:R-:W-:-:S05]  /*c810*/  VIADD R0, R0, 0x1 ;  /* 0x0000000100007836 */ /* 0x008fca0000000000 */
[----:B------:R-:W-:-:S04]  /*c820*/  LEA.HI R2, R0, R0, RZ, 0x1 ;  /* 0x0000000000027211 */ /* 0x000fc800078f08ff */
[----:B------:R-:W-:Y:S02]  /*c830*/  LOP3.LUT R3, R2, 0xfffffffe, RZ, 0xc0, !PT ;  /* 0xfffffffe02037812 */ /* 0x000fe400078ec0ff */
[----:B------:R-:W-:Y:S02]  /*c840*/  MOV R2, 0x400 ;  /* 0x0000040000027802 */ /* 0x000fe40000000f00 */
[----:B------:R-:W-:Y:S02]  /*c850*/  IADD3 R0, R0, -R3, RZ ;  /* 0x8000000300007210 */ /* 0x000fe40007ffe0ff */
[----:B0-----:R-:W-:Y:S02]  /*c860*/  LEA R5, R5, R2, 0x18 ;  /* 0x0000000205057211 */ /* 0x001fe400078ec0ff */
[----:B------:R-:W-:-:S04]  /*c870*/  SHF.L.U32 R0, R0, 0x1f, RZ ;  /* 0x0000001f00007819 */ /* 0x000fc800000006ff */
[----:B------:R-:W0:Y:S02]  /*c880*/  SYNCS.PHASECHK.TRANS64.TRYWAIT P0, [R5+URZ+0x16820], R0 ;  /* 0x01682000050075a7 */ /* 0x000e24000800017f */
[----:B0-----:R-:W-:Y:S05]  /*c890*/  @!P0 BRA `(.L_x_311) ;  /* 0x00000044005c8947 */ /* 0x001fea0003800000 */
.L_x_453:
[----:B------:R-:W-:Y:S05]  /*c8a0*/  BSYNC B0 ;  /* 0x0000000000007941 */ /* 0x000fea0003800000 */
.L_x_310:
[----:B------:R-:W-:-:S03]  /*c8b0*/  UMOV UR4, 0xffffffff ;  /* 0xffffffff00047882 */ /* 0x000fc60000000000 */
[----:B------:R-:W-:Y:S05]  /*c8c0*/  BRA.DIV UR4, `(.L_x_312) ;  /* 0x0000004604647947 */ /* 0x000fea000b800000 */
[----:B0-----:R-:W0:Y:S02]  /*c8d0*/  S2R R0, SR_TID.X ;  /* 0x0000000000007919 */ /* 0x001e240000002100 */
[----:B0-----:R-:W-:-:S04]  /*c8e0*/  SHF.R.U32.HI R0, RZ, 0x5, R0 ;  /* 0x00000005ff007819 */ /* 0x001fc80000011600 */
[----:B------:R-:W-:-:S05]  /*c8f0*/  LOP3.LUT R0, R0, 0x3, RZ, 0xc0, !PT ;  /* 0x0000000300007812 */ /* 0x000fca00078ec0ff */
[----:B------:R0:W3:Y:S02]  /*c900*/  SHFL.IDX PT, R14, R0, RZ, 0x1f ;  /* 0x00001fff000e7589 */ /* 0x0000e400000e0000 */
.L_x_456:
[----:B---3--:R-:W-:Y:S01]  /*c910*/  ISETP.NE.AND P0, PT, R14, RZ, PT ;  /* 0x000000ff0e00720c */ /* 0x008fe20003f05270 */
[----:B------:R-:W-:-:S12]  /*c920*/  BSSY B0, `(.L_x_313) ;  /* 0x0000024000007945 */ /* 0x000fd80003800000 */
[----:B------:R-:W-:Y:S05]  /*c930*/  @P0 BRA `(.L_x_314) ;  /* 0x0000000000880947 */ /* 0x000fea0003800000 */
[----:B------:R-:W-:-:S03]  /*c940*/  UMOV UR4, 0xffffffff ;  /* 0xffffffff00047882 */ /* 0x000fc60000000000 */
[----:B------:R-:W-:Y:S05]  /*c950*/  BRA.DIV UR4, `(.L_x_315) ;  /* 0x0000004604747947 */ /* 0x000fea000b800000 */
[----:B------:R-:W-:-:S13]  /*c960*/  ELECT P6, URZ, PT ;  /* 0x00000000003f782f */ /* 0x000fda00038c0000 */
.L_x_459:
[----:B------:R-:W-:Y:S05]  /*c970*/  @!P6 BRA `(.L_x_314) ;  /* 0x000000000078e947 */ /* 0x000fea0003800000 */
[----:B------:R-:W-:-:S06]  /*c980*/  ULOP3.LUT UR4, UR37, 0x2, URZ, 0xfc, !UPT ;  /* 0x0000000225047892 */ /* 0x000fcc000f8efc3f */
[----:B0-----:R-:W-:-:S05]  /*c990*/  IMAD.U32 R0, RZ, RZ, UR4 ;  /* 0x00000004ff007e24 */ /* 0x001fca000f8e00ff */
[----:B------:R-:W-:-:S13]  /*c9a0*/  ISETP.NE.AND P0, PT, R0, 0x3, PT ;  /* 0x000000030000780c */ /* 0x000fda0003f05270 */
[----:B------:R-:W-:Y:S05]  /*c9b0*/  @!P0 BRA `(.L_x_316) ;  /* 0x0000000000048947 */ /* 0x000fea0003800000 */
[----:B------:R-:W-:Y:S01]  /*c9c0*/  BPT.TRAP 0x1 ;  /* 0x000000040000795c */ /* 0x000fe20000300000 */
.L_x_316:
[----:B------:R-:W-:Y:S01]  /*c9d0*/  IMAD R3, R25, 0x8, R5 ;  /* 0x0000000819037824 */ /* 0x000fe200078e0205 */
[----:B------:R-:W-:Y:S01]  /*c9e0*/  SHF.L.U32 R2, R27, 0x1f, RZ ;  /* 0x0000001f1b027819 */ /* 0x000fe200000006ff */
[----:B------:R-:W-:-:S03]  /*c9f0*/  VIADD R25, R25, 0x1 ;  /* 0x0000000119197836 */ /* 0x000fc60000000000 */
[----:B------:R-:W0:Y:S02]  /*ca00*/  SYNCS.PHASECHK.TRANS64.TRYWAIT P1, [R3+URZ+0x16840], R2 ;  /* 0x01684002030075a7 */ /* 0x000e24000802017f */
[----:B------:R-:W-:-:S04]  /*ca10*/  ISETP.NE.AND P2, PT, R25, 0x2, PT ;  /* 0x000000021900780c */ /* 0x000fc80003f45270 */
[----:B------:R-:W-:Y:S01]  /*ca20*/  SEL R0, RZ, 0x1, P2 ;  /* 0x00000001ff007807 */ /* 0x000fe20001000000 */
[----:B0-----:R-:W-:Y:S08]  /*ca30*/  @!P1 BRA `(.L_x_317) ;  /* 0x00000044005c9947 */ /* 0x001ff00003800000 */
.L_x_460:
[----:B------:R-:W-:Y:S02]  /*ca40*/  SEL R25, R25, RZ, P2 ;  /* 0x000000ff19197207 */ /* 0x000fe40001000000 */
[----:B------:R-:W-:Y:S01]  /*ca50*/  LOP3.LUT R0, R27, R0, RZ, 0x3c, !PT ;  /* 0x000000001b007212 */ /* 0x000fe200078e3cff */
[----:B------:R-:W-:Y:S06]  /*ca60*/  @!P0 BRA `(.L_x_318) ;  /* 0x0000000000048947 */ /* 0x000fec0003800000 */
[----:B------:R-:W-:Y:S01]  /*ca70*/  BPT.TRAP 0x1 ;  /* 0x000000040000795c */ /* 0x000fe20000300000 */
.L_x_318:
[----:B------:R-:W-:Y:S01]  /*ca80*/  IMAD R25, R25, 0x8, R5 ;  /* 0x0000000819197824 */ /* 0x000fe200078e0205 */
[----:B------:R-:W-:-:S04]  /*ca90*/  SHF.L.U32 R0, R0, 0x1f, RZ ;  /* 0x0000001f00007819 */ /* 0x000fc800000006ff */
[----:B------:R-:W3:Y:S02]  /*caa0*/  SYNCS.PHASECHK.TRANS64.TRYWAIT P1, [R25+URZ+0x16840], R0 ;  /* 0x01684000190075a7 */ /* 0x000ee4000802017f */
[----:B---3--:R-:W-:Y:S05]  /*cab0*/  @!P1 BRA `(.L_x_319) ;  /* 0x0000004400509947 */ /* 0x008fea0003800000 */
.L_x_461:
[----:B------:R-:W-:Y:S05]  /*cac0*/  @!P0 BRA `(.L_x_320) ;  /* 0x0000000000048947 */ /* 0x000fea0003800000 */
[----:B------:R-:W-:Y:S01]  /*cad0*/  BPT.TRAP 0x1 ;  /* 0x000000040000795c */ /* 0x000fe20000300000 */
.L_x_320:
[----:B------:R-:W4:Y:S02]  /*cae0*/  SYNCS.PHASECHK.TRANS64.TRYWAIT P1, [R3+URZ+0x16860], R2 ;  /* 0x01686002030075a7 */ /* 0x000f24000802017f */
[----:B----4-:R-:W-:Y:S05]  /*caf0*/  @!P1 BRA `(.L_x_321) ;  /* 0x0000004400549947 */ /* 0x010fea0003800000 */
.L_x_462:
[----:B------:R-:W-:Y:S05]  /*cb00*/  @!P0 BRA `(.L_x_322) ;  /* 0x0000000000048947 */ /* 0x000fea0003800000 */
[----:B------:R-:W-:Y:S01]  /*cb10*/  BPT.TRAP 0x1 ;  /* 0x000000040000795c */ /* 0x000fe20000300000 */
.L_x_322:
[----:B------:R0:W0:Y:S02]  /*cb20*/  SYNCS.PHASECHK.TRANS64.TRYWAIT P0, [R25+URZ+0x16860], R0 ;  /* 0x01686000190075a7 */ /* 0x000024000800017f */
[----:B0-----:R-:W-:Y:S05]  /*cb30*/  @!P0 NANOSLEEP.SYNCS 0x989680 ;  /* 0x009896800000895d */ /* 0x001fea0003900000 */
[----:B------:R-:W0:Y:S02]  /*cb40*/  @!P0 SYNCS.PHASECHK.TRANS64 P0, [R25+URZ+0x16860], R0 ;  /* 0x01686000190085a7 */ /* 0x000e24000800007f */
[----:B0-----:R-:W-:Y:S05]  /*cb50*/  @!P0 BRA `(.L_x_322) ;  /* 0xfffffffc00f08947 */ /* 0x001fea000383ffff */
.L_x_314:
[----:B------:R-:W-:Y:S05]  /*cb60*/  BSYNC B0 ;  /* 0x0000000000007941 */ /* 0x000fea0003800000 */
.L_x_313:
[----:B------:R-:W-:Y:S05]  /*cb70*/  EXIT ;  /* 0x000000000000794d */ /* 0x000fea0003800000 */
.L_x_208:
[----:B0-----:R-:W-:-:S04]  /*cb80*/  IMAD.U32 R3, RZ, RZ, UR49 ;  /* 0x00000031ff037e24 */ /* 0x001fc8000f8e00ff */
[----:B------:R0:W1:Y:S03]  /*cb90*/  SYNCS.PHASECHK.TRANS64.TRYWAIT P1, [R3+URZ+0x16800], R0 ;  /* 0x01680000030075a7 */ /* 0x000066000802017f */
[----:B-1----:R-:W-:Y:S05]  /*cba0*/  @!P1 NANOSLEEP.SYNCS 0x989680 ;  /* 0x009896800000995d */ /* 0x002fea0003900000 */
[----:B------:R-:W1:Y:S02]  /*cbb0*/  @!P1 SYNCS.PHASECHK.TRANS64 P1, [R3+URZ+0x16800], R0 ;  /* 0x01680000030095a7 */ /* 0x000e64000802007f */
[----:B-1----:R-:W-:Y:S05]  /*cbc0*/  @!P1 BRA `(.L_x_208) ;  /* 0xfffffffc00ec9947 */ /* 0x002fea000383ffff */
[----:B------:R-:W-:Y:S05]  /*cbd0*/  BRA `(.L_x_323) ;  /* 0xffffff48002c7947 */ /* 0x000fea000383ffff */
.L_x_212:
[----:B-1----:R1:W2:Y:S02]  /*cbe0*/  SYNCS.PHASECHK.TRANS64.TRYWAIT P1, [R4+URZ+0x16830], R3 ;  /* 0x01683003040075a7 */ /* 0x0022a4000802017f */
[----:B--2---:R-:W-:Y:S05]  /*cbf0*/  @!P1 NANOSLEEP.SYNCS 0x989680 ;  /* 0x009896800000995d */ /* 0x004fea0003900000 */
[----:B------:R-:W2:Y:S02]  /*cc00*/  @!P1 SYNCS.PHASECHK.TRANS64 P1, [R4+URZ+0x16830], R3 ;  /* 0x01683003040095a7 */ /* 0x000ea4000802007f */
[----:B--2---:R-:W-:Y:S05]  /*cc10*/  @!P1 BRA `(.L_x_212) ;  /* 0xfffffffc00f09947 */ /* 0x004fea000383ffff */
[----:B------:R-:W-:Y:S05]  /*cc20*/  BRA `(.L_x_211) ;  /* 0xffffff48004c7947 */ /* 0x000fea000383ffff */
.L_x_218:
[----:B-1----:R-:W-:-:S04]  /*cc30*/  IMAD.U32 R3, RZ, RZ, UR6 ;  /* 0x00000006ff037e24 */ /* 0x002fc8000f8e00ff */
[----:B------:R1:W2:Y:S03]  /*cc40*/  SYNCS.PHASECHK.TRANS64.TRYWAIT P1, [R3+URZ+0x16830], R0 ;  /* 0x01683000030075a7 */ /* 0x0002a6000802017f */
[----:B--2---:R-:W-:Y:S05]  /*cc50*/  @!P1 NANOSLEEP.SYNCS 0x989680 ;  /* 0x009896800000995d */ /* 0x004fea0003900000 */
[----:B------:R-:W2:Y:S02]  /*cc60*/  @!P1 SYNCS.PHASECHK.TRANS64 P1, [R3+URZ+0x16830], R0 ;  /* 0x01683000030095a7 */ /* 0x000ea4000802007f */
[----:B--2---:R-:W-:Y:S05]  /*cc70*/  @!P1 BRA `(.L_x_218) ;  /* 0xfffffffc00ec9947 */ /* 0x004fea000383ffff */
[----:B------:R-:W-:Y:S05]  /*cc80*/  BRA `(.L_x_215) ;  /* 0xffffff6800747947 */ /* 0x000fea000383ffff */
.L_x_222:
[----:B-1----:R-:W-:-:S04]  /*cc90*/  MOV R3, UR6 ;  /* 0x0000000600037c02 */ /* 0x002fc80008000f00 */
[----:B------:R1:W2:Y:S03]  /*cca0*/  SYNCS.PHASECHK.TRANS64.TRYWAIT P1, [R3+URZ+0x16850], R0 ;  /* 0x01685000030075a7 */ /* 0x0002a6000802017f */
[----:B--2---:R-:W-:Y:S05]  /*ccb0*/  @!P1 NANOSLEEP.SYNCS 0x989680 ;  /* 0x009896800000995d */ /* 0x004fea0003900000 */
[----:B------:R-:W2:Y:S02]  /*ccc0*/  @!P1 SYNCS.PHASECHK.TRANS64 P1, [R3+URZ+0x16850], R0 ;  /* 0x01685000030095a7 */ /* 0x000ea4000802007f */
[----:B--2---:R-:W-:Y:S05]  /*ccd0*/  @!P1 BRA `(.L_x_222) ;  /* 0xfffffffc00ec9947 */ /* 0x004fea000383ffff */
[----:B------:R-:W-:Y:S05]  /*cce0*/  BRA `(.L_x_219) ;  /* 0xffffff6800fc7947 */ /* 0x000fea000383ffff */
.L_x_229:
[----:B-1----:R-:W-:-:S04]  /*ccf0*/  IMAD.U32 R11, RZ, RZ, UR5 ;  /* 0x00000005ff0b7e24 */ /* 0x002fc8000f8e00ff */
[----:B------:R1:W2:Y:S03]  /*cd00*/  SYNCS.PHASECHK.TRANS64.TRYWAIT P1, [R11+URZ+0x16850], R4 ;  /* 0x016850040b0075a7 */ /* 0x0002a6000802017f */
[----:B--2---:R-:W-:Y:S05]  /*cd10*/  @!P1 NANOSLEEP.SYNCS 0x989680 ;  /* 0x009896800000995d */ /* 0x004fea0003900000 */
[----:B------:R-:W2:Y:S02]  /*cd20*/  @!P1 SYNCS.PHASECHK.TRANS64 P1, [R11+URZ+0x16850], R4 ;  /* 0x016850040b0095a7 */ /* 0x000ea4000802007f */
[----:B--2---:R-:W-:Y:S05]  /*cd30*/  @!P1 BRA `(.L_x_229) ;  /* 0xfffffffc00ec9947 */ /* 0x004fea000383ffff */
[----:B------:R-:W-:Y:S05]  /*cd40*/  BRA `(.L_x_228) ;  /* 0xffffff8400847947 */ /* 0x000fea000383ffff */
.L_x_260:
[----:B0-----:R-:W0:Y:S01]  /*cd50*/  S2R R20, SR_TID.X ;  /* 0x0000000000147919 */ /* 0x001e220000002100 */
[----:B------:R-:W-:Y:S01]  /*cd60*/  BSSY B0, `(.L_x_324) ;  /* 0x000000a000007945 */ /* 0x000fe20003800000 */
[----:B------:R-:W-:Y:S02]  /*cd70*/  IMAD.MOV.U32 R12, RZ, RZ, RZ ;  /* 0x000000ffff0c7224 */ /* 0x000fe400078e00ff */
[----:B------:R-:W-:Y:S02]  /*cd80*/  IMAD.MOV.U32 R11, RZ, RZ, 0x1f ;  /* 0x0000001fff0b7424 */ /* 0x000fe400078e00ff */
[----:B------:R-:W-:Y:S01]  /*cd90*/  IMAD.MOV.U32 R15, RZ, RZ, -0x1 ;  /* 0xffffffffff0f7424 */ /* 0x000fe200078e00ff */
[----:B0-----:R-:W-:-:S04]  /*cda0*/  SHF.R.U32.HI R9, RZ, 0x5, R20 ;  /* 0x00000005ff097819 */ /* 0x001fc80000011614 */
[----:B------:R-:W-:-:S05]  /*cdb0*/  LOP3.LUT R9, R9, 0x3, RZ, 0xc0, !PT ;  /* 0x0000000309097812 */ /* 0x000fca00078ec0ff */
[----:B------:R-:W-:-:S07]  /*cdc0*/  IMAD.MOV.U32 R13, RZ, RZ, R9 ;  /* 0x000000ffff0d7224 */ /* 0x000fce00078e0009 */
[----:B-----5:R-:W-:Y:S05]  /*cdd0*/  WARPSYNC.COLLECTIVE R15, `(.L_x_325) ;  /* 0x000000000f087348 */ /* 0x020fea0003c00000 */
[----:B------:R0:W1:Y:S02]  /*cde0*/  SHFL.IDX P6, R14, R13, R12, R11 ;  /* 0x0000000c0d0e7389 */ /* 0x00006400000c000b */
[----:B01---5:R-:W-:Y:S01]  /*cdf0*/  ENDCOLLECTIVE ;  /* 0x000000000000791b */ /* 0x023fe20003800000 */
.L_x_325:
[----:B------:R-:W-:Y:S05]  /*ce00*/  BSYNC B0 ;  /* 0x0000000000007941 */ /* 0x000fea0003800000 */
.L_x_324:
[----:B------:R-:W-:Y:S05]  /*ce10*/  BRA `(.L_x_326) ;  /* 0xffffffbc00807947 */ /* 0x000fea000383ffff */
.L_x_263:
[----:B0-----:R0:W2:Y:S02]  /*ce20*/  SYNCS.PHASECHK.TRANS64.TRYWAIT P0, [R3+URZ+0x16840], R4 ;  /* 0x01684004030075a7 */ /* 0x0010a4000800017f */
[----:B--2---:R-:W-:Y:S05]  /*ce30*/  @!P0 NANOSLEEP.SYNCS 0x989680 ;  /* 0x009896800000895d */ /* 0x004fea0003900000 */
[----:B------:R-:W2:Y:S02]  /*ce40*/  @!P0 SYNCS.PHASECHK.TRANS64 P0, [R3+URZ+0x16840], R4 ;  /* 0x01684004030085a7 */ /* 0x000ea4000800007f */
[----:B--2---:R-:W-:Y:S05]  /*ce50*/  @!P0 BRA `(.L_x_263) ;  /* 0xfffffffc00f08947 */ /* 0x004fea000383ffff */
[----:B------:R-:W-:Y:S05]  /*ce60*/  BRA `(.L_x_327) ;  /* 0xffffffbc00e07947 */ /* 0x000fea000383ffff */
.L_x_264:
        /* <DEDUP_REMOVED lines=8> */
.L_x_329:
[----:B------:R-:W-:Y:S05]  /*cef0*/  BSYNC B0 ;  /* 0x0000000000007941 */ /* 0x000fea0003800000 */
.L_x_328:
[----:B------:R-:W-:Y:S01]  /*cf00*/  IMAD.MOV.U32 R13, RZ, RZ, R0 ;  /* 0x000000ffff0d7224 */ /* 0x000fe200078e0000 */
[----:B------:R-:W-:Y:S01]  /*cf10*/  MOV R15, 0xffffffff ;  /* 0xffffffff000f7802 */ /* 0x000fe20000000f00 */
[----:B------:R-:W-:Y:S02]  /*cf20*/  IMAD.MOV.U32 R12, RZ, RZ, RZ ;  /* 0x000000ffff0c7224 */ /* 0x000fe400078e00ff */
[----:B------:R-:W-:Y:S02]  /*cf30*/  IMAD.MOV.U32 R11, RZ, RZ, 0x181f ;  /* 0x0000181fff0b7424 */ /* 0x000fe400078e00ff */
[----:B------:R-:W-:Y:S02]  /*cf40*/  IMAD.MOV.U32 R6, RZ, RZ, R14 ;  /* 0x000000ffff067224 */ /* 0x000fe400078e000e */
[----:B------:R-:W-:-:S07]  /*cf50*/  @P0 IMAD R8, R5, 0x2, R22 ;  /* 0x0000000205080824 */ /* 0x000fce00078e0216 */
[----:B------:R-:W-:Y:S05]  /*cf60*/  WARPSYNC.COLLECTIVE R15, `(.L_x_330) ;  /* 0x000000000f087348 */ /* 0x000fea0003c00000 */
[----:B------:R0:W1:Y:S02]  /*cf70*/  SHFL.IDX P6, R14, R13, R12, R11 ;  /* 0x0000000c0d0e7389 */ /* 0x00006400000c000b */
[----:B01----:R-:W-:Y:S01]  /*cf80*/  ENDCOLLECTIVE ;  /* 0x000000000000791b */ /* 0x003fe20003800000 */
.L_x_330:
[----:B------:R-:W-:Y:S02]  /*cf90*/  IMAD.MOV.U32 R13, RZ, RZ, R2 ;  /* 0x000000ffff0d7224 */ /* 0x000fe400078e0002 */
[----:B------:R-:W-:Y:S02]  /*cfa0*/  IMAD.MOV.U32 R12, RZ, RZ, 0x1 ;  /* 0x00000001ff0c7424 */ /* 0x000fe400078e00ff */
[----:B------:R-:W-:-:S07]  /*cfb0*/  IMAD.MOV.U32 R7, RZ, RZ, R14 ;  /* 0x000000ffff077224 */ /* 0x000fce00078e000e */
[----:B------:R-:W-:Y:S05]  /*cfc0*/  WARPSYNC.COLLECTIVE R15, `(.L_x_331) ;  /* 0x000000000f087348 */ /* 0x000fea0003c00000 */
[----:B------:R0:W1:Y:S02]  /*cfd0*/  SHFL.IDX P6, R14, R13, R12, R11 ;  /* 0x0000000c0d0e7389 */ /* 0x00006400000c000b */
[----:B01----:R-:W-:Y:S01]  /*cfe0*/  ENDCOLLECTIVE ;  /* 0x000000000000791b */ /* 0x003fe20003800000 */
.L_x_331:
[----:B------:R-:W-:-:S05]  /*cff0*/  @P0 LEA R7, P1, R28, R7, 0x1 ;  /* 0x000000071c070211 */ /* 0x000fca00078208ff */
[----:B------:R-:W-:Y:S01]  /*d000*/  @P0 IMAD.X R6, RZ, RZ, R6, P1 ;  /* 0x000000ffff060224 */ /* 0x000fe200008e0606 */
[----:B------:R-:W-:-:S04]  /*d010*/  ISETP.GE.AND P1, PT, R4, 0x11, PT ;  /* 0x000000110400780c */ /* 0x000fc80003f26270 */
[----:B------:R-:W-:Y:S02]  /*d020*/  @P0 LOP3.LUT R7, R7, R6, RZ, 0x3c, !PT ;  /* 0x0000000607070212 */ /* 0x000fe400078e3cff */
[----:B------:R-:W-:Y:S02]  /*d030*/  MOV R13, R0 ;  /* 0x00000000000d7202 */ /* 0x000fe40000000f00 */
[----:B------:R-:W-:-:S04]  /*d040*/  @P0 LOP3.LUT R6, R7, R6, RZ, 0x3c, !PT ;  /* 0x0000000607060212 */ /* 0x000fc800078e3cff */
[----:B------:R-:W-:-:S05]  /*d050*/  @P0 LOP3.LUT R7, R7, R6, RZ, 0x3c, !PT ;  /* 0x0000000607070212 */ /* 0x000fca00078e3cff */
[----:B------:R-:W-:Y:S01]  /*d060*/  @!PT LDS RZ, [RZ] ;  /* 0x00000000fffff984 */ /* 0x000fe20000000800 */
[----:B------:R-:W-:Y:S01]  /*d070*/  @!PT LDS RZ, [RZ] ;  /* 0x00000000fffff984 */ /* 0x000fe20000000800 */
[----:B------:R-:W-:Y:S01]  /*d080*/  @!PT LDS RZ, [RZ] ;  /* 0x00000000fffff984 */ /* 0x000fe20000000800 */
[----:B------:R0:W-:Y:S02]  /*d090*/  @P0 LDGSTS.E.BYPASS.LTC128B.128 [R8+0xe400], desc[UR50][R6.64], !P2 ;  /* 0x0e40000006080fae */ /* 0x0001e4000d101d72 */
[----:B0-----:R-:W-:-:S07]  /*d0a0*/  IMAD.MOV.U32 R6, RZ, RZ, R14 ;  /* 0x000000ffff067224 */ /* 0x001fce00078e000e */
[----:B------:R-:W-:Y:S05]  /*d0b0*/  WARPSYNC.COLLECTIVE R15, `(.L_x_332) ;  /* 0x000000000f087348 */ /* 0x000fea0003c00000 */
[----:B------:R0:W1:Y:S02]  /*d0c0*/  SHFL.IDX P6, R14, R13, R12, R11 ;  /* 0x0000000c0d0e7389 */ /* 0x00006400000c000b */
[----:B01----:R-:W-:Y:S01]  /*d0d0*/  ENDCOLLECTIVE ;  /* 0x000000000000791b */ /* 0x003fe20003800000 */
.L_x_332:
[----:B------:R-:W-:Y:S02]  /*d0e0*/  @P1 IMAD R8, R5, 0x2, R22 ;  /* 0x0000000205081824 */ /* 0x000fe400078e0216 */
[----:B------:R-:W-:Y:S02]  /*d0f0*/  IMAD.MOV.U32 R13, RZ, RZ, R2 ;  /* 0x000000ffff0d7224 */ /* 0x000fe400078e0002 */
[----:B------:R-:W-:Y:S02]  /*d100*/  IMAD.MOV.U32 R12, RZ, RZ, 0x2 ;  /* 0x00000002ff0c7424 */ /* 0x000fe400078e00ff */
[----:B------:R-:W-:-:S07]  /*d110*/  IMAD.MOV.U32 R7, RZ, RZ, R14 ;  /* 0x000000ffff077224 */ /* 0x000fce00078e000e */
[----:B------:R-:W-:Y:S05]  /*d120*/  WARPSYNC.COLLECTIVE R15, `(.L_x_333) ;  /* 0x000000000f087348 */ /* 0x000fea0003c00000 */
[----:B------:R0:W1:Y:S02]  /*d130*/  SHFL.IDX P6, R14, R13, R12, R11 ;  /* 0x0000000c0d0e7389 */ /* 0x00006400000c000b */
[----:B01----:R-:W-:Y:S01]  /*d140*/  ENDCOLLECTIVE ;  /* 0x000000000000791b */ /* 0x003fe20003800000 */
.L_x_333:
[----:B------:R-:W-:-:S05]  /*d150*/  @P1 LEA R7, P0, R28, R7, 0x1 ;  /* 0x000000071c071211 */ /* 0x000fca00078008ff */
[----:B------:R-:W-:-:S05]  /*d160*/  @P1 IMAD.X R6, RZ, RZ, R6, P0 ;  /* 0x000000ffff061224 */ /* 0x000fca00000e0606 */
[----:B------:R-:W-:Y:S02]  /*d170*/  @P1 LOP3.LUT R7, R7, R6, RZ, 0x3c, !PT ;  /* 0x0000000607071212 */ /* 0x000fe400078e3cff */
[----:B------:R-:W-:Y:S02]  /*d180*/  MOV R13, R0 ;  /* 0x00000000000d7202 */ /* 0x000fe40000000f00 */
        /* <DEDUP_REMOVED lines=11> */
.L_x_334:
[----:B------:R-:W-:Y:S02]  /*d240*/  @P1 IMAD R8, R5, 0x2, R22 ;  /* 0x0000000205081824 */ /* 0x000fe400078e0216 */
[----:B------:R-:W-:Y:S02]  /*d250*/  IMAD.MOV.U32 R13, RZ, RZ, R2 ;  /* 0x000000ffff0d7224 */ /* 0x000fe400078e0002 */
[----:B------:R-:W-:Y:S02]  /*d260*/  IMAD.MOV.U32 R12, RZ, RZ, 0x3 ;  /* 0x00000003ff0c7424 */ /* 0x000fe400078e00ff */
[----:B------:R-:W-:-:S07]  /*d270*/  IMAD.MOV.U32 R7, RZ, RZ, R14 ;  /* 0x000000ffff077224 */ /* 0x000fce00078e000e */
[----:B------:R-:W-:Y:S05]  /*d280*/  WARPSYNC.COLLECTIVE R15, `(.L_x_335) ;  /* 0x000000000f087348 */ /* 0x000fea0003c00000 */
[----:B------:R0:W1:Y:S02]  /*d290*/  SHFL.IDX P6, R14, R13, R12, R11 ;  /* 0x0000000c0d0e7389 */ /* 0x00006400000c000b */
[----:B01----:R-:W-:Y:S01]  /*d2a0*/  ENDCOLLECTIVE ;  /* 0x000000000000791b */ /* 0x003fe20003800000 */
.L_x_335:
        /* <DEDUP_REMOVED lines=15> */
.L_x_336:
[----:B------:R-:W-:Y:S02]  /*d3a0*/  @P1 IMAD R8, R5, 0x2, R22 ;  /* 0x0000000205081824 */ /* 0x000fe400078e0216 */
[----:B------:R-:W-:Y:S02]  /*d3b0*/  IMAD.MOV.U32 R13, RZ, RZ, R2 ;  /* 0x000000ffff0d7224 */ /* 0x000fe400078e0002 */
[----:B------:R-:W-:Y:S02]  /*d3c0*/  IMAD.MOV.U32 R12, RZ, RZ, 0x4 ;  /* 0x00000004ff0c7424 */ /* 0x000fe400078e00ff */
[----:B------:R-:W-:-:S07]  /*d3d0*/  IMAD.MOV.U32 R7, RZ, RZ, R14 ;  /* 0x000000ffff077224 */ /* 0x000fce00078e000e */
[----:B------:R-:W-:Y:S05]  /*d3e0*/  WARPSYNC.COLLECTIVE R15, `(.L_x_337) ;  /* 0x000000000f087348 */ /* 0x000fea0003c00000 */
[----:B------:R0:W1:Y:S02]  /*d3f0*/  SHFL.IDX P6, R14, R13, R12, R11 ;  /* 0x0000000c0d0e7389 */ /* 0x00006400000c000b */
[----:B01----:R-:W-:Y:S01]  /*d400*/  ENDCOLLECTIVE ;  /* 0x000000000000791b */ /* 0x003fe20003800000 */
.L_x_337:
        /* <DEDUP_REMOVED lines=15> */
.L_x_338:
[----:B------:R-:W-:Y:S02]  /*d500*/  @P1 IMAD R8, R5, 0x2, R22 ;  /* 0x0000000205081824 */ /* 0x000fe400078e0216 */
[----:B------:R-:W-:Y:S02]  /*d510*/  IMAD.MOV.U32 R13, RZ, RZ, R2 ;  /* 0x000000ffff0d7224 */ /* 0x000fe400078e0002 */
[----:B------:R-:W-:Y:S02]  /*d520*/  IMAD.MOV.U32 R12, RZ, RZ, 0x5 ;  /* 0x00000005ff0c7424 */ /* 0x000fe400078e00ff */
[----:B------:R-:W-:-:S07]  /*d530*/  IMAD.MOV.U32 R7, RZ, RZ, R14 ;  /* 0x000000ffff077224 */ /* 0x000fce00078e000e */
[----:B------:R-:W-:Y:S05]  /*d540*/  WARPSYNC.COLLECTIVE R15, `(.L_x_339) ;  /* 0x000000000f087348 */ /* 0x000fea0003c00000 */
[----:B------:R0:W1:Y:S02]  /*d550*/  SHFL.IDX P6, R14, R13, R12, R11 ;  /* 0x0000000c0d0e7389 */ /* 0x00006400000c000b */
[----:B01----:R-:W-:Y:S01]  /*d560*/  ENDCOLLECTIVE ;  /* 0x000000000000791b */ /* 0x003fe20003800000 */
.L_x_339:
        /* <DEDUP_REMOVED lines=15> */
.L_x_340:
[----:B------:R-:W-:Y:S02]  /*d660*/  @P1 IMAD R8, R5, 0x2, R22 ;  /* 0x0000000205081824 */ /* 0x000fe400078e0216 */
[----:B------:R-:W-:Y:S02]  /*d670*/  IMAD.MOV.U32 R13, RZ, RZ, R2 ;  /* 0x000000ffff0d7224 */ /* 0x000fe400078e0002 */
[----:B------:R-:W-:Y:S02]  /*d680*/  IMAD.MOV.U32 R12, RZ, RZ, 0x6 ;  /* 0x00000006ff0c7424 */ /* 0x000fe400078e00ff */
[----:B------:R-:W-:-:S07]  /*d690*/  IMAD.MOV.U32 R7, RZ, RZ, R14 ;  /* 0x000000ffff077224 */ /* 0x000fce00078e000e */
[----:B------:R-:W-:Y:S05]  /*d6a0*/  WARPSYNC.COLLECTIVE R15, `(.L_x_341) ;  /* 0x000000000f087348 */ /* 0x000fea0003c00000 */
[----:B------:R0:W1:Y:S02]  /*d6b0*/  SHFL.IDX P6, R14, R13, R12, R11 ;  /* 0x0000000c0d0e7389 */ /* 0x00006400000c000b */
[----:B01----:R-:W-:Y:S01]  /*d6c0*/  ENDCOLLECTIVE ;  /* 0x000000000000791b */ /* 0x003fe20003800000 */
.L_x_341:
        /* <DEDUP_REMOVED lines=15> */
.L_x_342:
[----:B------:R-:W-:Y:S02]  /*d7c0*/  @P1 IMAD R8, R5, 0x2, R22 ;  /* 0x0000000205081824 */ /* 0x000fe400078e0216 */
[----:B------:R-:W-:Y:S02]  /*d7d0*/  IMAD.MOV.U32 R13, RZ, RZ, R2 ;  /* 0x000000ffff0d7224 */ /* 0x000fe400078e0002 */
[----:B------:R-:W-:Y:S02]  /*d7e0*/  IMAD.MOV.U32 R12, RZ, RZ, 0x7 ;  /* 0x00000007ff0c7424 */ /* 0x000fe400078e00ff */
[----:B------:R-:W-:-:S07]  /*d7f0*/  IMAD.MOV.U32 R7, RZ, RZ, R14 ;  /* 0x000000ffff077224 */ /* 0x000fce00078e000e */
[----:B------:R-:W-:Y:S05]  /*d800*/  WARPSYNC.COLLECTIVE R15, `(.L_x_343) ;  /* 0x000000000f087348 */ /* 0x000fea0003c00000 */
[----:B------:R0:W1:Y:S02]  /*d810*/  SHFL.IDX P6, R14, R13, R12, R11 ;  /* 0x0000000c0d0e7389 */ /* 0x00006400000c000b */
[----:B01----:R-:W-:Y:S01]  /*d820*/  ENDCOLLECTIVE ;  /* 0x000000000000791b */ /* 0x003fe20003800000 */
.L_x_343:
[----:B------:R-:W-:-:S05]  /*d830*/  @P1 LEA R7, P0, R28, R7, 0x1 ;  /* 0x000000071c071211 */ /* 0x000fca00078008ff */
[----:B------:R-:W-:-:S05]  /*d840*/  @P1 IMAD.X R6, RZ, RZ, R6, P0 ;  /* 0x000000ffff061224 */ /* 0x000fca00000e0606 */
[----:B------:R-:W-:Y:S02]  /*d850*/  @P1 LOP3.LUT R7, R7, R6, RZ, 0x3c, !PT ;  /* 0x0000000607071212 */ /* 0x000fe400078e3cff */
[----:B------:R-:W-:Y:S02]  /*d860*/  MOV R13, R0 ;  /* 0x00000000000d7202 */ /* 0x000fe40000000f00 */
[----:B------:R-:W-:-:S04]  /*d870*/  @P1 LOP3.LUT R6, R7, R6, RZ, 0x3c, !PT ;  /* 0x0000000607061212 */ /* 0x000fc800078e3cff */
[----:B------:R-:W-:Y:S01]  /*d880*/  @P1 LOP3.LUT R7, R7, R6, RZ, 0x3c, !PT ;  /* 0x0000000607071212 */ /* 0x000fe200078e3cff */
[----:B------:R-:W-:-:S07]  /*d890*/  IMAD.MOV.U32 R2, RZ, RZ, R14 ;  /* 0x000000ffff027224 */ /* 0x000fce00078e000e */
[----:B------:R-:W-:Y:S05]  /*d8a0*/  WARPSYNC.COLLECTIVE R15, `(.L_x_344) ;  /* 0x000000000f087348 */ /* 0x000fea0003c00000 */
[----:B------:R0:W1:Y:S02]  /*d8b0*/  SHFL.IDX P6, R14, R13, R12, R11 ;  /* 0x0000000c0d0e7389 */ /* 0x00006400000c000b */
[----:B01----:R-:W-:Y:S01]  /*d8c0*/  ENDCOLLECTIVE ;  /* 0x000000000000791b */ /* 0x003fe20003800000 */
.L_x_344:
[----:B------:R-:W-:Y:S01]  /*d8d0*/  @!PT LDS RZ, [RZ] ;  /* 0x00000000fffff984 */ /* 0x000fe20000000800 */
[----:B------:R-:W-:Y:S01]  /*d8e0*/  @!PT LDS RZ, [RZ] ;  /* 0x00000000fffff984 */ /* 0x000fe20000000800 */
[----:B------:R-:W-:Y:S01]  /*d8f0*/  @!PT LDS RZ, [RZ] ;  /* 0x00000000fffff984 */ /* 0x000fe20000000800 */
[----:B------:R0:W-:Y:S01]  /*d900*/  @P1 LDGSTS.E.BYPASS.LTC128B.128 [R8+0x11400], desc[UR50][R6.64], !P2 ;  /* 0x1140000006081fae */ /* 0x0001e2000d101d72 */
[----:B------:R-:W-:Y:S01]  /*d910*/  IMAD.MOV.U32 R0, RZ, RZ, R14 ;  /* 0x000000ffff007224 */ /* 0x000fe200078e000e */
[----:B------:R-:W-:Y:S06]  /*d920*/  BRA `(.L_x_345) ;  /* 0xffffffb800f47947 */ /* 0x000fec000383ffff */
.L_x_269:
[----:B------:R-:W-:Y:S02]  /*d930*/  IMAD.MOV.U32 R13, RZ, RZ, R4 ;  /* 0x000000ffff0d7224 */ /* 0x000fe400078e0004 */
[----:B------:R-:W-:Y:S02]  /*d940*/  IMAD.MOV.U32 R12, RZ, RZ, RZ ;  /* 0x000000ffff0c7224 */ /* 0x000fe400078e00ff */
[----:B------:R-:W-:Y:S02]  /*d950*/  IMAD.MOV.U32 R11, RZ, RZ, 0x181f ;  /* 0x0000181fff0b7424 */ /* 0x000fe400078e00ff */
[----:B------:R-:W-:Y:S02]  /*d960*/  IMAD.MOV.U32 R15, RZ, RZ, -0x1 ;  /* 0xffffffffff0f7424 */ /* 0x000fe400078e00ff */
[----:B-----5:R-:W-:Y:S02]  /*d970*/  IMAD R3, R21, R9, RZ ;  /* 0x0000000915037224 */ /* 0x020fe400078e02ff */
[----:B------:R-:W-:-:S07]  /*d980*/  IMAD R17, R17, 0xc0, R20 ;  /* 0x000000c011117824 */ /* 0x000fce00078e0214 */
[----:B------:R-:W-:Y:S05]  /*d990*/  WARPSYNC.COLLECTIVE R15, `(.L_x_346) ;  /* 0x000000000f087348 */ /* 0x000fea0003c00000 */
[----:B------:R0:W1:Y:S02]  /*d9a0*/  SHFL.IDX P6, R14, R13, R12, R11 ;  /* 0x0000000c0d0e7389 */ /* 0x00006400000c000b */
[----:B01----:R-:W-:Y:S01]  /*d9b0*/  ENDCOLLECTIVE ;  /* 0x000000000000791b */ /* 0x003fe20003800000 */
.L_x_346:
[C---:B------:R-:W-:Y:S01]  /*d9c0*/  VIADD R8, R17.reuse, 0x10 ;  /* 0x0000001011087836 */ /* 0x040fe20000000000 */
[----:B------:R-:W-:Y:S02]  /*d9d0*/  ISETP.GE.AND P2, PT, R17, R3, PT ;  /* 0x000000031100720c */ /* 0x000fe40003f46270 */
[----:B------:R-:W-:Y:S01]  /*d9e0*/  MOV R13, R0 ;  /* 0x00000000000d7202 */ /* 0x000fe20000000f00 */
[----:B------:R-:W-:-:S10]  /*d9f0*/  IMAD.MOV.U32 R6, RZ, RZ, R14 ;  /* 0x000000ffff067224 */ /* 0x000fd400078e000e */
[----:B------:R-:W-:Y:S05]  /*da00*/  WARPSYNC.COLLECTIVE R15, `(.L_x_347) ;  /* 0x000000000f087348 */ /* 0x000fea0003c00000 */
[----:B------:R0:W1:Y:S02]  /*da10*/  SHFL.IDX P6, R14, R13, R12, R11 ;  /* 0x0000000c0d0e7389 */ /* 0x00006400000c000b */
[----:B01----:R-:W-:Y:S01]  /*da20*/  ENDCOLLECTIVE ;  /* 0x000000000000791b */ /* 0x003fe20003800000 */
.L_x_347:
[----:B------:R-:W-:Y:S02]  /*da30*/  IMAD.MOV.U32 R13, RZ, RZ, R4 ;  /* 0x000000ffff0d7224 */ /* 0x000fe400078e0004 */
[----:B------:R-:W-:Y:S02]  /*da40*/  IMAD.MOV.U32 R12, RZ, RZ, 0x1 ;  /* 0x00000001ff0c7424 */ /* 0x000fe400078e00ff */
[----:B------:R-:W-:-:S07]  /*da50*/  IMAD.MOV.U32 R7, RZ, RZ, R14 ;  /* 0x000000ffff077224 */ /* 0x000fce00078e000e */
[----:B------:R-:W-:Y:S05]  /*da60*/  WARPSYNC.COLLECTIVE R15, `(.L_x_348) ;  /* 0x000000000f087348 */ /* 0x000fea0003c00000 */
[----:B------:R0:W1:Y:S02]  /*da70*/  SHFL.IDX P6, R14, R13, R12, R11 ;  /* 0x0000000c0d0e7389 */ /* 0x00006400000c000b */
[----:B01----:R-:W-:Y:S01]  /*da80*/  ENDCOLLECTIVE ;  /* 0x000000000000791b */ /* 0x003fe20003800000 */
.L_x_348:
[----:B------:R-:W-:-:S05]  /*da90*/  @!P2 LEA R7, P1, R28, R7, 0x1 ;  /* 0x000000071c07a211 */ /* 0x000fca00078208ff */
[----:B------:R-:W-:Y:S01]  /*daa0*/  @!P2 IMAD.X R6, RZ, RZ, R6, P1 ;  /* 0x000000ffff06a224 */ /* 0x000fe200008e0606 */
[----:B------:R-:W-:-:S04]  /*dab0*/  ISETP.GE.AND P1, PT, R8, R3, PT ;  /* 0x000000030800720c */ /* 0x000fc80003f26270 */
[----:B------:R-:W-:Y:S02]  /*dac0*/  @!P2 LOP3.LUT R7, R7, R6, RZ, 0x3c, !PT ;  /* 0x000000060707a212 */ /* 0x000fe400078e3cff */
[----:B------:R-:W-:Y:S02]  /*dad0*/  MOV R13, R0 ;  /* 0x00000000000d7202 */ /* 0x000fe40000000f00 */
        /* <DEDUP_REMOVED lines=10> */
.L_x_349:
[----:B------:R-:W-:Y:S02]  /*db80*/  IMAD.MOV.U32 R13, RZ, RZ, R4 ;  /* 0x000000ffff0d7224 */ /* 0x000fe400078e0004 */
[----:B------:R-:W-:Y:S02]  /*db90*/  IMAD.MOV.U32 R12, RZ, RZ, 0x2 ;  /* 0x00000002ff0c7424 */ /* 0x000fe400078e00ff */
[----:B------:R-:W-:-:S07]  /*dba0*/  IMAD.MOV.U32 R7, RZ, RZ, R14 ;  /* 0x000000ffff077224 */ /* 0x000fce00078e000e */
[----:B------:R-:W-:Y:S05]  /*dbb0*/  WARPSYNC.COLLECTIVE R15, `(.L_x_350) ;  /* 0x000000000f087348 */ /* 0x000fea0003c00000 */
[----:B------:R0:W1:Y:S02]  /*dbc0*/  SHFL.IDX P6, R14, R13, R12, R11 ;  /* 0x0000000c0d0e7389 */ /* 0x00006400000c000b */
[----:B01----:R-:W-:Y:S01]  /*dbd0*/  ENDCOLLECTIVE ;  /* 0x000000000000791b */ /* 0x003fe20003800000 */
.L_x_350:
[----:B------:R-:W-:-:S05]  /*dbe0*/  @!P1 LEA R7, P2, R28, R7, 0x1 ;  /* 0x000000071c079211 */ /* 0x000fca00078408ff */
[----:B------:R-:W-:-:S05]  /*dbf0*/  @!P1 IMAD.X R6, RZ, RZ, R6, P2 ;  /* 0x000000ffff069224 */ /* 0x000fca00010e0606 */
        /* <DEDUP_REMOVED lines=8> */
[----:B0-----:R-:W-:-:S05]  /*dc80*/  VIADD R6, R17, 0x20 ;  /* 0x0000002011067836 */ /* 0x001fca0000000000 */
[----:B------:R-:W-:Y:S01]  /*dc90*/  ISETP.GE.AND P1, PT, R6, R3, PT ;  /* 0x000000030600720c */ /* 0x000fe20003f26270 */
[----:B------:R-:W-:-:S12]  /*dca0*/  IMAD.MOV.U32 R6, RZ, RZ, R14 ;  /* 0x000000ffff067224 */ /* 0x000fd800078e000e */
[----:B------:R-:W-:Y:S05]  /*dcb0*/  WARPSYNC.COLLECTIVE R15, `(.L_x_351) ;  /* 0x000000000f087348 */ /* 0x000fea0003c00000 */
[----:B------:R0:W1:Y:S02]  /*dcc0*/  SHFL.IDX P6, R14, R13, R12, R11 ;  /* 0x0000000c0d0e7389 */ /* 0x00006400000c000b */
[----:B01----:R-:W-:Y:S01]  /*dcd0*/  ENDCOLLECTIVE ;  /* 0x000000000000791b */ /* 0x003fe20003800000 */
.L_x_351:
[----:B------:R-:W-:Y:S02]  /*dce0*/  IMAD.MOV.U32 R13, RZ, RZ, R4 ;  /* 0x000000ffff0d7224 */ /* 0x000fe400078e0004 */
[----:B------:R-:W-:Y:S02]  /*dcf0*/  IMAD.MOV.U32 R12, RZ, RZ, 0x3 ;  /* 0x00000003ff0c7424 */ /* 0x000fe400078e00ff */
[----:B------:R-:W-:-:S07]  /*dd00*/  IMAD.MOV.U32 R7, RZ, RZ, R14 ;  /* 0x000000ffff077224 */ /* 0x000fce00078e000e */
[----:B------:R-:W-:Y:S05]  /*dd10*/  WARPSYNC.COLLECTIVE R15, `(.L_x_352) ;  /* 0x000000000f087348 */ /* 0x000fea0003c00000 */
[----:B------:R0:W1:Y:S02]  /*dd20*/  SHFL.IDX P6, R14, R13, R12, R11 ;  /* 0x0000000c0d0e7389 */ /* 0x00006400000c000b */
[----:B01----:R-:W-:Y:S01]  /*dd30*/  ENDCOLLECTIVE ;  /* 0x000000000000791b */ /* 0x003fe20003800000 */
.L_x_352:
        /* <DEDUP_REMOVED lines=16> */
.L_x_353:
[----:B------:R-:W-:Y:S02]  /*de40*/  IMAD.MOV.U32 R13, RZ, RZ, R4 ;  /* 0x000000ffff0d7224 */ /* 0x000fe400078e0004 */
[----:B------:R-:W-:Y:S02]  /*de50*/  IMAD.MOV.U32 R12, RZ, RZ, 0x4 ;  /* 0x00000004ff0c7424 */ /* 0x000fe400078e00ff */
[----:B------:R-:W-:-:S07]  /*de60*/  IMAD.MOV.U32 R7, RZ, RZ, R14 ;  /* 0x000000ffff077224 */ /* 0x000fce00078e000e */
[----:B------:R-:W-:Y:S05]  /*de70*/  WARPSYNC.COLLECTIVE R15, `(.L_x_354) ;  /* 0x000000000f087348 */ /* 0x000fea0003c00000 */
[----:B------:R0:W1:Y:S02]  /*de80*/  SHFL.IDX P6, R14, R13, R12, R11 ;  /* 0x0000000c0d0e7389 */ /* 0x00006400000c000b */
[----:B01----:R-:W-:Y:S01]  /*de90*/  ENDCOLLECTIVE ;  /* 0x000000000000791b */ /* 0x003fe20003800000 */
.L_x_354:
        /* <DEDUP_REMOVED lines=16> */
.L_x_355:
[----:B------:R-:W-:Y:S02]  /*dfa0*/  IMAD.MOV.U32 R13, RZ, RZ, R4 ;  /* 0x000000ffff0d7224 */ /* 0x000fe400078e0004 */
[----:B------:R-:W-:Y:S02]  /*dfb0*/  IMAD.MOV.U32 R12, RZ, RZ, 0x5 ;  /* 0x00000005ff0c7424 */ /* 0x000fe400078e00ff */
[----:B------:R-:W-:-:S07]  /*dfc0*/  IMAD.MOV.U32 R7, RZ, RZ, R14 ;  /* 0x000000ffff077224 */ /* 0x000fce00078e000e */
[----:B------:R-:W-:Y:S05]  /*dfd0*/  WARPSYNC.COLLECTIVE R15, `(.L_x_356) ;  /* 0x000000000f087348 */ /* 0x000fea0003c00000 */
[----:B------:R0:W1:Y:S02]  /*dfe0*/  SHFL.IDX P6, R14, R13, R12, R11 ;  /* 0x0000000c0d0e7389 */ /* 0x00006400000c000b */
[----:B01----:R-:W-:Y:S01]  /*dff0*/  ENDCOLLECTIVE ;  /* 0x000000000000791b */ /* 0x003fe20003800000 */
.L_x_356:
        /* <DEDUP_REMOVED lines=16> */
.L_x_357:
[----:B------:R-:W-:Y:S02]  /*e100*/  IMAD.MOV.U32 R13, RZ, RZ, R4 ;  /* 0x000000ffff0d7224 */ /* 0x000fe400078e0004 */
[----:B------:R-:W-:Y:S02]  /*e110*/  IMAD.MOV.U32 R12, RZ, RZ, 0x6 ;  /* 0x00000006ff0c7424 */ /* 0x000fe400078e00ff */
[----:B------:R-:W-:-:S07]  /*e120*/  IMAD.MOV.U32 R7, RZ, RZ, R14 ;  /* 0x000000ffff077224 */ /* 0x000fce00078e000e */
[----:B------:R-:W-:Y:S05]  /*e130*/  WARPSYNC.COLLECTIVE R15, `(.L_x_358) ;  /* 0x000000000f087348 */ /* 0x000fea0003c00000 */
[----:B------:R0:W1:Y:S02]  /*e140*/  SHFL.IDX P6, R14, R13, R12, R11 ;  /* 0x0000000c0d0e7389 */ /* 0x00006400000c000b */
[----:B01----:R-:W-:Y:S01]  /*e150*/  ENDCOLLECTIVE ;  /* 0x000000000000791b */ /* 0x003fe20003800000 */
.L_x_358:
        /* <DEDUP_REMOVED lines=16> */
.L_x_359:
[----:B------:R-:W-:Y:S02]  /*e260*/  IMAD.MOV.U32 R13, RZ, RZ, R4 ;  /* 0x000000ffff0d7224 */ /* 0x000fe400078e0004 */
[----:B------:R-:W-:Y:S02]  /*e270*/  IMAD.MOV.U32 R12, RZ, RZ, 0x7 ;  /* 0x00000007ff0c7424 */ /* 0x000fe400078e00ff */
[----:B------:R-:W-:-:S07]  /*e280*/  IMAD.MOV.U32 R7, RZ, RZ, R14 ;  /* 0x000000ffff077224 */ /* 0x000fce00078e000e */
[----:B------:R-:W-:Y:S05]  /*e290*/  WARPSYNC.COLLECTIVE R15, `(.L_x_360) ;  /* 0x000000000f087348 */ /* 0x000fea0003c00000 */
[----:B------:R0:W1:Y:S02]  /*e2a0*/  SHFL.IDX P6, R14, R13, R12, R11 ;  /* 0x0000000c0d0e7389 */ /* 0x00006400000c000b */
[----:B01----:R-:W-:Y:S01]  /*e2b0*/  ENDCOLLECTIVE ;  /* 0x000000000000791b */ /* 0x003fe20003800000 */
.L_x_360:
[----:B------:R-:W-:-:S05]  /*e2c0*/  @!P1 LEA R7, P2, R28, R7, 0x1 ;  /* 0x000000071c079211 */ /* 0x000fca00078408ff */
[----:B------:R-:W-:-:S05]  /*e2d0*/  @!P1 IMAD.X R6, RZ, RZ, R6, P2 ;  /* 0x000000ffff069224 */ /* 0x000fca00010e0606 */
[-C--:B------:R-:W-:Y:S01]  /*e2e0*/  @!P1 LOP3.LUT R7, R7, R6.reuse, RZ, 0x3c, !PT ;  /* 0x0000000607079212 */ /* 0x080fe200078e3cff */
[----:B------:R-:W-:Y:S02]  /*e2f0*/  IMAD.MOV.U32 R13, RZ, RZ, R0 ;  /* 0x000000ffff0d7224 */ /* 0x000fe400078e0000 */
[----:B------:R-:W-:Y:S01]  /*e300*/  VIADD R0, R17, 0x70 ;  /* 0x0000007011007836 */ /* 0x000fe20000000000 */
[----:B------:R-:W-:-:S04]  /*e310*/  @!P1 LOP3.LUT R6, R7, R6, RZ, 0x3c, !PT ;  /* 0x0000000607069212 */ /* 0x000fc800078e3cff */
[----:B------:R-:W-:Y:S01]  /*e320*/  @!P1 LOP3.LUT R7, R7, R6, RZ, 0x3c, !PT ;  /* 0x0000000607079212 */ /* 0x000fe200078e3cff */
[----:B------:R-:W-:-:S07]  /*e330*/  IMAD.MOV.U32 R4, RZ, RZ, R14 ;  /* 0x000000ffff047224 */ /* 0x000fce00078e000e */
[----:B------:R-:W-:Y:S05]  /*e340*/  WARPSYNC.COLLECTIVE R15, `(.L_x_361) ;  /* 0x000000000f087348 */ /* 0x000fea0003c00000 */
[----:B------:R0:W1:Y:S02]  /*e350*/  SHFL.IDX P6, R14, R13, R12, R11 ;  /* 0x0000000c0d0e7389 */ /* 0x00006400000c000b */
[----:B01----:R-:W-:Y:S01]  /*e360*/  ENDCOLLECTIVE ;  /* 0x000000000000791b */ /* 0x003fe20003800000 */
.L_x_361:
[----:B------:R-:W-:Y:S01]  /*e370*/  @!PT LDS RZ, [RZ] ;  /* 0x00000000fffff984 */ /* 0x000fe20000000800 */
[----:B------:R-:W-:Y:S01]  /*e380*/  @!PT LDS RZ, [RZ] ;  /* 0x00000000fffff984 */ /* 0x000fe20000000800 */
[----:B------:R-:W-:Y:S01]  /*e390*/  @!PT LDS RZ, [RZ] ;  /* 0x00000000fffff984 */ /* 0x000fe20000000800 */
[----:B------:R0:W-:Y:S01]  /*e3a0*/  @!P1 LDGSTS.E.BYPASS.LTC128B.128 [R10+0xb400], desc[UR50][R6.64], !P0 ;  /* 0x0b400000060a9fae */ /* 0x0001e2000c101d72 */
[----:B------:R-:W-:Y:S01]  /*e3b0*/  ISETP.GE.AND P1, PT, R0, R3, PT ;  /* 0x000000030000720c */ /* 0x000fe20003f26270 */
[----:B------:R-:W-:Y:S02]  /*e3c0*/  VIADD R0, R17, 0x80 ;  /* 0x0000008011007836 */ /* 0x000fe40000000000 */
[----:B------:R-:W-:Y:S02]  /*e3d0*/  IMAD.MOV.U32 R13, RZ, RZ, R2 ;  /* 0x000000ffff0d7224 */ /* 0x000fe400078e0002 */
[----:B------:R-:W-:Y:S01]  /*e3e0*/  IMAD.MOV.U32 R12, RZ, RZ, RZ ;  /* 0x000000ffff0c7224 */ /* 0x000fe200078e00ff */
[----:B0-----:R-:W-:-:S07]  /*e3f0*/  MOV R6, R14 ;  /* 0x0000000e00067202 */ /* 0x001fce0000000f00 */
[----:B------:R-:W-:Y:S05]  /*e400*/  WARPSYNC.COLLECTIVE R15, `(.L_x_362) ;  /* 0x000000000f087348 */ /* 0x000fea0003c00000 */
[----:B------:R0:W1:Y:S02]  /*e410*/  SHFL.IDX P6, R14, R13, R12, R11 ;  /* 0x0000000c0d0e7389 */ /* 0x00006400000c000b */
[----:B01----:R-:W-:Y:S01]  /*e420*/  ENDCOLLECTIVE ;  /* 0x000000000000791b */ /* 0x003fe20003800000 */
.L_x_362:
[----:B------:R-:W-:-:S05]  /*e430*/  @!P1 LEA R6, P3, R28, R6, 0x1 ;  /* 0x000000061c069211 */ /* 0x000fca00078608ff */
[----:B------:R-:W-:-:S05]  /*e440*/  @!P1 IMAD.X R7, RZ, RZ, R4, P3 ;  /* 0x000000ffff079224 */ /* 0x000fca00018e0604 */
[----:B------:R-:W-:Y:S01]  /*e450*/  @!PT LDS RZ, [RZ] ;  /* 0x00000000fffff984 */ /* 0x000fe20000000800 */
[----:B------:R-:W-:Y:S01]  /*e460*/  @!PT LDS RZ, [RZ] ;  /* 0x00000000fffff984 */ /* 0x000fe20000000800 */
[----:B------:R-:W-:Y:S01]  /*e470*/  @!PT LDS RZ, [RZ] ;  /* 0x00000000fffff984 */ /* 0x000fe20000000800 */
[----:B------:R0:W-:Y:S01]  /*e480*/  @!P1 LDGSTS.E.BYPASS.LTC128B.128 [R10+0xbc00], desc[UR50][R6.64], !P0 ;  /* 0x0bc00000060a9fae */ /* 0x0001e2000c101d72 */
[----:B------:R-:W-:Y:S02]  /*e490*/  ISETP.GE.AND P1, PT, R0, R3, PT ;  /* 0x000000030000720c */ /* 0x000fe40003f26270 */
[----:B------:R-:W-:Y:S01]  /*e4a0*/  MOV R13, R5 ;  /* 0x00000005000d7202 */ /* 0x000fe20000000f00 */
[----:B------:R-:W-:-:S10]  /*e4b0*/  IMAD.MOV.U32 R0, RZ, RZ, R14 ;  /* 0x000000ffff007224 */ /* 0x000fd400078e000e */
[----:B0-----:R-:W-:Y:S05]  /*e4c0*/  WARPSYNC.COLLECTIVE R15, `(.L_x_363) ;  /* 0x000000000f087348 */ /* 0x001fea0003c00000 */
[----:B------:R1:W2:Y:S02]  /*e4d0*/  SHFL.IDX P6, R14, R13, R12, R11 ;  /* 0x0000000c0d0e7389 */ /* 0x0002a400000c000b */
[----:B012---:R-:W-:Y:S01]  /*e4e0*/  ENDCOLLECTIVE ;  /* 0x000000000000791b */ /* 0x007fe20003800000 */
.L_x_363:
[----:B------:R-:W-:Y:S01]  /*e4f0*/  IMAD.MOV.U32 R13, RZ, RZ, R2 ;  /* 0x000000ffff0d7224 */ /* 0x000fe200078e0002 */
[----:B------:R-:W-:Y:S01]  /*e500*/  MOV R12, 0x1 ;  /* 0x00000001000c7802 */ /* 0x000fe20000000f00 */
[----:B------:R-:W-:-:S07]  /*e510*/  IMAD.MOV.U32 R4, RZ, RZ, R14 ;  /* 0x000000ffff047224 */ /* 0x000fce00078e000e */
[----:B------:R-:W-:Y:S05]  /*e520*/  WARPSYNC.COLLECTIVE R15, `(.L_x_364) ;  /* 0x000000000f087348 */ /* 0x000fea0003c00000 */
[----:B------:R0:W1:Y:S02]  /*e530*/  SHFL.IDX P6, R14, R13, R12, R11 ;  /* 0x0000000c0d0e7389 */ /* 0x00006400000c000b */
[----:B01----:R-:W-:Y:S01]  /*e540*/  ENDCOLLECTIVE ;  /* 0x000000000000791b */ /* 0x003fe20003800000 */
.L_x_364:
[----:B------:R-:W-:-:S05]  /*e550*/  @!P1 LEA R4, P3, R28, R4, 0x1 ;  /* 0x000000041c049211 */ /* 0x000fca00078608ff */
[----:B------:R-:W-:Y:S02]  /*e560*/  @!P1 IMAD.X R0, RZ, RZ, R0, P3 ;  /* 0x000000ffff009224 */ /* 0x000fe400018e0600 */
[----:B------:R-:W-:Y:S02]  /*e570*/  @!P1 IMAD.MOV.U32 R6, RZ, RZ, R4 ;  /* 0x000000ffff069224 */ /* 0x000fe400078e0004 */
[----:B------:R-:W-:Y:S02]  /*e580*/  @!P1 IMAD.MOV.U32 R7, RZ, RZ, R0 ;  /* 0x000000ffff079224 */ /* 0x000fe400078e0000 */
[C---:B------:R-:W-:Y:S02]  /*e590*/  VIADD R0, R17.reuse, 0x90 ;  /* 0x0000009011007836 */ /* 0x040fe40000000000 */
[----:B------:R-:W-:Y:S01]  /*e5a0*/  IMAD.MOV.U32 R13, RZ, RZ, R5 ;  /* 0x000000ffff0d7224 */ /* 0x000fe200078e0005 */
[----:B------:R-:W-:Y:S01]  /*e5b0*/  @!PT LDS RZ, [RZ] ;  /* 0x00000000fffff984 */ /* 0x000fe20000000800 */
[----:B------:R-:W-:Y:S01]  /*e5c0*/  @!PT LDS RZ, [RZ] ;  /* 0x00000000fffff984 */ /* 0x000fe20000000800 */
[----:B------:R-:W-:Y:S01]  /*e5d0*/  @!PT LDS RZ, [RZ] ;  /* 0x00000000fffff984 */ /* 0x000fe20000000800 */
[----:B------:R0:W-:Y:S01]  /*e5e0*/  @!P1 LDGSTS.E.BYPASS.LTC128B.128 [R10+0xc400], desc[UR50][R6.64], !P0 ;  /* 0x0c400000060a9fae */ /* 0x0001e2000c101d72 */
[----:B------:R-:W-:Y:S01]  /*e5f0*/  VIADD R4, R17, 0xa0 ;  /* 0x000000a011047836 */ /* 0x000fe20000000000 */
[----:B------:R-:W-:Y:S01]  /*e600*/  ISETP.GE.AND P1, PT, R0, R3, PT ;  /* 0x000000030000720c */ /* 0x000fe20003f26270 */
[----:B------:R-:W-:-:S12]  /*e610*/  IMAD.MOV.U32 R0, RZ, RZ, R14 ;  /* 0x000000ffff007224 */ /* 0x000fd800078e000e */
[----:B0-----:R-:W-:Y:S05]  /*e620*/  WARPSYNC.COLLECTIVE R15, `(.L_x_365) ;  /* 0x000000000f087348 */ /* 0x001fea0003c00000 */
[----:B------:R1:W2:Y:S02]  /*e630*/  SHFL.IDX P6, R14, R13, R12, R11 ;  /* 0x0000000c0d0e7389 */ /* 0x0002a400000c000b */
[----:B012---:R-:W-:Y:S01]  /*e640*/  ENDCOLLECTIVE ;  /* 0x000000000000791b */ /* 0x007fe20003800000 */
.L_x_365:
[----:B------:R-:W-:Y:S01]  /*e650*/  IMAD.MOV.U32 R13, RZ, RZ, R2 ;  /* 0x000000ffff0d7224 */ /* 0x000fe200078e0002 */
[----:B------:R-:W-:Y:S01]  /*e660*/  MOV R12, 0x2 ;  /* 0x00000002000c7802 */ /* 0x000fe20000000f00 */
[----:B------:R-:W-:-:S07]  /*e670*/  IMAD.MOV.U32 R6, RZ, RZ, R14 ;  /* 0x000000ffff067224 */ /* 0x000fce00078e000e */
[----:B------:R-:W-:Y:S05]  /*e680*/  WARPSYNC.COLLECTIVE R15, `(.L_x_366) ;  /* 0x000000000f087348 */ /* 0x000fea0003c00000 */
[----:B------:R0:W1:Y:S02]  /*e690*/  SHFL.IDX P6, R14, R13, R12, R11 ;  /* 0x0000000c0d0e7389 */ /* 0x00006400000c000b */
[----:B01----:R-:W-:Y:S01]  /*e6a0*/  ENDCOLLECTIVE ;  /* 0x000000000000791b */ /* 0x003fe20003800000 */
.L_x_366:
[----:B------:R-:W-:-:S05]  /*e6b0*/  @!P1 LEA R6, P2, R28, R6, 0x1 ;  /* 0x000000061c069211 */ /* 0x000fca00078408ff */
[----:B------:R-:W-:Y:S01]  /*e6c0*/  @!P1 IMAD.X R0, RZ, RZ, R0, P2 ;  /* 0x000000ffff009224 */ /* 0x000fe200010e0600 */
[----:B------:R-:W-:-:S03]  /*e6d0*/  ISETP.GE.AND P2, PT, R4, R3, PT ;  /* 0x000000030400720c */ /* 0x000fc60003f46270 */
[----:B------:R-:W-:Y:S02]  /*e6e0*/  @!P1 IMAD.MOV.U32 R7, RZ, RZ, R0 ;  /* 0x000000ffff079224 */ /* 0x000fe400078e0000 */
[----:B------:R-:W-:-:S03]  /*e6f0*/  IMAD.MOV.U32 R13, RZ, RZ, R5 ;  /* 0x000000ffff0d7224 */ /* 0x000fc600078e0005 */
[----:B------:R-:W-:Y:S01]  /*e700*/  @!PT LDS RZ, [RZ] ;  /* 0x00000000fffff984 */ /* 0x000fe20000000800 */
[----:B------:R-:W-:Y:S01]  /*e710*/  @!PT LDS RZ, [RZ] ;  /* 0x00000000fffff984 */ /* 0x000fe20000000800 */
[----:B------:R-:W-:Y:S01]  /*e720*/  @!PT LDS RZ, [RZ] ;  /* 0x00000000fffff984 */ /* 0x000fe20000000800 */
[----:B------:R0:W-:Y:S01]  /*e730*/  @!P1 LDGSTS.E.BYPASS.LTC128B.128 [R10+0xcc00], desc[UR50][R6.64], !P0 ;  /* 0x0cc00000060a9fae */ /* 0x0001e2000c101d72 */
[----:B------:R-:W-:-:S07]  /*e740*/  IMAD.MOV.U32 R0, RZ, RZ, R14 ;  /* 0x000000ffff007224 */ /* 0x000fce00078e000e */
[----:B0-----:R-:W-:Y:S05]  /*e750*/  WARPSYNC.COLLECTIVE R15, `(.L_x_367) ;  /* 0x000000000f087348 */ /* 0x001fea0003c00000 */
[----:B------:R1:W2:Y:S02]  /*e760*/  SHFL.IDX P6, R14, R13, R12, R11 ;  /* 0x0000000c0d0e7389 */ /* 0x0002a400000c000b */
[----:B012---:R-:W-:Y:S01]  /*e770*/  ENDCOLLECTIVE ;  /* 0x000000000000791b */ /* 0x007fe20003800000 */
.L_x_367:
[----:B------:R-:W-:Y:S01]  /*e780*/  MOV R13, R2 ;  /* 0x00000002000d7202 */ /* 0x000fe20000000f00 */
[----:B------:R-:W-:Y:S02]  /*e790*/  IMAD.MOV.U32 R12, RZ, RZ, 0x3 ;  /* 0x00000003ff0c7424 */ /* 0x000fe400078e00ff */
[----:B------:R-:W-:-:S07]  /*e7a0*/  IMAD.MOV.U32 R6, RZ, RZ, R14 ;  /* 0x000000ffff067224 */ /* 0x000fce00078e000e */
[----:B------:R-:W-:Y:S05]  /*e7b0*/  WARPSYNC.COLLECTIVE R15, `(.L_x_368) ;  /* 0x000000000f087348 */ /* 0x000fea0003c00000 */
[----:B------:R0:W1:Y:S02]  /*e7c0*/  SHFL.IDX P6, R14, R13, R12, R11 ;  /* 0x0000000c0d0e7389 */ /* 0x00006400000c000b */
[----:B01----:R-:W-:Y:S01]  /*e7d0*/  ENDCOLLECTIVE ;  /* 0x000000000000791b */ /* 0x003fe20003800000 */
.L_x_368:
[----:B------:R-:W-:-:S05]  /*e7e0*/  @!P2 LEA R6, P1, R28, R6, 0x1 ;  /* 0x000000061c06a211 */ /* 0x000fca00078208ff */
[----:B------:R-:W-:-:S04]  /*e7f0*/  @!P2 IMAD.X R0, RZ, RZ, R0, P1 ;  /* 0x000000ffff00a224 */ /* 0x000fc800008e0600 */
        /* <DEDUP_REMOVED lines=10> */
.L_x_369:
[----:B------:R-:W-:Y:S01]  /*e8a0*/  IMAD.MOV.U32 R2, RZ, RZ, R14 ;  /* 0x000000ffff027224 */ /* 0x000fe200078e000e */
[----:B------:R-:W-:Y:S06]  /*e8b0*/  BRA `(.L_x_370) ;  /* 0xffffffb800dc7947 */ /* 0x000fec000383ffff */
.L_x_272:
[----:B0-----:R0:W1:Y:S02]  /*e8c0*/  SYNCS.PHASECHK.TRANS64.TRYWAIT P0, [R22+URZ+0x16820], R3 ;  /* 0x01682003160075a7 */ /* 0x001064000800017f */
[----:B-1----:R-:W-:Y:S05]  /*e8d0*/  @!P0 NANOSLEEP.SYNCS 0x989680 ;  /* 0x009896800000895d */ /* 0x002fea0003900000 */
[----:B------:R-:W1:Y:S02]  /*e8e0*/  @!P0 SYNCS.PHASECHK.TRANS64 P0, [R22+URZ+0x16820], R3 ;  /* 0x01682003160085a7 */ /* 0x000e64000800007f */
[----:B-1----:R-:W-:Y:S05]  /*e8f0*/  @!P0 BRA `(.L_x_272) ;  /* 0xfffffffc00f08947 */ /* 0x002fea000383ffff */
[----:B------:R-:W-:Y:S05]  /*e900*/  BRA `(.L_x_371) ;  /* 0xffffffbc00407947 */ /* 0x000fea000383ffff */
.L_x_277:
[----:B0-----:R0:W1:Y:S02]  /*e910*/  SYNCS.PHASECHK.TRANS64.TRYWAIT P0, [R5+URZ+0x16840], R2 ;  /* 0x01684002050075a7 */ /* 0x001064000800017f */
[----:B-1----:R-:W-:Y:S05]  /*e920*/  @!P0 NANOSLEEP.SYNCS 0x989680 ;  /* 0x009896800000895d */ /* 0x002fea0003900000 */
[----:B------:R-:W1:Y:S02]  /*e930*/  @!P0 SYNCS.PHASECHK.TRANS64 P0, [R5+URZ+0x16840], R2 ;  /* 0x01684002050085a7 */ /* 0x000e64000800007f */
[----:B-1----:R-:W-:Y:S05]  /*e940*/  @!P0 BRA `(.L_x_277) ;  /* 0xfffffffc00f08947 */ /* 0x002fea000383ffff */
[----:B------:R-:W-:Y:S05]  /*e950*/  BRA `(.L_x_372) ;  /* 0xffffffc000107947 */ /* 0x000fea000383ffff */
.L_x_278:
[----:B------:R-:W-:Y:S01]  /*e960*/  BSSY B1, `(.L_x_373) ;  /* 0x0000008000017945 */ /* 0x000fe20003800000 */
[----:B------:R-:W-:Y:S01]  /*e970*/  IMAD.MOV.U32 R13, RZ, RZ, R10 ;  /* 0x000000ffff0d7224 */ /* 0x000fe200078e000a */
[----:B------:R-:W-:Y:S01]  /*e980*/  MOV R11, 0x181f ;  /* 0x0000181f000b7802 */ /* 0x000fe20000000f00 */
[----:B------:R-:W-:Y:S02]  /*e990*/  IMAD.MOV.U32 R12, RZ, RZ, RZ ;  /* 0x000000ffff0c7224 */ /* 0x000fe400078e00ff */
[----:B------:R-:W-:-:S07]  /*e9a0*/  IMAD.MOV.U32 R15, RZ, RZ, -0x1 ;  /* 0xffffffffff0f7424 */ /* 0x000fce00078e00ff */
[----:B------:R-:W-:Y:S05]  /*e9b0*/  WARPSYNC.COLLECTIVE R15, `(.L_x_374) ;  /* 0x000000000f087348 */ /* 0x000fea0003c00000 */
[----:B------:R0:W1:Y:S02]  /*e9c0*/  SHFL.IDX P6, R14, R13, R12, R11 ;  /* 0x0000000c0d0e7389 */ /* 0x00006400000c000b */
[----:B01----:R-:W-:Y:S01]  /*e9d0*/  ENDCOLLECTIVE ;  /* 0x000000000000791b */ /* 0x003fe20003800000 */
.L_x_374:
[----:B------:R-:W-:Y:S05]  /*e9e0*/  BSYNC B1 ;  /* 0x0000000000017941 */ /* 0x000fea0003800000 */
.L_x_373:
[----:B------:R-:W-:Y:S02]  /*e9f0*/  IMAD.MOV.U32 R13, RZ, RZ, R9 ;  /* 0x000000ffff0d7224 */ /* 0x000fe400078e0009 */
[----:B------:R-:W-:Y:S02]  /*ea00*/  IMAD.MOV.U32 R12, RZ, RZ, RZ ;  /* 0x000000ffff0c7224 */ /* 0x000fe400078e00ff */
[----:B------:R-:W-:Y:S02]  /*ea10*/  IMAD.MOV.U32 R11, RZ, RZ, 0x181f ;  /* 0x0000181fff0b7424 */ /* 0x000fe400078e00ff */
[----:B------:R-:W-:Y:S02]  /*ea20*/  IMAD.MOV.U32 R15, RZ, RZ, -0x1 ;  /* 0xffffffffff0f7424 */ /* 0x000fe400078e00ff */
[----:B------:R-:W-:Y:S02]  /*ea30*/  IMAD.MOV.U32 R3, RZ, RZ, R14 ;  /* 0x000000ffff037224 */ /* 0x000fe400078e000e */
[----:B------:R-:W-:-:S07]  /*ea40*/  IMAD.SHL.U32 R7, R28, 0x2, RZ ;  /* 0x000000021c077824 */ /* 0x000fce00078e00ff */
[----:B------:R-:W-:Y:S05]  /*ea50*/  WARPSYNC.COLLECTIVE R15, `(.L_x_375) ;  /* 0x000000000f087348 */ /* 0x000fea0003c00000 */
[----:B------:R0:W1:Y:S02]  /*ea60*/  SHFL.IDX P6, R14, R13, R12, R11 ;  /* 0x0000000c0d0e7389 */ /* 0x00006400000c000b */
[----:B01----:R-:W-:Y:S01]  /*ea70*/  ENDCOLLECTIVE ;  /* 0x000000000000791b */ /* 0x003fe20003800000 */
.L_x_375:
[----:B------:R-:W-:Y:S02]  /*ea80*/  IMAD R8, R8, 0x2, R22 ;  /* 0x0000000208087824 */ /* 0x000fe400078e0216 */
[----:B------:R-:W-:Y:S02]  /*ea90*/  IMAD.MOV.U32 R13, RZ, RZ, R10 ;  /* 0x000000ffff0d7224 */ /* 0x000fe400078e000a */
[----:B------:R-:W-:Y:S01]  /*eaa0*/  IMAD.MOV.U32 R12, RZ, RZ, 0x1 ;  /* 0x00000001ff0c7424 */ /* 0x000fe200078e00ff */
[----:B------:R-:W-:-:S07]  /*eab0*/  MOV R2, R14 ;  /* 0x0000000e00027202 */ /* 0x000fce0000000f00 */
[----:B------:R-:W-:Y:S05]  /*eac0*/  WARPSYNC.COLLECTIVE R15, `(.L_x_376) ;  /* 0x000000000f087348 */ /* 0x000fea0003c00000 */
[----:B------:R0:W1:Y:S02]  /*ead0*/  SHFL.IDX P6, R14, R13, R12, R11 ;  /* 0x0000000c0d0e7389 */ /* 0x00006400000c000b */
[----:B01----:R-:W-:Y:S01]  /*eae0*/  ENDCOLLECTIVE ;  /* 0x000000000000791b */ /* 0x003fe20003800000 */
.L_x_376:
        /* <DEDUP_REMOVED lines=11> */
.L_x_377:
[----:B------:R-:W-:Y:S02]  /*eba0*/  IMAD.MOV.U32 R13, RZ, RZ, R10 ;  /* 0x000000ffff0d7224 */ /* 0x000fe400078e000a */
[----:B------:R-:W-:Y:S02]  /*ebb0*/  IMAD.MOV.U32 R12, RZ, RZ, 0x2 ;  /* 0x00000002ff0c7424 */ /* 0x000fe400078e00ff */
[----:B------:R-:W-:-:S07]  /*ebc0*/  IMAD.MOV.U32 R2, RZ, RZ, R14 ;  /* 0x000000ffff027224 */ /* 0x000fce00078e000e */
[----:B------:R-:W-:Y:S05]  /*ebd0*/  WARPSYNC.COLLECTIVE R15, `(.L_x_378) ;  /* 0x000000000f087348 */ /* 0x000fea0003c00000 */
[----:B------:R0:W1:Y:S02]  /*ebe0*/  SHFL.IDX P6, R14, R13, R12, R11 ;  /* 0x0000000c0d0e7389 */ /* 0x00006400000c000b */
[----:B01----:R-:W-:Y:S01]  /*ebf0*/  ENDCOLLECTIVE ;  /* 0x000000000000791b */ /* 0x003fe20003800000 */
.L_x_378:
        /* <DEDUP_REMOVED lines=11> */
.L_x_379:
[----:B------:R-:W-:Y:S02]  /*ecb0*/  IMAD.MOV.U32 R13, RZ, RZ, R10 ;  /* 0x000000ffff0d7224 */ /* 0x000fe400078e000a */
[----:B------:R-:W-:Y:S01]  /*ecc0*/  IMAD.MOV.U32 R12, RZ, RZ, 0x3 ;  /* 0x00000003ff0c7424 */ /* 0x000fe200078e00ff */
[----:B------:R-:W-:-:S07]  /*ecd0*/  MOV R2, R14 ;  /* 0x0000000e00027202 */ /* 0x000fce0000000f00 */
[----:B------:R-:W-:Y:S05]  /*ece0*/  WARPSYNC.COLLECTIVE R15, `(.L_x_380) ;  /* 0x000000000f087348 */ /* 0x000fea0003c00000 */
[----:B------:R0:W1:Y:S02]  /*ecf0*/  SHFL.IDX P6, R14, R13, R12, R11 ;  /* 0x0000000c0d0e7389 */ /* 0x00006400000c000b */
[----:B01----:R-:W-:Y:S01]  /*ed00*/  ENDCOLLECTIVE ;  /* 0x000000000000791b */ /* 0x003fe20003800000 */
.L_x_380:
        /* <DEDUP_REMOVED lines=11> */
.L_x_381:
[----:B------:R-:W-:Y:S02]  /*edc0*/  IMAD.MOV.U32 R13, RZ, RZ, R10 ;  /* 0x000000ffff0d7224 */ /* 0x000fe400078e000a */
[----:B------:R-:W-:Y:S02]  /*edd0*/  IMAD.MOV.U32 R12, RZ, RZ, 0x4 ;  /* 0x00000004ff0c7424 */ /* 0x000fe400078e00ff */
[----:B------:R-:W-:-:S07]  /*ede0*/  IMAD.MOV.U32 R2, RZ, RZ, R14 ;  /* 0x000000ffff027224 */ /* 0x000fce00078e000e */
[----:B------:R-:W-:Y:S05]  /*edf0*/  WARPSYNC.COLLECTIVE R15, `(.L_x_382) ;  /* 0x000000000f087348 */ /* 0x000fea0003c00000 */
[----:B------:R0:W1:Y:S02]  /*ee00*/  SHFL.IDX P6, R14, R13, R12, R11 ;  /* 0x0000000c0d0e7389 */ /* 0x00006400000c000b */
[----:B01----:R-:W-:Y:S01]  /*ee10*/  ENDCOLLECTIVE ;  /* 0x000000000000791b */ /* 0x003fe20003800000 */
.L_x_382:
        /* <DEDUP_REMOVED lines=11> */
.L_x_383:
[----:B------:R-:W-:Y:S01]  /*eed0*/  MOV R13, R10 ;  /* 0x0000000a000d7202 */ /* 0x000fe20000000f00 */
[----:B------:R-:W-:Y:S02]  /*eee0*/  IMAD.MOV.U32 R12, RZ, RZ, 0x5 ;  /* 0x00000005ff0c7424 */ /* 0x000fe400078e00ff */
[----:B------:R-:W-:-:S07]  /*eef0*/  IMAD.MOV.U32 R2, RZ, RZ, R14 ;  /* 0x000000ffff027224 */ /* 0x000fce00078e000e */
[----:B------:R-:W-:Y:S05]  /*ef00*/  WARPSYNC.COLLECTIVE R15, `(.L_x_384) ;  /* 0x000000000f087348 */ /* 0x000fea0003c00000 */
[----:B------:R0:W1:Y:S02]  /*ef10*/  SHFL.IDX P6, R14, R13, R12, R11 ;  /* 0x0000000c0d0e7389 */ /* 0x00006400000c000b */
[----:B01----:R-:W-:Y:S01]  /*ef20*/  ENDCOLLECTIVE ;  /* 0x000000000000791b */ /* 0x003fe20003800000 */
.L_x_384:
        /* <DEDUP_REMOVED lines=11> */
.L_x_385:
[----:B------:R-:W-:Y:S01]  /*efe0*/  IMAD.MOV.U32 R13, RZ, RZ, R10 ;  /* 0x000000ffff0d7224 */ /* 0x000fe200078e000a */
[----:B------:R-:W-:Y:S01]  /*eff0*/  MOV R12, 0x6 ;  /* 0x00000006000c7802 */ /* 0x000fe20000000f00 */
[----:B------:R-:W-:-:S07]  /*f000*/  IMAD.MOV.U32 R2, RZ, RZ, R14 ;  /* 0x000000ffff027224 */ /* 0x000fce00078e000e */
[----:B------:R-:W-:Y:S05]  /*f010*/  WARPSYNC.COLLECTIVE R15, `(.L_x_386) ;  /* 0x000000000f087348 */ /* 0x000fea0003c00000 */
[----:B------:R0:W1:Y:S02]  /*f020*/  SHFL.IDX P6, R14, R13, R12, R11 ;  /* 0x0000000c0d0e7389 */ /* 0x00006400000c000b */
[----:B01----:R-:W-:Y:S01]  /*f030*/  ENDCOLLECTIVE ;  /* 0x000000000000791b */ /* 0x003fe20003800000 */
.L_x_386:
        /* <DEDUP_REMOVED lines=11> */
.L_x_387:
[----:B------:R-:W-:Y:S02]  /*f0f0*/  IMAD.MOV.U32 R13, RZ, RZ, R10 ;  /* 0x000000ffff0d7224 */ /* 0x000fe400078e000a */
[----:B------:R-:W-:Y:S02]  /*f100*/  IMAD.MOV.U32 R12, RZ, RZ, 0x7 ;  /* 0x00000007ff0c7424 */ /* 0x000fe400078e00ff */
[----:B------:R-:W-:-:S07]  /*f110*/  IMAD.MOV.U32 R2, RZ, RZ, R14 ;  /* 0x000000ffff027224 */ /* 0x000fce00078e000e */
[----:B------:R-:W-:Y:S05]  /*f120*/  WARPSYNC.COLLECTIVE R15, `(.L_x_388) ;  /* 0x000000000f087348 */ /* 0x000fea0003c00000 */
[----:B------:R0:W1:Y:S02]  /*f130*/  SHFL.IDX P6, R14, R13, R12, R11 ;  /* 0x0000000c0d0e7389 */ /* 0x00006400000c000b */
[----:B01----:R-:W-:Y:S01]  /*f140*/  ENDCOLLECTIVE ;  /* 0x000000000000791b */ /* 0x003fe20003800000 */
.L_x_388:
[----:B------:R-:W-:-:S05]  /*f150*/  IADD3 R2, P0, R2, R7, RZ ;  /* 0x0000000702027210 */ /* 0x000fca0007f1e0ff */
[----:B------:R-:W-:-:S05]  /*f160*/  IMAD.X R3, RZ, RZ, R3, P0 ;  /* 0x000000ffff037224 */ /* 0x000fca00000e0603 */
[----:B------:R-:W-:Y:S01]  /*f170*/  @!PT LDS RZ, [RZ] ;  /* 0x00000000fffff984 */ /* 0x000fe20000000800 */
[----:B------:R-:W-:Y:S01]  /*f180*/  @!PT LDS RZ, [RZ] ;  /* 0x00000000fffff984 */ /* 0x000fe20000000800 */
[----:B------:R-:W-:Y:S01]  /*f190*/  @!PT LDS RZ, [RZ] ;  /* 0x00000000fffff984 */ /* 0x000fe20000000800 */
[----:B------:R0:W-:Y:S01]  /*f1a0*/  LDGSTS.E.BYPASS.LTC128B.128 [R8+0x11400], desc[UR50][R2.64], !P2 ;  /* 0x1140000002087fae */ /* 0x0001e2000d101d72 */
[----:B------:R-:W-:Y:S01]  /*f1b0*/  IMAD.MOV.U32 R13, RZ, RZ, R9 ;  /* 0x000000ffff0d7224 */ /* 0x000fe200078e0009 */
[----:B------:R-:W-:-:S07]  /*f1c0*/  MOV R10, R14 ;  /* 0x0000000e000a7202 */ /* 0x000fce0000000f00 */
[----:B0-----:R-:W-:Y:S05]  /*f1d0*/  WARPSYNC.COLLECTIVE R15, `(.L_x_389) ;  /* 0x000000000f087348 */ /* 0x001fea0003c00000 */
[----:B------:R1:W2:Y:S02]  /*f1e0*/  SHFL.IDX P6, R14, R13, R12, R11 ;  /* 0x0000000c0d0e7389 */ /* 0x0002a400000c000b */
[----:B012---:R-:W-:Y:S01]  /*f1f0*/  ENDCOLLECTIVE ;  /* 0x000000000000791b */ /* 0x007fe20003800000 */
.L_x_389:
[----:B------:R-:W-:Y:S01]  /*f200*/  IMAD.MOV.U32 R2, RZ, RZ, R14 ;  /* 0x000000ffff027224 */ /* 0x000fe200078e000e */
[----:B------:R-:W-:Y:S06]  /*f210*/  BRA `(.L_x_390) ;  /* 0xffffffbc00007947 */ /* 0x000fec000383ffff */
.L_x_283:
[----:B-1----:R1:W2:Y:S02]  /*f220*/  SYNCS.PHASECHK.TRANS64.TRYWAIT P0, [R5+URZ+0x16860], R2 ;  /* 0x01686002050075a7 */ /* 0x0022a4000800017f */
[----:B--2---:R-:W-:Y:S05]  /*f230*/  @!P0 NANOSLEEP.SYNCS 0x989680 ;  /* 0x009896800000895d */ /* 0x004fea0003900000 */
[----:B------:R-:W2:Y:S02]  /*f240*/  @!P0 SYNCS.PHASECHK.TRANS64 P0, [R5+URZ+0x16860], R2 ;  /* 0x01686002050085a7 */ /* 0x000ea4000800007f */
[----:B--2---:R-:W-:Y:S05]  /*f250*/  @!P0 BRA `(.L_x_283) ;  /* 0xfffffffc00f08947 */ /* 0x004fea000383ffff */
[----:B------:R-:W-:Y:S05]  /*f260*/  BRA `(.L_x_391) ;  /* 0xffffffbc00587947 */ /* 0x000fea000383ffff */
.L_x_284:
[----:B------:R-:W-:Y:S01]  /*f270*/  BSSY B1, `(.L_x_392) ;  /* 0x0000008000017945 */ /* 0x000fe20003800000 */
[----:B------:R-:W-:Y:S02]  /*f280*/  IMAD.MOV.U32 R13, RZ, RZ, R24 ;  /* 0x000000ffff0d7224 */ /* 0x000fe400078e0018 */
[----:B------:R-:W-:Y:S02]  /*f290*/  IMAD.MOV.U32 R12, RZ, RZ, RZ ;  /* 0x000000ffff0c7224 */ /* 0x000fe400078e00ff */
[----:B------:R-:W-:Y:S02]  /*f2a0*/  IMAD.MOV.U32 R11, RZ, RZ, 0x181f ;  /* 0x0000181fff0b7424 */ /* 0x000fe400078e00ff */
[----:B------:R-:W-:-:S07]  /*f2b0*/  IMAD.MOV.U32 R15, RZ, RZ, -0x1 ;  /* 0xffffffffff0f7424 */ /* 0x000fce00078e00ff */
[----:B-1----:R-:W-:Y:S05]  /*f2c0*/  WARPSYNC.COLLECTIVE R15, `(.L_x_393) ;  /* 0x000000000f087348 */ /* 0x002fea0003c00000 */
[----:B------:R0:W2:Y:S02]  /*f2d0*/  SHFL.IDX P6, R14, R13, R12, R11 ;  /* 0x0000000c0d0e7389 */ /* 0x0000a400000c000b */
[----:B012---:R-:W-:Y:S01]  /*f2e0*/  ENDCOLLECTIVE ;  /* 0x000000000000791b */ /* 0x007fe20003800000 */
.L_x_393:
[----:B------:R-:W-:Y:S05]  /*f2f0*/  BSYNC B1 ;  /* 0x0000000000017941 */ /* 0x000fea0003800000 */
.L_x_392:
[----:B------:R-:W-:Y:S01]  /*f300*/  IMAD.MOV.U32 R13, RZ, RZ, R23 ;  /* 0x000000ffff0d7224 */ /* 0x000fe200078e0017 */
[----:B------:R-:W-:Y:S01]  /*f310*/  MOV R3, R14 ;  /* 0x0000000e00037202 */ /* 0x000fe20000000f00 */
[----:B------:R-:W-:Y:S01]  /*f320*/  IMAD.MOV.U32 R12, RZ, RZ, RZ ;  /* 0x000000ffff0c7224 */ /* 0x000fe200078e00ff */
[----:B------:R-:W-:Y:S01]  /*f330*/  ISETP.LT.OR P2, PT, R8, 0x1, P1 ;  /* 0x000000010800780c */ /* 0x000fe20000f41670 */
[----:B------:R-:W-:Y:S01]  /*f340*/  IMAD.MOV.U32 R11, RZ, RZ, 0x181f ;  /* 0x0000181fff0b7424 */ /* 0x000fe200078e00ff */
[----:B------:R-:W-:Y:S01]  /*f350*/  LEA R6, R6, R22, 0x1 ;  /* 0x0000001606067211 */ /* 0x000fe200078e08ff */
[----:B------:R-:W-:-:S10]  /*f360*/  IMAD.MOV.U32 R15, RZ, RZ, -0x1 ;  /* 0xffffffffff0f7424 */ /* 0x000fd400078e00ff */
[----:B------:R-:W-:Y:S05]  /*f370*/  WARPSYNC.COLLECTIVE R15, `(.L_x_394) ;  /* 0x000000000f087348 */ /* 0x000fea0003c00000 */
[----:B------:R0:W1:Y:S02]  /*f380*/  SHFL.IDX P6, R14, R13, R12, R11 ;  /* 0x0000000c0d0e7389 */ /* 0x00006400000c000b */
[----:B01----:R-:W-:Y:S01]  /*f390*/  ENDCOLLECTIVE ;  /* 0x000000000000791b */ /* 0x003fe20003800000 */
.L_x_394:
[----:B------:R-:W-:Y:S02]  /*f3a0*/  IMAD.MOV.U32 R13, RZ, RZ, R24 ;  /* 0x000000ffff0d7224 */ /* 0x000fe400078e0018 */
[----:B------:R-:W-:Y:S02]  /*f3b0*/  IMAD.MOV.U32 R12, RZ, RZ, 0x1 ;  /* 0x00000001ff0c7424 */ /* 0x000fe400078e00ff */
[----:B------:R-:W-:-:S07]  /*f3c0*/  IMAD.MOV.U32 R2, RZ, RZ, R14 ;  /* 0x000000ffff027224 */ /* 0x000fce00078e000e */
[----:B------:R-:W-:Y:S05]  /*f3d0*/  WARPSYNC.COLLECTIVE R15, `(.L_x_395) ;  /* 0x000000000f087348 */ /* 0x000fea0003c00000 */
[----:B------:R0:W1:Y:S02]  /*f3e0*/  SHFL.IDX P6, R14, R13, R12, R11 ;  /* 0x0000000c0d0e7389 */ /* 0x00006400000c000b */
[----:B01----:R-:W-:Y:S01]  /*f3f0*/  ENDCOLLECTIVE ;  /* 0x000000000000791b */ /* 0x003fe20003800000 */
.L_x_395:
        /* <DEDUP_REMOVED lines=12> */
.L_x_396:
[----:B------:R-:W-:Y:S01]  /*f4c0*/  MOV R13, R24 ;  /* 0x00000018000d7202 */ /* 0x000fe20000000f00 */
[----:B------:R-:W-:Y:S02]  /*f4d0*/  IMAD.MOV.U32 R12, RZ, RZ, 0x2 ;  /* 0x00000002ff0c7424 */ /* 0x000fe400078e00ff */
[----:B------:R-:W-:-:S07]  /*f4e0*/  IMAD.MOV.U32 R2, RZ, RZ, R14 ;  /* 0x000000ffff027224 */ /* 0x000fce00078e000e */
[----:B------:R-:W-:Y:S05]  /*f4f0*/  WARPSYNC.COLLECTIVE R15, `(.L_x_397) ;  /* 0x000000000f087348 */ /* 0x000fea0003c00000 */
[----:B------:R0:W1:Y:S02]  /*f500*/  SHFL.IDX P6, R14, R13, R12, R11 ;  /* 0x0000000c0d0e7389 */ /* 0x00006400000c000b */
[----:B01----:R-:W-:Y:S01]  /*f510*/  ENDCOLLECTIVE ;  /* 0x000000000000791b */ /* 0x003fe20003800000 */
.L_x_397:
        /* <DEDUP_REMOVED lines=12> */
.L_x_398:
[----:B------:R-:W-:Y:S01]  /*f5e0*/  IMAD.MOV.U32 R13, RZ, RZ, R24 ;  /* 0x000000ffff0d7224 */ /* 0x000fe200078e0018 */
[----:B------:R-:W-:Y:S01]  /*f5f0*/  MOV R12, 0x3 ;  /* 0x00000003000c7802 */ /* 0x000fe20000000f00 */
[----:B------:R-:W-:-:S07]  /*f600*/  IMAD.MOV.U32 R2, RZ, RZ, R14 ;  /* 0x000000ffff027224 */ /* 0x000fce00078e000e */
[----:B------:R-:W-:Y:S05]  /*f610*/  WARPSYNC.COLLECTIVE R15, `(.L_x_399) ;  /* 0x000000000f087348 */ /* 0x000fea0003c00000 */
[----:B------:R0:W1:Y:S02]  /*f620*/  SHFL.IDX P6, R14, R13, R12, R11 ;  /* 0x0000000c0d0e7389 */ /* 0x00006400000c000b */
[----:B01----:R-:W-:Y:S01]  /*f630*/  ENDCOLLECTIVE ;  /* 0x000000000000791b */ /* 0x003fe20003800000 */
.L_x_399:
        /* <DEDUP_REMOVED lines=12> */
.L_x_400:
[----:B------:R-:W-:Y:S02]  /*f700*/  IMAD.MOV.U32 R13, RZ, RZ, R24 ;  /* 0x000000ffff0d7224 */ /* 0x000fe400078e0018 */
[----:B------:R-:W-:Y:S02]  /*f710*/  IMAD.MOV.U32 R12, RZ, RZ, 0x4 ;  /* 0x00000004ff0c7424 */ /* 0x000fe400078e00ff */
[----:B------:R-:W-:-:S07]  /*f720*/  IMAD.MOV.U32 R2, RZ, RZ, R14 ;  /* 0x000000ffff027224 */ /* 0x000fce00078e000e */
[----:B------:R-:W-:Y:S05]  /*f730*/  WARPSYNC.COLLECTIVE R15, `(.L_x_401) ;  /* 0x000000000f087348 */ /* 0x000fea0003c00000 */
[----:B------:R0:W1:Y:S02]  /*f740*/  SHFL.IDX P6, R14, R13, R12, R11 ;  /* 0x0000000c0d0e7389 */ /* 0x00006400000c000b */
[----:B01----:R-:W-:Y:S01]  /*f750*/  ENDCOLLECTIVE ;  /* 0x000000000000791b */ /* 0x003fe20003800000 */
.L_x_401:
        /* <DEDUP_REMOVED lines=12> */
.L_x_402:
[----:B------:R-:W-:Y:S02]  /*f820*/  IMAD.MOV.U32 R13, RZ, RZ, R24 ;  /* 0x000000ffff0d7224 */ /* 0x000fe400078e0018 */
[----:B------:R-:W-:Y:S02]  /*f830*/  IMAD.MOV.U32 R12, RZ, RZ, 0x5 ;  /* 0x00000005ff0c7424 */ /* 0x000fe400078e00ff */
[----:B------:R-:W-:-:S07]  /*f840*/  IMAD.MOV.U32 R2, RZ, RZ, R14 ;  /* 0x000000ffff027224 */ /* 0x000fce00078e000e */
[----:B------:R-:W-:Y:S05]  /*f850*/  WARPSYNC.COLLECTIVE R15, `(.L_x_403) ;  /* 0x000000000f087348 */ /* 0x000fea0003c00000 */
[----:B------:R0:W1:Y:S02]  /*f860*/  SHFL.IDX P6, R14, R13, R12, R11 ;  /* 0x0000000c0d0e7389 */ /* 0x00006400000c000b */
[----:B01----:R-:W-:Y:S01]  /*f870*/  ENDCOLLECTIVE ;  /* 0x000000000000791b */ /* 0x003fe20003800000 */
.L_x_403:
        /* <DEDUP_REMOVED lines=12> */
.L_x_404:
[----:B------:R-:W-:Y:S02]  /*f940*/  IMAD.MOV.U32 R13, RZ, RZ, R24 ;  /* 0x000000ffff0d7224 */ /* 0x000fe400078e0018 */
[----:B------:R-:W-:Y:S02]  /*f950*/  IMAD.MOV.U32 R12, RZ, RZ, 0x6 ;  /* 0x00000006ff0c7424 */ /* 0x000fe400078e00ff */
[----:B------:R-:W-:-:S07]  /*f960*/  IMAD.MOV.U32 R2, RZ, RZ, R14 ;  /* 0x000000ffff027224 */ /* 0x000fce00078e000e */
[----:B------:R-:W-:Y:S05]  /*f970*/  WARPSYNC.COLLECTIVE R15, `(.L_x_405) ;  /* 0x000000000f087348 */ /* 0x000fea0003c00000 */
[----:B------:R0:W1:Y:S02]  /*f980*/  SHFL.IDX P6, R14, R13, R12, R11 ;  /* 0x0000000c0d0e7389 */ /* 0x00006400000c000b */
[----:B01----:R-:W-:Y:S01]  /*f990*/  ENDCOLLECTIVE ;  /* 0x000000000000791b */ /* 0x003fe20003800000 */
.L_x_405:
        /* <DEDUP_REMOVED lines=12> */
.L_x_406:
[----:B------:R-:W-:Y:S02]  /*fa60*/  IMAD.MOV.U32 R13, RZ, RZ, R24 ;  /* 0x000000ffff0d7224 */ /* 0x000fe400078e0018 */
[----:B------:R-:W-:Y:S01]  /*fa70*/  IMAD.MOV.U32 R12, RZ, RZ, 0x7 ;  /* 0x00000007ff0c7424 */ /* 0x000fe200078e00ff */
[----:B------:R-:W-:-:S07]  /*fa80*/  MOV R2, R14 ;  /* 0x0000000e00027202 */ /* 0x000fce0000000f00 */
[----:B------:R-:W-:Y:S05]  /*fa90*/  WARPSYNC.COLLECTIVE R15, `(.L_x_407) ;  /* 0x000000000f087348 */ /* 0x000fea0003c00000 */
[----:B------:R0:W1:Y:S02]  /*faa0*/  SHFL.IDX P6, R14, R13, R12, R11 ;  /* 0x0000000c0d0e7389 */ /* 0x00006400000c000b */
[----:B01----:R-:W-:Y:S01]  /*fab0*/  ENDCOLLECTIVE ;  /* 0x000000000000791b */ /* 0x003fe20003800000 */
.L_x_407:
        /* <DEDUP_REMOVED lines=11> */
.L_x_408:
[----:B------:R-:W-:Y:S01]  /*fb70*/  IMAD.MOV.U32 R2, RZ, RZ, R14 ;  /* 0x000000ffff027224 */ /* 0x000fe200078e000e */
[----:B------:R-:W-:Y:S06]  /*fb80*/  BRA `(.L_x_409) ;  /* 0xffffffb800047947 */ /* 0x000fec000383ffff */
.L_x_292:
[----:B0-----:R0:W1:Y:S02]  /*fb90*/  SYNCS.PHASECHK.TRANS64.TRYWAIT P0, [R0+URZ+0x16860], R3 ;  /* 0x01686003000075a7 */ /* 0x001064000800017f */
[----:B-1----:R-:W-:Y:S05]  /*fba0*/  @!P0 NANOSLEEP.SYNCS 0x989680 ;  /* 0x009896800000895d */ /* 0x002fea0003900000 */
[----:B------:R-:W1:Y:S02]  /*fbb0*/  @!P0 SYNCS.PHASECHK.TRANS64 P0, [R0+URZ+0x16860], R3 ;  /* 0x01686003000085a7 */ /* 0x000e64000800007f */
[----:B-1----:R-:W-:Y:S05]  /*fbc0*/  @!P0 BRA `(.L_x_292) ;  /* 0xfffffffc00f08947 */ /* 0x002fea000383ffff */
[----:B------:R-:W-:Y:S05]  /*fbd0*/  BRA `(.L_x_410) ;  /* 0xffffffbc00207947 */ /* 0x000fea000383ffff */
.L_x_293:
        /* <DEDUP_REMOVED lines=8> */
.L_x_412:
[----:B------:R-:W-:Y:S05]  /*fc60*/  BSYNC B0 ;  /* 0x0000000000007941 */ /* 0x000fea0003800000 */
.L_x_411:
[----:B------:R-:W-:Y:S01]  /*fc70*/  IMAD.MOV.U32 R13, RZ, RZ, R23 ;  /* 0x000000ffff0d7224 */ /* 0x000fe200078e0017 */
[----:B------:R-:W-:Y:S01]  /*fc80*/  MOV R11, 0x181f ;  /* 0x0000181f000b7802 */ /* 0x000fe20000000f00 */
[----:B------:R-:W-:Y:S01]  /*fc90*/  IMAD.MOV.U32 R12, RZ, RZ, RZ ;  /* 0x000000ffff0c7224 */ /* 0x000fe200078e00ff */
[----:B------:R-:W-:Y:S01]  /*fca0*/  ISETP.LT.OR P2, PT, R6, 0x1, P0 ;  /* 0x000000010600780c */ /* 0x000fe20000741670 */
[----:B------:R-:W-:Y:S02]  /*fcb0*/  IMAD.MOV.U32 R15, RZ, RZ, -0x1 ;  /* 0xffffffffff0f7424 */ /* 0x000fe400078e00ff */
[----:B------:R-:W-:Y:S02]  /*fcc0*/  IMAD.MOV.U32 R3, RZ, RZ, R14 ;  /* 0x000000ffff037224 */ /* 0x000fe400078e000e */
[----:B------:R-:W-:-:S08]  /*fcd0*/  IMAD.SHL.U32 R5, R28, 0x2, RZ ;  /* 0x000000021c057824 */ /* 0x000fd000078e00ff */
[----:B------:R-:W-:Y:S05]  /*fce0*/  WARPSYNC.COLLECTIVE R15, `(.L_x_413) ;  /* 0x000000000f087348 */ /* 0x000fea0003c00000 */
[----:B------:R0:W1:Y:S02]  /*fcf0*/  SHFL.IDX P6, R14, R13, R12, R11 ;  /* 0x0000000c0d0e7389 */ /* 0x00006400000c000b */
[----:B01----:R-:W-:Y:S01]  /*fd00*/  ENDCOLLECTIVE ;  /* 0x000000000000791b */ /* 0x003fe20003800000 */
.L_x_413:
[----:B------:R-:W-:Y:S02]  /*fd10*/  IMAD R4, R4, 0x2, R22 ;  /* 0x0000000204047824 */ /* 0x000fe400078e0216 */
[----:B------:R-:W-:Y:S02]  /*fd20*/  IMAD.MOV.U32 R13, RZ, RZ, R24 ;  /* 0x000000ffff0d7224 */ /* 0x000fe400078e0018 */
[----:B------:R-:W-:Y:S01]  /*fd30*/  IMAD.MOV.U32 R12, RZ, RZ, 0x1 ;  /* 0x00000001ff0c7424 */ /* 0x000fe200078e00ff */
[----:B------:R-:W-:-:S13]  /*fd40*/  IADD3 R2, P1, R14, R5, RZ ;  /* 0x000000050e027210 */ /* 0x000fda0007f3e0ff */
[----:B------:R-:W-:Y:S05]  /*fd50*/  WARPSYNC.COLLECTIVE R15, `(.L_x_414) ;  /* 0x000000000f087348 */ /* 0x000fea0003c00000 */
[----:B------:R0:W1:Y:S02]  /*fd60*/  SHFL.IDX P6, R14, R13, R12, R11 ;  /* 0x0000000c0d0e7389 */ /* 0x00006400000c000b */
[----:B01----:R-:W-:Y:S01]  /*fd70*/  ENDCOLLECTIVE ;  /* 0x000000000000791b */ /* 0x003fe20003800000 */
.L_x_414:
        /* <DEDUP_REMOVED lines=11> */
.L_x_415:
[----:B------:R-:W-:Y:S02]  /*fe30*/  IMAD.MOV.U32 R13, RZ, RZ, R24 ;  /* 0x000000ffff0d7224 */ /* 0x000fe400078e0018 */
[----:B------:R-:W-:Y:S02]  /*fe40*/  IMAD.MOV.U32 R12, RZ, RZ, 0x2 ;  /* 0x00000002ff0c7424 */ /* 0x000fe400078e00ff */
[----:B------:R-:W-:-:S07]  /*fe50*/  IMAD.MOV.U32 R9, RZ, RZ, R14 ;  /* 0x000000ffff097224 */ /* 0x000fce00078e000e */
[----:B------:R-:W-:Y:S05]  /*fe60*/  WARPSYNC.COLLECTIVE R15, `(.L_x_416) ;  /* 0x000000000f087348 */ /* 0x000fea0003c00000 */
[----:B------:R0:W1:Y:S02]  /*fe70*/  SHFL.IDX P6, R14, R13, R12, R11 ;  /* 0x0000000c0d0e7389 */ /* 0x00006400000c000b */
[----:B01----:R-:W-:Y:S01]  /*fe80*/  ENDCOLLECTIVE ;  /* 0x000000000000791b */ /* 0x003fe20003800000 */
.L_x_416:
        /* <DEDUP_REMOVED lines=8> */
[----:B------:R-:W-:-:S12]  /*ff10*/  IMAD.MOV.U32 R8, RZ, RZ, R14 ;  /* 0x000000ffff087224 */ /* 0x000fd800078e000e */
[----:B0-----:R-:W-:Y:S05]  /*ff20*/  WARPSYNC.COLLECTIVE R15, `(.L_x_417) ;  /* 0x000000000f087348 */ /* 0x001fea0003c00000 */
[----:B------:R1:W2:Y:S02]  /*ff30*/  SHFL.IDX P6, R14, R13, R12, R11 ;  /* 0x0000000c0d0e7389 */ /* 0x0002a400000c000b */
[----:B012---:R-:W-:Y:S01]  /*ff40*/  ENDCOLLECTIVE ;  /* 0x000000000000791b */ /* 0x007fe20003800000 */
.L_x_417:
[----:B------:R-:W-:Y:S02]  /*ff50*/  IMAD.MOV.U32 R13, RZ, RZ, R24 ;  /* 0x000000ffff0d7224 */ /* 0x000fe400078e0018 */
[----:B------:R-:W-:Y:S02]  /*ff60*/  IMAD.MOV.U32 R12, RZ, RZ, 0x3 ;  /* 0x00000003ff0c7424 */ /* 0x000fe400078e00ff */
[----:B------:R-:W-:-:S07]  /*ff70*/  IMAD.MOV.U32 R10, RZ, RZ, R14 ;  /* 0x000000ffff0a7224 */ /* 0x000fce00078e000e */
[----:B------:R-:W-:Y:S05]  /*ff80*/  WARPSYNC.COLLECTIVE R15, `(.L_x_418) ;  /* 0x000000000f087348 */ /* 0x000fea0003c00000 */
[----:B------:R0:W1:Y:S02]  /*ff90*/  SHFL.IDX P6, R14, R13, R12, R11 ;  /* 0x0000000c0d0e7389 */ /* 0x00006400000c000b */
[----:B01----:R-:W-:Y:S01]  /*ffa0*/  ENDCOLLECTIVE ;  /* 0x000000000000791b */ /* 0x003fe20003800000 */
.L_x_418:
        /* <DEDUP_REMOVED lines=12> */
.L_x_419:
[----:B------:R-:W-:Y:S02]  /*10070*/  IMAD.MOV.U32 R13, RZ, RZ, R24 ;  /* 0x000000ffff0d7224 */ /* 0x000fe400078e0018 */
[----:B------:R-:W-:Y:S01]  /*10080*/  IMAD.MOV.U32 R12, RZ, RZ, 0x4 ;  /* 0x00000004ff0c7424 */ /* 0x000fe200078e00ff */
[----:B------:R-:W-:-:S07]  /*10090*/  MOV R9, R14 ;  /* 0x0000000e00097202 */ /* 0x000fce0000000f00 */
[----:B------:R-:W-:Y:S05]  /*100a0*/  WARPSYNC.COLLECTIVE R15, `(.L_x_420) ;  /* 0x000000000f087348 */ /* 0x000fea0003c00000 */
[----:B------:R0:W1:Y:S02]  /*100b0*/  SHFL.IDX P6, R14, R13, R12, R11 ;  /* 0x0000000c0d0e7389 */ /* 0x00006400000c000b */
[----:B01----:R-:W-:Y:S01]  /*100c0*/  ENDCOLLECTIVE ;  /* 0x000000000000791b */ /* 0x003fe20003800000 */
.L_x_420:
[----:B------:R-:W-:-:S05]  /*100d0*/  IADD3 R2, P1, R9, R5, RZ ;  /* 0x0000000509027210 */ /* 0x000fca0007f3e0ff */
[----:B------:R-:W-:-:S05]  /*100e0*/  IMAD.X R3, RZ, RZ, R7, P1 ;  /* 0x000000ffff037224 */ /* 0x000fca00008e0607 */
        /* <DEDUP_REMOVED lines=10> */
.L_x_421:
[----:B------:R-:W-:Y:S02]  /*10190*/  IMAD.MOV.U32 R13, RZ, RZ, R24 ;  /* 0x000000ffff0d7224 */ /* 0x000fe400078e0018 */
[----:B------:R-:W-:Y:S02]  /*101a0*/  IMAD.MOV.U32 R12, RZ, RZ, 0x5 ;  /* 0x00000005ff0c7424 */ /* 0x000fe400078e00ff */
[----:B------:R-:W-:-:S07]  /*101b0*/  IMAD.MOV.U32 R10, RZ, RZ, R14 ;  /* 0x000000ffff0a7224 */ /* 0x000fce00078e000e */
[----:B------:R-:W-:Y:S05]  /*101c0*/  WARPSYNC.COLLECTIVE R15, `(.L_x_422) ;  /* 0x000000000f087348 */ /* 0x000fea0003c00000 */
[----:B------:R0:W1:Y:S02]  /*101d0*/  SHFL.IDX P6, R14, R13, R12, R11 ;  /* 0x0000000c0d0e7389 */ /* 0x00006400000c000b */
[----:B01----:R-:W-:Y:S01]  /*101e0*/  ENDCOLLECTIVE ;  /* 0x000000000000791b */ /* 0x003fe20003800000 */
.L_x_422:
        /* <DEDUP_REMOVED lines=12> */
.L_x_423:
[----:B------:R-:W-:Y:S01]  /*102b0*/  MOV R13, R24 ;  /* 0x00000018000d7202 */ /* 0x000fe20000000f00 */
[----:B------:R-:W-:Y:S02]  /*102c0*/  IMAD.MOV.U32 R12, RZ, RZ, 0x6 ;  /* 0x00000006ff0c7424 */ /* 0x000fe400078e00ff */
[----:B------:R-:W-:-:S07]  /*102d0*/  IMAD.MOV.U32 R9, RZ, RZ, R14 ;  /* 0x000000ffff097224 */ /* 0x000fce00078e000e */
[----:B------:R-:W-:Y:S05]  /*102e0*/  WARPSYNC.COLLECTIVE R15, `(.L_x_424) ;  /* 0x000000000f087348 */ /* 0x000fea0003c00000 */
[----:B------:R0:W1:Y:S02]  /*102f0*/  SHFL.IDX P6, R14, R13, R12, R11 ;  /* 0x0000000c0d0e7389 */ /* 0x00006400000c000b */
[----:B01----:R-:W-:Y:S01]  /*10300*/  ENDCOLLECTIVE ;  /* 0x000000000000791b */ /* 0x003fe20003800000 */
.L_x_424:
        /* <DEDUP_REMOVED lines=12> */
.L_x_425:
[----:B------:R-:W-:Y:S02]  /*103d0*/  IMAD.MOV.U32 R13, RZ, RZ, R24 ;  /* 0x000000ffff0d7224 */ /* 0x000fe400078e0018 */
[----:B------:R-:W-:Y:S01]  /*103e0*/  IMAD.MOV.U32 R12, RZ, RZ, 0x7 ;  /* 0x00000007ff0c7424 */ /* 0x000fe200078e00ff */
[----:B------:R-:W-:-:S13]  /*103f0*/  IADD3 R2, P1, R14, R5, RZ ;  /* 0x000000050e027210 */ /* 0x000fda0007f3e0ff */
[----:B------:R-:W-:Y:S05]  /*10400*/  WARPSYNC.COLLECTIVE R15, `(.L_x_426) ;  /* 0x000000000f087348 */ /* 0x000fea0003c00000 */
[----:B------:R0:W1:Y:S02]  /*10410*/  SHFL.IDX P6, R14, R13, R12, R11 ;  /* 0x0000000c0d0e7389 */ /* 0x00006400000c000b */
[----:B01----:R-:W-:Y:S01]  /*10420*/  ENDCOLLECTIVE ;  /* 0x000000000000791b */ /* 0x003fe20003800000 */
.L_x_426:
        /* <DEDUP_REMOVED lines=10> */
.L_x_427:
[----:B------:R-:W-:Y:S05]  /*104d0*/  BRA `(.L_x_428) ;  /* 0xffffffb400d47947 */ /* 0x000fea000383ffff */
.L_x_298:
[----:B------:R-:W-:Y:S01]  /*104e0*/  BSSY B0, `(.L_x_429) ;  /* 0x0000008000007945 */ /* 0x000fe20003800000 */
[----:B------:R-:W-:Y:S02]  /*104f0*/  IMAD.MOV.U32 R13, RZ, RZ, R16 ;  /* 0x000000ffff0d7224 */ /* 0x000fe400078e0010 */
[----:B------:R-:W-:Y:S02]  /*10500*/  IMAD.MOV.U32 R12, RZ, RZ, RZ ;  /* 0x000000ffff0c7224 */ /* 0x000fe400078e00ff */
[----:B------:R-:W-:Y:S02]  /*10510*/  IMAD.MOV.U32 R11, RZ, RZ, 0x1f ;  /* 0x0000001fff0b7424 */ /* 0x000fe400078e00ff */
[----:B------:R-:W-:-:S07]  /*10520*/  IMAD.MOV.U32 R15, RZ, RZ, -0x1 ;  /* 0xffffffffff0f7424 */ /* 0x000fce00078e00ff */
[----:B------:R-:W-:Y:S05]  /*10530*/  WARPSYNC.COLLECTIVE R15, `(.L_x_430) ;  /* 0x000000000f087348 */ /* 0x000fea0003c00000 */
[----:B------:R0:W1:Y:S02]  /*10540*/  SHFL.IDX P6, R14, R13, R12, R11 ;  /* 0x0000000c0d0e7389 */ /* 0x00006400000c000b */
[----:B01----:R-:W-:Y:S01]  /*10550*/  ENDCOLLECTIVE ;  /* 0x000000000000791b */ /* 0x003fe20003800000 */
.L_x_430:
[----:B------:R-:W-:Y:S05]  /*10560*/  BSYNC B0 ;  /* 0x0000000000007941 */ /* 0x000fea0003800000 */
.L_x_429:
[----:B------:R-:W-:Y:S01]  /*10570*/  MOV R13, R16 ;  /* 0x00000010000d7202 */ /* 0x000fe20000000f00 */
[----:B------:R-:W-:Y:S02]  /*10580*/  IMAD.MOV.U32 R12, RZ, RZ, 0x1 ;  /* 0x00000001ff0c7424 */ /* 0x000fe400078e00ff */
[----:B------:R-:W-:Y:S02]  /*10590*/  IMAD.MOV.U32 R11, RZ, RZ, 0x1f ;  /* 0x0000001fff0b7424 */ /* 0x000fe400078e00ff */
[----:B------:R-:W-:Y:S02]  /*105a0*/  IMAD.MOV.U32 R15, RZ, RZ, -0x1 ;  /* 0xffffffffff0f7424 */ /* 0x000fe400078e00ff */
[----:B------:R-:W-:Y:S02]  /*105b0*/  IMAD.IADD R5, R19, 0x1, R8 ;  /* 0x0000000113057824 */ /* 0x000fe400078e0208 */
[----:B------:R-:W-:-:S07]  /*105c0*/  IMAD.MOV.U32 R0, RZ, RZ, R14 ;  /* 0x000000ffff007224 */ /* 0x000fce00078e000e */
[----:B------:R-:W-:Y:S05]  /*105d0*/  WARPSYNC.COLLECTIVE R15, `(.L_x_431) ;  /* 0x000000000f087348 */ /* 0x000fea0003c00000 */
[----:B------:R0:W1:Y:S02]  /*105e0*/  SHFL.IDX P6, R14, R13, R12, R11 ;  /* 0x0000000c0d0e7389 */ /* 0x00006400000c000b */
[----:B01----:R-:W-:Y:S01]  /*105f0*/  ENDCOLLECTIVE ;  /* 0x000000000000791b */ /* 0x003fe20003800000 */
.L_x_431:
[----:B------:R-:W-:Y:S02]  /*10600*/  ULDC UR4, c[0x0][0xc3c] ;  /* 0x00030f0000047ab9 */ /* 0x000fe40000000800 */
[----:B------:R-:W-:-:S13]  /*10610*/  ISETP.GE.OR P1, PT, R5, UR4, !P0 ;  /* 0x0000000405007c0c */ /* 0x000fda000c726670 */
[----:B------:R-:W0:Y:S01]  /*10620*/  @!P1 LDC.64 R2, c[0x0][0xc80] ;  /* 0x00032000ff029b82 */ /* 0x000e220000000a00 */
[----:B------:R-:W-:Y:S02]  /*10630*/  IMAD.MOV.U32 R11, RZ, RZ, RZ ;  /* 0x000000ffff0b7224 */ /* 0x000fe400078e00ff */
[----:B------:R-:W-:Y:S02]  /*10640*/  IMAD.MOV.U32 R4, RZ, RZ, R14 ;  /* 0x000000ffff047224 */ /* 0x000fe400078e000e */
[----:B0-----:R-:W-:-:S06]  /*10650*/  @!P1 IMAD.WIDE R2, R5, 0x4, R2 ;  /* 0x0000000405029825 */ /* 0x001fcc00078e0202 */
[----:B------:R-:W2:Y:S01]  /*10660*/  @!P1 LDG.E R2, desc[UR50][R2.64] ;  /* 0x0000003202029981 */ /* 0x000ea2000c1e1900 */
[----:B------:R-:W-:Y:S01]  /*10670*/  IMAD.MOV.U32 R5, RZ, RZ, RZ ;  /* 0x000000ffff057224 */ /* 0x000fe200078e00ff */
[C---:B------:R-:W-:Y:S02]  /*10680*/  ISETP.GE.U32.AND P2, PT, R8.reuse, 0x2, PT ;  /* 0x000000020800780c */ /* 0x040fe40003f46070 */
[C---:B------:R-:W-:Y:S02]  /*10690*/  ISETP.GE.U32.AND P3, PT, R8.reuse, 0x4, PT ;  /* 0x000000040800780c */ /* 0x040fe40003f66070 */
[C---:B------:R-:W-:Y:S02]  /*106a0*/  ISETP.GE.U32.AND P4, PT, R8.reuse, 0x8, PT ;  /* 0x000000080800780c */ /* 0x040fe40003f86070 */
[----:B------:R-:W-:Y:S02]  /*106b0*/  ISETP.GE.U32.AND P5, PT, R8, 0x10, PT ;  /* 0x000000100800780c */ /* 0x000fe40003fa6070 */
[----:B--2---:R-:W-:-:S02]  /*106c0*/  @!P1 MOV R5, R2 ;  /* 0x0000000200059202 */ /* 0x004fc40000000f00 */
[----:B------:R-:W-:-:S03]  /*106d0*/  ISETP.NE.AND P1, PT, R8, RZ, PT ;  /* 0x000000ff0800720c */ /* 0x000fc60003f25270 */
[----:B------:R-:W-:-:S10]  /*106e0*/  IMAD.MOV.U32 R13, RZ, RZ, R5 ;  /* 0x000000ffff0d7224 */ /* 0x000fd400078e0005 */
[----:B------:R-:W-:Y:S05]  /*106f0*/  WARPSYNC.COLLECTIVE R15, `(.L_x_432) ;  /* 0x000000000f087348 */ /* 0x000fea0003c00000 */
[----:B------:R0:W1:Y:S02]  /*10700*/  SHFL.UP P6, R14, R13, R12, R11 ;  /* 0x0400000c0d0e7389 */ /* 0x00006400000c000b */
[----:B01----:R-:W-:Y:S01]  /*10710*/  ENDCOLLECTIVE ;  /* 0x000000000000791b */ /* 0x003fe20003800000 */
.L_x_432:
[----:B------:R-:W-:Y:S01]  /*10720*/  IMAD.MOV.U32 R12, RZ, RZ, 0x2 ;  /* 0x00000002ff0c7424 */ /* 0x000fe200078e00ff */
[----:B------:R-:W-:-:S05]  /*10730*/  SEL R6, R14, RZ, P1 ;  /* 0x000000ff0e067207 */ /* 0x000fca0000800000 */
[----:B------:R-:W-:-:S04]  /*10740*/  IMAD.IADD R6, R5, 0x1, R6 ;  /* 0x0000000105067824 */ /* 0x000fc800078e0206 */
[----:B------:R-:W-:-:S07]  /*10750*/  IMAD.MOV.U32 R13, RZ, RZ, R6 ;  /* 0x000000ffff0d7224 */ /* 0x000fce00078e0006 */
[----:B------:R-:W-:Y:S05]  /*10760*/  WARPSYNC.COLLECTIVE R15, `(.L_x_433) ;  /* 0x000000000f087348 */ /* 0x000fea0003c00000 */
[----:B------:R0:W1:Y:S02]  /*10770*/  SHFL.UP P6, R14, R13, R12, R11 ;  /* 0x0400000c0d0e7389 */ /* 0x00006400000c000b */
[----:B01----:R-:W-:Y:S01]  /*10780*/  ENDCOLLECTIVE ;  /* 0x000000000000791b */ /* 0x003fe20003800000 */
.L_x_433:
[----:B------:R-:W-:Y:S01]  /*10790*/  IMAD.MOV.U32 R12, RZ, RZ, 0x4 ;  /* 0x00000004ff0c7424 */ /* 0x000fe200078e00ff */
[----:B------:R-:W-:-:S05]  /*107a0*/  SEL R7, R14, RZ, P2 ;  /* 0x000000ff0e077207 */ /* 0x000fca0001000000 */
[----:B------:R-:W-:-:S05]  /*107b0*/  IMAD.IADD R7, R6, 0x1, R7 ;  /* 0x0000000106077824 */ /* 0x000fca00078e0207 */
[----:B------:R-:W-:-:S07]  /*107c0*/  MOV R13, R7 ;  /* 0x00000007000d7202 */ /* 0x000fce0000000f00 */
[----:B------:R-:W-:Y:S05]  /*107d0*/  WARPSYNC.COLLECTIVE R15, `(.L_x_434) ;  /* 0x000000000f087348 */ /* 0x000fea0003c00000 */
[----:B------:R0:W1:Y:S02]  /*107e0*/  SHFL.UP P6, R14, R13, R12, R11 ;  /* 0x0400000c0d0e7389 */ /* 0x00006400000c000b */
[----:B01----:R-:W-:Y:S01]  /*107f0*/  ENDCOLLECTIVE ;  /* 0x000000000000791b */ /* 0x003fe20003800000 */
.L_x_434:
[----:B------:R-:W-:Y:S01]  /*10800*/  IMAD.MOV.U32 R12, RZ, RZ, 0x8 ;  /* 0x00000008ff0c7424 */ /* 0x000fe200078e00ff */
[----:B------:R-:W-:-:S05]  /*10810*/  SEL R2, R14, RZ, P3 ;  /* 0x000000ff0e027207 */ /* 0x000fca0001800000 */
[----:B------:R-:W-:-:S04]  /*10820*/  IMAD.IADD R2, R7, 0x1, R2 ;  /* 0x0000000107027824 */ /* 0x000fc800078e0202 */
[----:B------:R-:W-:-:S07]  /*10830*/  IMAD.MOV.U32 R13, RZ, RZ, R2 ;  /* 0x000000ffff0d7224 */ /* 0x000fce00078e0002 */
[----:B------:R-:W-:Y:S05]  /*10840*/  WARPSYNC.COLLECTIVE R15, `(.L_x_435) ;  /* 0x000000000f087348 */ /* 0x000fea0003c00000 */
[----:B------:R0:W1:Y:S02]  /*10850*/  SHFL.UP P6, R14, R13, R12, R11 ;  /* 0x0400000c0d0e7389 */ /* 0x00006400000c000b */
[----:B01----:R-:W-:Y:S01]  /*10860*/  ENDCOLLECTIVE ;  /* 0x000000000000791b */ /* 0x003fe20003800000 */
.L_x_435:
[----:B------:R-:W-:Y:S02]  /*10870*/  MOV R12, 0x10 ;  /* 0x00000010000c7802 */ /* 0x000fe40000000f00 */
[----:B------:R-:W-:-:S05]  /*10880*/  SEL R3, R14, RZ, P4 ;  /* 0x000000ff0e037207 */ /* 0x000fca0002000000 */
[----:B------:R-:W-:-:S04]  /*10890*/  IMAD.IADD R3, R2, 0x1, R3 ;  /* 0x0000000102037824 */ /* 0x000fc800078e0203 */
[----:B------:R-:W-:-:S07]  /*108a0*/  IMAD.MOV.U32 R13, RZ, RZ, R3 ;  /* 0x000000ffff0d7224 */ /* 0x000fce00078e0003 */
[----:B------:R-:W-:Y:S05]  /*108b0*/  WARPSYNC.COLLECTIVE R15, `(.L_x_436) ;  /* 0x000000000f087348 */ /* 0x000fea0003c00000 */
[----:B------:R0:W1:Y:S02]  /*108c0*/  SHFL.UP P6, R14, R13, R12, R11 ;  /* 0x0400000c0d0e7389 */ /* 0x00006400000c000b */
[----:B01----:R-:W-:Y:S01]  /*108d0*/  ENDCOLLECTIVE ;  /* 0x000000000000791b */ /* 0x003fe20003800000 */
.L_x_436:
[----:B------:R-:W-:Y:S02]  /*108e0*/  IMAD.MOV.U32 R12, RZ, RZ, 0x1f ;  /* 0x0000001fff0c7424 */ /* 0x000fe400078e00ff */
[----:B------:R-:W-:Y:S01]  /*108f0*/  IMAD.MOV.U32 R11, RZ, RZ, 0x1f ;  /* 0x0000001fff0b7424 */ /* 0x000fe200078e00ff */
[----:B------:R-:W-:-:S05]  /*10900*/  SEL R2, R14, RZ, P5 ;  /* 0x000000ff0e027207 */ /* 0x000fca0002800000 */
[----:B------:R-:W-:-:S04]  /*10910*/  IMAD.IADD R2, R3, 0x1, R2 ;  /* 0x0000000103027824 */ /* 0x000fc800078e0202 */
[----:B------:R-:W-:-:S07]  /*10920*/  IMAD.MOV.U32 R13, RZ, RZ, R2 ;  /* 0x000000ffff0d7224 */ /* 0x000fce00078e0002 */
[----:B------:R-:W-:Y:S05]  /*10930*/  WARPSYNC.COLLECTIVE R15, `(.L_x_437) ;  /* 0x000000000f087348 */ /* 0x000fea0003c00000 */
[----:B------:R0:W1:Y:S02]  /*10940*/  SHFL.IDX P6, R14, R13, R12, R11 ;  /* 0x0000000c0d0e7389 */ /* 0x00006400000c000b */
[----:B01----:R-:W-:Y:S01]  /*10950*/  ENDCOLLECTIVE ;  /* 0x000000000000791b */ /* 0x003fe20003800000 */
.L_x_437:
[----:B------:R-:W-:Y:S05]  /*10960*/  BRA `(.L_x_438) ;  /* 0xffffffb400dc7947 */ /* 0x000fea000383ffff */
.L_x_303:
[----:B------:R-:W-:Y:S01]  /*10970*/  BSSY B0, `(.L_x_439) ;  /* 0x0000008000007945 */ /* 0x000fe20003800000 */
[----:B-----5:R-:W-:Y:S01]  /*10980*/  IMAD.MOV.U32 R13, RZ, RZ, R5 ;  /* 0x000000ffff0d7224 */ /* 0x020fe200078e0005 */
[----:B------:R-:W-:Y:S01]  /*10990*/  MOV R11, RZ ;  /* 0x000000ff000b7202 */ /* 0x000fe20000000f00 */
[----:B------:R-:W-:Y:S02]  /*109a0*/  IMAD.MOV.U32 R12, RZ, RZ, 0x1 ;  /* 0x00000001ff0c7424 */ /* 0x000fe400078e00ff */
[----:B------:R-:W-:-:S07]  /*109b0*/  IMAD.MOV.U32 R15, RZ, RZ, -0x1 ;  /* 0xffffffffff0f7424 */ /* 0x000fce00078e00ff */
[----:B0-----:R-:W-:Y:S05]  /*109c0*/  WARPSYNC.COLLECTIVE R15, `(.L_x_440) ;  /* 0x000000000f087348 */ /* 0x001fea0003c00000 */
[----:B------:R1:W2:Y:S02]  /*109d0*/  SHFL.UP P6, R14, R13, R12, R11 ;  /* 0x0400000c0d0e7389 */ /* 0x0002a400000c000b */
[----:B012---:R-:W-:Y:S01]  /*109e0*/  ENDCOLLECTIVE ;  /* 0x000000000000791b */ /* 0x007fe20003800000 */
.L_x_440:
[----:B------:R-:W-:Y:S05]  /*109f0*/  BSYNC B0 ;  /* 0x0000000000007941 */ /* 0x000fea0003800000 */
.L_x_439:
[----:B------:R-:W-:Y:S01]  /*10a00*/  SEL R14, R14, RZ, P1 ;  /* 0x000000ff0e0e7207 */ /* 0x000fe20000800000 */
[----:B------:R-:W-:Y:S02]  /*10a10*/  IMAD.MOV.U32 R12, RZ, RZ, 0x2 ;  /* 0x00000002ff0c7424 */ /* 0x000fe400078e00ff */
[----:B------:R-:W-:Y:S02]  /*10a20*/  IMAD.MOV.U32 R11, RZ, RZ, RZ ;  /* 0x000000ffff0b7224 */ /* 0x000fe400078e00ff */
[----:B------:R-:W-:Y:S02]  /*10a30*/  IMAD.IADD R13, R5, 0x1, R14 ;  /* 0x00000001050d7824 */ /* 0x000fe400078e020e */
[----:B------:R-:W-:-:S07]  /*10a40*/  IMAD.MOV.U32 R15, RZ, RZ, -0x1 ;  /* 0xffffffffff0f7424 */ /* 0x000fce00078e00ff */
[----:B------:R-:W-:Y:S05]  /*10a50*/  WARPSYNC.COLLECTIVE R15, `(.L_x_441) ;  /* 0x000000000f087348 */ /* 0x000fea0003c00000 */
[----:B------:R0:W1:Y:S02]  /*10a60*/  SHFL.UP P6, R14, R13, R12, R11 ;  /* 0x0400000c0d0e7389 */ /* 0x00006400000c000b */
[----:B01----:R-:W-:Y:S01]  /*10a70*/  ENDCOLLECTIVE ;  /* 0x000000000000791b */ /* 0x003fe20003800000 */
.L_x_441:
[----:B------:R-:W-:Y:S01]  /*10a80*/  IMAD.MOV.U32 R12, RZ, RZ, 0x4 ;  /* 0x00000004ff0c7424 */ /* 0x000fe200078e00ff */
[----:B------:R-:W-:-:S05]  /*10a90*/  SEL R2, R14, RZ, P2 ;  /* 0x000000ff0e027207 */ /* 0x000fca0001000000 */
[----:B------:R-:W-:-:S05]  /*10aa0*/  IMAD.IADD R2, R13, 0x1, R2 ;  /* 0x000000010d027824 */ /* 0x000fca00078e0202 */
[----:B------:R-:W-:-:S07]  /*10ab0*/  MOV R13, R2 ;  /* 0x00000002000d7202 */ /* 0x000fce0000000f00 */
[----:B------:R-:W-:Y:S05]  /*10ac0*/  WARPSYNC.COLLECTIVE R15, `(.L_x_442) ;  /* 0x000000000f087348 */ /* 0x000fea0003c00000 */
[----:B------:R0:W1:Y:S02]  /*10ad0*/  SHFL.UP P6, R14, R13, R12, R11 ;  /* 0x0400000c0d0e7389 */ /* 0x00006400000c000b */
[----:B01----:R-:W-:Y:S01]  /*10ae0*/  ENDCOLLECTIVE ;  /* 0x000000000000791b */ /* 0x003fe20003800000 */
.L_x_442:
[----:B------:R-:W-:Y:S01]  /*10af0*/  IMAD.MOV.U32 R12, RZ, RZ, 0x8 ;  /* 0x00000008ff0c7424 */ /* 0x000fe200078e00ff */
[----:B------:R-:W-:-:S05]  /*10b00*/  SEL R3, R14, RZ, P3 ;  /* 0x000000ff0e037207 */ /* 0x000fca0001800000 */
[----:B------:R-:W-:-:S04]  /*10b10*/  IMAD.IADD R3, R2, 0x1, R3 ;  /* 0x0000000102037824 */ /* 0x000fc800078e0203 */
[----:B------:R-:W-:-:S07]  /*10b20*/  IMAD.MOV.U32 R13, RZ, RZ, R3 ;  /* 0x000000ffff0d7224 */ /* 0x000fce00078e0003 */
[----:B------:R-:W-:Y:S05]  /*10b30*/  WARPSYNC.COLLECTIVE R15, `(.L_x_443) ;  /* 0x000000000f087348 */ /* 0x000fea0003c00000 */
[----:B------:R0:W1:Y:S02]  /*10b40*/  SHFL.UP P6, R14, R13, R12, R11 ;  /* 0x0400000c0d0e7389 */ /* 0x00006400000c000b */
[----:B01----:R-:W-:Y:S01]  /*10b50*/  ENDCOLLECTIVE ;  /* 0x000000000000791b */ /* 0x003fe20003800000 */
.L_x_443:
[----:B------:R-:W-:Y:S02]  /*10b60*/  MOV R12, 0x10 ;  /* 0x00000010000c7802 */ /* 0x000fe40000000f00 */
[----:B------:R-:W-:-:S05]  /*10b70*/  SEL R4, R14, RZ, P4 ;  /* 0x000000ff0e047207 */ /* 0x000fca0002000000 */
[----:B------:R-:W-:-:S04]  /*10b80*/  IMAD.IADD R4, R3, 0x1, R4 ;  /* 0x0000000103047824 */ /* 0x000fc800078e0204 */
[----:B------:R-:W-:-:S07]  /*10b90*/  IMAD.MOV.U32 R13, RZ, RZ, R4 ;  /* 0x000000ffff0d7224 */ /* 0x000fce00078e0004 */
[----:B------:R-:W-:Y:S05]  /*10ba0*/  WARPSYNC.COLLECTIVE R15, `(.L_x_444) ;  /* 0x000000000f087348 */ /* 0x000fea0003c00000 */
[----:B------:R0:W1:Y:S02]  /*10bb0*/  SHFL.UP P6, R14, R13, R12, R11 ;  /* 0x0400000c0d0e7389 */ /* 0x00006400000c000b */
[----:B01----:R-:W-:Y:S01]  /*10bc0*/  ENDCOLLECTIVE ;  /* 0x000000000000791b */ /* 0x003fe20003800000 */
.L_x_444:
        /* <DEDUP_REMOVED lines=8> */
.L_x_445:
[----:B------:R-:W-:Y:S05]  /*10c50*/  BRA `(.L_x_446) ;  /* 0xffffffb400bc7947 */ /* 0x000fea000383ffff */
.L_x_305:
[----:B------:R-:W-:Y:S01]  /*10c60*/  BSSY B0, `(.L_x_447) ;  /* 0x0000006000007945 */ /* 0x000fe20003800000 */
[----:B------:R-:W-:Y:S01]  /*10c70*/  PLOP3.LUT P6, PT, P6, PT, PT, 0x8, 0x0 ;  /* 0x000000000000781c */ /* 0x000fe200037ce170 */
[----:B------:R-:W-:-:S12]  /*10c80*/  IMAD.MOV.U32 R15, RZ, RZ, -0x1 ;  /* 0xffffffffff0f7424 */ /* 0x000fd800078e00ff */
[----:B0-----:R-:W-:Y:S05]  /*10c90*/  WARPSYNC.COLLECTIVE R15, `(.L_x_448) ;  /* 0x000000000f087348 */ /* 0x001fea0003c00000 */
[----:B------:R-:W-:Y:S01]  /*10ca0*/  VOTE.ANY R14, PT, P6 ;  /* 0x00000000000e7806 */ /* 0x000fe200030e0100 */
[----:B0-----:R-:W-:Y:S06]  /*10cb0*/  ENDCOLLECTIVE ;  /* 0x000000000000791b */ /* 0x001fec0003800000 */
.L_x_448:
[----:B------:R-:W-:Y:S05]  /*10cc0*/  BSYNC B0 ;  /* 0x0000000000007941 */ /* 0x000fea0003800000 */
.L_x_447:
[----:B------:R-:W-:Y:S01]  /*10cd0*/  IMAD.MOV.U32 R3, RZ, RZ, R14 ;  /* 0x000000ffff037224 */ /* 0x000fe200078e000e */
[----:B------:R-:W-:Y:S01]  /*10ce0*/  MOV R13, R5 ;  /* 0x00000005000d7202 */ /* 0x000fe20000000f00 */
[----:B------:R-:W-:Y:S02]  /*10cf0*/  IMAD.MOV.U32 R11, RZ, RZ, 0x1f ;  /* 0x0000001fff0b7424 */ /* 0x000fe400078e00ff */
[----:B------:R-:W0:Y:S01]  /*10d00*/  POPC R4, R3 ;  /* 0x0000000300047309 */ /* 0x000e220000000000 */
[----:B------:R-:W-:Y:S02]  /*10d10*/  IMAD.MOV.U32 R15, RZ, RZ, -0x1 ;  /* 0xffffffffff0f7424 */ /* 0x000fe400078e00ff */
[----:B0-----:R-:W-:-:S07]  /*10d20*/  IMAD.MOV.U32 R12, RZ, RZ, R4 ;  /* 0x000000ffff0c7224 */ /* 0x001fce00078e0004 */
[----:B------:R-:W-:Y:S05]  /*10d30*/  WARPSYNC.COLLECTIVE R15, `(.L_x_449) ;  /* 0x000000000f087348 */ /* 0x000fea0003c00000 */
[----:B------:R0:W1:Y:S02]  /*10d40*/  SHFL.IDX P6, R14, R13, R12, R11 ;  /* 0x0000000c0d0e7389 */ /* 0x00006400000c000b */
[----:B01----:R-:W-:Y:S01]  /*10d50*/  ENDCOLLECTIVE ;  /* 0x000000000000791b */ /* 0x003fe20003800000 */
.L_x_449:
[----:B------:R-:W-:Y:S01]  /*10d60*/  IMAD.MOV.U32 R5, RZ, RZ, R14 ;  /* 0x000000ffff057224 */ /* 0x000fe200078e000e */
[----:B------:R-:W-:Y:S06]  /*10d70*/  BRA `(.L_x_450) ;  /* 0xffffffb400ac7947 */ /* 0x000fec000383ffff */
.L_x_307:
[----:B------:R-:W-:Y:S01]  /*10d80*/  BSSY B0, `(.L_x_451) ;  /* 0x0000007000007945 */ /* 0x000fe20003800000 */
[----:B------:R-:W-:Y:S01]  /*10d90*/  IMAD.MOV.U32 R13, RZ, RZ, R2 ;  /* 0x000000ffff0d7224 */ /* 0x000fe200078e0002 */
[----:B------:R-:W-:Y:S01]  /*10da0*/  MOV R15, 0xffffffff ;  /* 0xffffffff000f7802 */ /* 0x000fe20000000f00 */
[----:B------:R-:W-:-:S07]  /*10db0*/  IMAD.MOV.U32 R11, RZ, RZ, 0x1f ;  /* 0x0000001fff0b7424 */ /* 0x000fce00078e00ff */
[----:B012---:R-:W-:Y:S05]  /*10dc0*/  WARPSYNC.COLLECTIVE R15, `(.L_x_452) ;  /* 0x000000000f087348 */ /* 0x007fea0003c00000 */
[----:B------:R3:W4:Y:S02]  /*10dd0*/  SHFL.IDX P6, R14, R13, R12, R11 ;  /* 0x0000000c0d0e7389 */ /* 0x00072400000c000b */
[----:B01234-:R-:W-:Y:S01]  /*10de0*/  ENDCOLLECTIVE ;  /* 0x000000000000791b */ /* 0x01ffe20003800000 */
.L_x_452:
[----:B------:R-:W-:Y:S05]  /*10df0*/  BSYNC B0 ;  /* 0x0000000000007941 */ /* 0x000fea0003800000 */
.L_x_451:
[----:B------:R-:W-:Y:S05]  /*10e00*/  BRA `(.L_x_306) ;  /* 0xffffffb400a47947 */ /* 0x000fea000383ffff */
.L_x_311:
[----:B0-----:R0:W3:Y:S02]  /*10e10*/  SYNCS.PHASECHK.TRANS64.TRYWAIT P0, [R5+URZ+0x16820], R0 ;  /* 0x01682000050075a7 */ /* 0x0010e4000800017f */
[----:B---3--:R-:W-:Y:S05]  /*10e20*/  @!P0 NANOSLEEP.SYNCS 0x989680 ;  /* 0x009896800000895d */ /* 0x008fea0003900000 */
[----:B------:R-:W3:Y:S02]  /*10e30*/  @!P0 SYNCS.PHASECHK.TRANS64 P0, [R5+URZ+0x16820], R0 ;  /* 0x01682000050085a7 */ /* 0x000ee4000800007f */
[----:B---3--:R-:W-:Y:S05]  /*10e40*/  @!P0 BRA `(.L_x_311) ;  /* 0xfffffffc00f08947 */ /* 0x008fea000383ffff */
[----:B------:R-:W-:Y:S05]  /*10e50*/  BRA `(.L_x_453) ;  /* 0xffffffb800907947 */ /* 0x000fea000383ffff */
.L_x_312:
[----:B------:R-:W3:Y:S01]  /*10e60*/  S2R R2, SR_TID.X ;  /* 0x0000000000027919 */ /* 0x000ee20000002100 */
[----:B------:R-:W-:Y:S01]  /*10e70*/  BSSY B0, `(.L_x_454) ;  /* 0x000000a000007945 */ /* 0x000fe20003800000 */
[----:B------:R-:W-:Y:S02]  /*10e80*/  IMAD.MOV.U32 R12, RZ, RZ, RZ ;  /* 0x000000ffff0c7224 */ /* 0x000fe400078e00ff */
[----:B------:R-:W-:Y:S02]  /*10e90*/  IMAD.MOV.U32 R11, RZ, RZ, 0x1f ;  /* 0x0000001fff0b7424 */ /* 0x000fe400078e00ff */
[----:B------:R-:W-:Y:S01]  /*10ea0*/  IMAD.MOV.U32 R15, RZ, RZ, -0x1 ;  /* 0xffffffffff0f7424 */ /* 0x000fe200078e00ff */
[----:B---3--:R-:W-:-:S04]  /*10eb0*/  SHF.R.U32.HI R2, RZ, 0x5, R2 ;  /* 0x00000005ff027819 */ /* 0x008fc80000011602 */
[----:B------:R-:W-:-:S05]  /*10ec0*/  LOP3.LUT R2, R2, 0x3, RZ, 0xc0, !PT ;  /* 0x0000000302027812 */ /* 0x000fca00078ec0ff */
[----:B------:R-:W-:-:S07]  /*10ed0*/  IMAD.MOV.U32 R13, RZ, RZ, R2 ;  /* 0x000000ffff0d7224 */ /* 0x000fce00078e0002 */
[----:B012---:R-:W-:Y:S05]  /*10ee0*/  WARPSYNC.COLLECTIVE R15, `(.L_x_455) ;  /* 0x000000000f087348 */ /* 0x007fea0003c00000 */
[----:B------:R3:W4:Y:S02]  /*10ef0*/  SHFL.IDX P6, R14, R13, R12, R11 ;  /* 0x0000000c0d0e7389 */ /* 0x00072400000c000b */
[----:B01234-:R-:W-:Y:S01]  /*10f00*/  ENDCOLLECTIVE ;  /* 0x000000000000791b */ /* 0x01ffe20003800000 */
.L_x_455:
[----:B------:R-:W-:Y:S05]  /*10f10*/  BSYNC B0 ;  /* 0x0000000000007941 */ /* 0x000fea0003800000 */
.L_x_454:
[----:B------:R-:W-:Y:S05]  /*10f20*/  BRA `(.L_x_456) ;  /* 0xffffffb800787947 */ /* 0x000fea000383ffff */
.L_x_315:
[----:B------:R-:W-:Y:S01]  /*10f30*/  BSSY B1, `(.L_x_457) ;  /* 0x0000006000017945 */ /* 0x000fe20003800000 */
[----:B------:R-:W-:-:S07]  /*10f40*/  IMAD.MOV.U32 R15, RZ, RZ, -0x1 ;  /* 0xffffffffff0f7424 */ /* 0x000fce00078e00ff */
[----:B012---:R-:W-:Y:S05]  /*10f50*/  WARPSYNC.COLLECTIVE R15, `(.L_x_458) ;  /* 0x000000000f0c7348 */ /* 0x007fea0003c00000 */
[----:B------:R-:W-:Y:S02]  /*10f60*/  ELECT P6, UR62, PT ;  /* 0x00000000003e782f */ /* 0x000fe400038c0000 */
[----:B------:R-:W-:Y:S01]  /*10f70*/  MOV R14, UR62 ;  /* 0x0000003e000e7c02 */ /* 0x000fe20008000f00 */
[----:B012---:R-:W-:Y:S10]  /*10f80*/  ENDCOLLECTIVE ;  /* 0x000000000000791b */ /* 0x007ff40003800000 */
.L_x_458:
[----:B------:R-:W-:Y:S05]  /*10f90*/  BSYNC B1 ;  /* 0x0000000000017941 */ /* 0x000fea0003800000 */
.L_x_457:
[----:B------:R-:W-:Y:S05]  /*10fa0*/  BRA `(.L_x_459) ;  /* 0xffffffb800707947 */ /* 0x000fea000383ffff */
.L_x_317:
[----:B0-----:R0:W3:Y:S02]  /*10fb0*/  SYNCS.PHASECHK.TRANS64.TRYWAIT P1, [R3+URZ+0x16840], R2 ;  /* 0x01684002030075a7 */ /* 0x0010e4000802017f */
[----:B---3--:R-:W-:Y:S05]  /*10fc0*/  @!P1 NANOSLEEP.SYNCS 0x989680 ;  /* 0x009896800000995d */ /* 0x008fea0003900000 */
[----:B------:R-:W3:Y:S02]  /*10fd0*/  @!P1 SYNCS.PHASECHK.TRANS64 P1, [R3+URZ+0x16840], R2 ;  /* 0x01684002030095a7 */ /* 0x000ee4000802007f */
[----:B---3--:R-:W-:Y:S05]  /*10fe0*/  @!P1 BRA `(.L_x_317) ;  /* 0xfffffffc00f09947 */ /* 0x008fea000383ffff */
[----:B------:R-:W-:Y:S05]  /*10ff0*/  BRA `(.L_x_460) ;  /* 0xffffffb800907947 */ /* 0x000fea000383ffff */
.L_x_319:
[----:B---3--:R3:W4:Y:S02]  /*11000*/  SYNCS.PHASECHK.TRANS64.TRYWAIT P1, [R25+URZ+0x16840], R0 ;  /* 0x01684000190075a7 */ /* 0x008724000802017f */
[----:B----4-:R-:W-:Y:S05]  /*11010*/  @!P1 NANOSLEEP.SYNCS 0x989680 ;  /* 0x009896800000995d */ /* 0x010fea0003900000 */
[----:B------:R-:W4:Y:S02]  /*11020*/  @!P1 SYNCS.PHASECHK.TRANS64 P1, [R25+URZ+0x16840], R0 ;  /* 0x01684000190095a7 */ /* 0x000f24000802007f */
[----:B----4-:R-:W-:Y:S05]  /*11030*/  @!P1 BRA `(.L_x_319) ;  /* 0xfffffffc00f09947 */ /* 0x010fea000383ffff */
[----:B------:R-:W-:Y:S05]  /*11040*/  BRA `(.L_x_461) ;  /* 0xffffffb8009c7947 */ /* 0x000fea000383ffff */
.L_x_321:
[----:B----4-:R4:W0:Y:S02]  /*11050*/  SYNCS.PHASECHK.TRANS64.TRYWAIT P1, [R3+URZ+0x16860], R2 ;  /* 0x01686002030075a7 */ /* 0x010824000802017f */
[----:B0-----:R-:W-:Y:S05]  /*11060*/  @!P1 NANOSLEEP.SYNCS 0x989680 ;  /* 0x009896800000995d */ /* 0x001fea0003900000 */
[----:B------:R-:W0:Y:S02]  /*11070*/  @!P1 SYNCS.PHASECHK.TRANS64 P1, [R3+URZ+0x16860], R2 ;  /* 0x01686002030095a7 */ /* 0x000e24000802007f */
[----:B0-----:R-:W-:Y:S05]  /*11080*/  @!P1 BRA `(.L_x_321) ;  /* 0xfffffffc00f09947 */ /* 0x001fea000383ffff */
[----:B------:R-:W-:Y:S05]  /*11090*/  BRA `(.L_x_462) ;  /* 0xffffffb800987947 */ /* 0x000fea000383ffff */
.L_x_463:
        /* <DEDUP_REMOVED lines=14> */
.L_x_3106:


//--------------------- .text._ZN7cutlass13device_kernelIN5flash11enable_sm90INS1_16FlashAttnFwdSm90INS1_25CollectiveMainloopFwdSm90ILi2EN4cute5tupleIJNS5_1CILi1EEES8_S8_EEENS6_IJNS7_ILi192EEENS7_ILi128EEENS7_ILi64EEEEEELi64ENS_10bfloat16_tEfNS_4arch4Sm90ELb0ELb0ELb0ELb1ELb1ELb1ELb0ELb1ELb1ELb1ELb0ELb0EEENS1_21CollectiveEpilogueFwdINS6_IJSA_SC_SB_EEES9_SE_SG_Li384ELb1ELb1ELb0ELb0EEENS1_36VarlenDynamicPersistentTileSchedulerILi192ELi128ELi384ELi128ELb0ELb1ELb1ELb0ELb1ELb1EEEEEEEEEvNT_6ParamsE --------------------------
	.section	.text._ZN7cutlass13device_kernelIN5flash11enable_sm90INS1_16FlashAttnFwdSm90INS1_25CollectiveMainloopFwdSm90ILi2EN4cute5tupleIJNS5_1CILi1EEES8_S8_EEENS6_IJNS7_ILi192EEENS7_ILi128EEENS7_ILi64EEEEEELi64ENS_10bfloat16_tEfNS_4arch4Sm90ELb0ELb0ELb0ELb1ELb1ELb1ELb0ELb1ELb1ELb1ELb0ELb0EEENS1_21CollectiveEpilogueFwdINS6_IJSA_SC_SB_EEES9_SE_SG_Li384ELb1ELb1ELb0ELb0EEENS1_36VarlenDynamicPersistentTileSchedulerILi192ELi128ELi384ELi128ELb0ELb1ELb1ELb0ELb1ELb1EEEEEEEEEvNT_6ParamsE,"ax",@progbits
	.align	128
.text._ZN7cutlass13device_kernelIN5flash11enable_sm90INS1_16FlashAttnFwdSm90INS1_25CollectiveMainloopFwdSm90ILi2EN4cute5tupleIJNS5_1CILi1EEES8_S8_EEENS6_IJNS7_ILi192EEENS7_ILi128EEENS7_ILi64EEEEEELi64ENS_10bfloat16_tEfNS_4arch4Sm90ELb0ELb0ELb0ELb1ELb1ELb1ELb0ELb1ELb1ELb1ELb0ELb0EEENS1_21CollectiveEpilogueFwdINS6_IJSA_SC_SB_EEES9_SE_SG_Li384ELb1ELb1ELb0ELb0EEENS1_36VarlenDynamicPersistentTileSchedulerILi192ELi128ELi384ELi128ELb0ELb1ELb1ELb0ELb1ELb1EEEEEEEEEvNT_6ParamsE:
        .type           _ZN7cutlass13device_kernelIN5flash11enable_sm90INS1_16FlashAttnFwdSm90INS1_25CollectiveMainloopFwdSm90ILi2EN4cute5tupleIJNS5_1CILi1EEES8_S8_EEENS6_IJNS7_ILi192EEENS7_ILi128EEENS7_ILi64EEEEEELi64ENS_10bfloat16_tEfNS_4arch4Sm90ELb0ELb0ELb0ELb1ELb1ELb1ELb0ELb1ELb1ELb1ELb0ELb0EEENS1_21CollectiveEpilogueFwdINS6_IJSA_SC_SB_EEES9_SE_SG_Li384ELb1ELb1ELb0ELb0EEENS1_36VarlenDynamicPersistentTileSchedulerILi192ELi128ELi384ELi128ELb0ELb1ELb1ELb0ELb1ELb1EEEEEEEEEvNT_6ParamsE,@function
        .size           _ZN7cutlass13device_kernelIN5flash11enable_sm90INS1_16FlashAttnFwdSm90INS1_25CollectiveMainloopFwdSm90ILi2EN4cute5tupleIJNS5_1CILi1EEES8_S8_EEENS6_IJNS7_ILi192EEENS7_ILi128EEENS7_ILi64EEEEEELi64ENS_10bfloat16_tEfNS_4arch4Sm90ELb0ELb0ELb0ELb1ELb1ELb1ELb0ELb1ELb1ELb1ELb0ELb0EEENS1_21CollectiveEpilogueFwdINS6_IJSA_SC_SB_EEES9_SE_SG_Li384ELb1ELb1ELb0ELb0EEENS1_36VarlenDynamicPersistentTileSchedulerILi192ELi128ELi384ELi128ELb0ELb1ELb1ELb0ELb1ELb1EEEEEEEEEvNT_6ParamsE,(.L_x_3107 - _ZN7cutlass13device_kernelIN5flash11enable_sm90INS1_16FlashAttnFwdSm90INS1_25CollectiveMainloopFwdSm90ILi2EN4cute5tupleIJNS5_1CILi1EEES8_S8_EEENS6_IJNS7_ILi192EEENS7_ILi128EEENS7_ILi64EEEEEELi64ENS_10bfloat16_tEfNS_4arch4Sm90ELb0ELb0ELb0ELb1ELb1ELb1ELb0ELb1ELb1ELb1ELb0ELb0EEENS1_21CollectiveEpilogueFwdINS6_IJSA_SC_SB_EEES9_SE_SG_Li384ELb1ELb1ELb0ELb0EEENS1_36VarlenDynamicPersistentTileSchedulerILi192ELi128ELi384ELi128ELb0ELb1ELb1ELb0ELb1ELb1EEEEEEEEEvNT_6ParamsE)
        .other          _ZN7cutlass13device_kernelIN5flash11enable_sm90INS1_16FlashAttnFwdSm90INS1_25CollectiveMainloopFwdSm90ILi2EN4cute5tupleIJNS5_1CILi1EEES8_S8_EEENS6_IJNS7_ILi192EEENS7_ILi128EEENS7_ILi64EEEEEELi64ENS_10bfloat16_tEfNS_4arch4Sm90ELb0ELb0ELb0ELb1ELb1ELb1ELb0ELb1ELb1ELb1ELb0ELb0EEENS1_21CollectiveEpilogueFwdINS6_IJSA_SC_SB_EEES9_SE_SG_Li384ELb1ELb1ELb0ELb0EEENS1_36VarlenDynamicPersistentTileSchedulerILi192ELi128ELi384ELi128ELb0ELb1ELb1ELb0ELb1ELb1EEEEEEEEEvNT_6ParamsE,@"STO_CUDA_ENTRY STV_DEFAULT"
_ZN7cutlass13device_kernelIN5flash11enable_sm90INS1_16FlashAttnFwdSm90INS1_25CollectiveMainloopFwdSm90ILi2EN4cute5tupleIJNS5_1CILi1EEES8_S8_EEENS6_IJNS7_ILi192EEENS7_ILi128EEENS7_ILi64EEEEEELi64ENS_10bfloat16_tEfNS_4arch4Sm90ELb0ELb0ELb0ELb1ELb1ELb1ELb0ELb1ELb1ELb1ELb0ELb0EEENS1_21CollectiveEpilogueFwdINS6_IJSA_SC_SB_EEES9_SE_SG_Li384ELb1ELb1ELb0ELb0EEENS1_36VarlenDynamicPersistentTileSchedulerILi192ELi128ELi384ELi128ELb0ELb1ELb1ELb0ELb1ELb1EEEEEEEEEvNT_6ParamsE:
[----:B------:R-:W0:Y:S02]  /*0000*/  LDC R1, c[0x0][0x28] ;  /* 0x00000a00ff017b82 */ /* 0x000e240000000800 */
[----:B0-----:R-:W-:Y:S01]  /*0010*/  VIADD R1, R1, 0xffffff88 ;  /* 0xffffff8801017836 */ /* 0x001fe20000000000 */
[----:B------:R-:W0:Y:S01]  /*0020*/  S2R R3, SR_TID.X ;  /* 0x0000000000037919 */ /* 0x000e220000002100 */
[----:B------:R-:W-:Y:S01]  /*0030*/  ELECT P0, URZ, PT ;  /* 0x00000000003f782f */ /* 0x000fe20003800000 */
[----:B------:R-:W-:Y:S01]  /*0040*/  BSSY B0, `(.L_x_464) ;  /* 0x000000e000007945 */ /* 0x000fe20003800000 */
[--C-:B0-----:R-:W-:Y:S02]  /*0050*/  SHF.R.U32.HI R0, RZ, 0x5, R3.reuse ;  /* 0x00000005ff007819 */ /* 0x101fe40000011603 */
[----:B------:R-:W-:-:S03]  /*0060*/  SHF.R.U32.HI R3, RZ, 0x7, R3 ;  /* 0x00000007ff037819 */ /* 0x000fc60000011603 */
[----:B------:R-:W0:Y:S02]  /*0070*/  SHFL.IDX PT, R2, R0, RZ, 0x1f ;  /* 0x00001fff00027589 */ /* 0x000e2400000e0000 */
[----:B0-----:R-:W-:-:S13]  /*0080*/  ISETP.EQ.AND P0, PT, R2, RZ, P0 ;  /* 0x000000ff0200720c */ /* 0x001fda0000702270 */
[----:B------:R-:W-:Y:S05]  /*0090*/  @!P0 BRA `(.L_x_465) ;  /* 0x0000000000208947 */ /* 0x000fea0003800000 */
[----:B------:R-:W-:Y:S02]  /*00a0*/  ULDC.64 UR4, c[0x0][0x198] ;  /* 0x0000660000047ab9 */ /* 0x000fe40000000a00 */
[----:B------:R-:W-:Y:S02]  /*00b0*/  UIADD3 UR6, UP0, UR4, 0x570, URZ ;  /* 0x0000057004067890 */ /* 0x000fe4000ff1e03f */
[----:B------:R-:W-:Y:S02]  /*00c0*/  UIADD3 UR4, UP1, UR4, 0x670, URZ ;  /* 0x0000067004047890 */ /* 0x000fe4000ff3e03f */
[----:B------:R-:W-:Y:S02]  /*00d0*/  UIADD3.X UR7, URZ, UR5, URZ, UP0, !UPT ;  /* 0x000000053f077290 */ /* 0x000fe400087fe43f */
[----:B------:R-:W-:-:S07]  /*00e0*/  UIADD3.X UR5, URZ, UR5, URZ, UP1, !UPT ;  /* 0x000000053f057290 */ /* 0x000fce0008ffe43f */
[----:B------:R0:W-:Y:S02]  /*00f0*/  UTMACCTL.PF [UR6] ;  /* 0x00000000060079b9 */ /* 0x0001e40008040000 */
[----:B------:R0:W-:Y:S02]  /*0100*/  UTMACCTL.PF [UR4] ;  /* 0x00000000040079b9 */ /* 0x0001e40008040000 */
[----:B0-----:R-:W-:Y:S01]  /*0110*/  NOP ;  /* 0x0000000000007918 */ /* 0x001fe20000000000 */
.L_x_465:
[----:B------:R-:W-:Y:S05]  /*0120*/  BSYNC B0 ;  /* 0x0000000000007941 */ /* 0x000fea0003800000 */
.L_x_464:
[----:B------:R-:W-:Y:S01]  /*0130*/  VOTEU.ANY UP0, P0 ;  /* 0x00000000003f7886 */ /* 0x000fe20000000100 */
[----:B------:R-:W0:Y:S01]  /*0140*/  SHFL.IDX PT, R3, R3, RZ, 0x1f ;  /* 0x00001fff03037589 */ /* 0x000e2200000e0000 */
[----:B------:R-:W-:Y:S01]  /*0150*/  UMOV UR4, 0x80 ;  /* 0x0000008000047882 */ /* 0x000fe20000000000 */
[----:B------:R-:W-:Y:S01]  /*0160*/  UMOV UR7, 0x180 ;  /* 0x0000018000077882 */ /* 0x000fe20000000000 */
[----:B------:R-:W-:Y:S01]  /*0170*/  VOTEU.ANY UP1, P0 ;  /* 0x00000000003f7886 */ /* 0x000fe20000020100 */
[----:B------:R-:W1:Y:S01]  /*0180*/  @UP0 S2UR UR8, SR_CgaCtaId ;  /* 0x00000000000809c3 */ /* 0x000e620000008800 */
[----:B------:R-:W2:Y:S01]  /*0190*/  SHFL.IDX PT, R2, R0, RZ, 0x1f ;  /* 0x00001fff00027589 */ /* 0x000ea200000e0000 */
[----:B------:R-:W-:Y:S01]  /*01a0*/  @UP0 UMOV UR6, 0x400 ;  /* 0x0000040000060882 */ /* 0x000fe20000000000 */
[----:B------:R-:W-:-:S04]  /*01b0*/  @UP0 UIADD3 UR4, -UR4, 0x100000, URZ ;  /* 0x0010000004040890 */ /* 0x000fc8000fffe13f */
[----:B------:R-:W-:Y:S02]  /*01c0*/  @UP0 USHF.L.U32 UR5, UR4, 0xb, URZ ;  /* 0x0000000b04050899 */ /* 0x000fe4000800063f */
[----:B------:R-:W-:Y:S01]  /*01d0*/  @UP0 USHF.L.U32 UR4, UR4, 0x1, URZ ;  /* 0x0000000104040899 */ /* 0x000fe2000800063f */
[----:B------:R-:W-:Y:S01]  /*01e0*/  VOTEU.ANY UP2, P0 ;  /* 0x00000000003f7886 */ /* 0x000fe20000040100 */
[----:B0-----:R-:W-:Y:S01]  /*01f0*/  R2UR UR9, R3 ;  /* 0x00000000030972ca */ /* 0x001fe200000e0000 */
[----:B-1----:R-:W-:Y:S01]  /*0200*/  @UP0 ULEA UR8, UR8, UR6, 0x18 ;  /* 0x0000000608080291 */ /* 0x002fe2000f8ec03f */
[----:B--2---:R-:W-:Y:S01]  /*0210*/  ISETP.NE.AND P1, PT, R2, RZ, PT ;  /* 0x000000ff0200720c */ /* 0x004fe20003f25270 */
[----:B------:R-:W-:-:S04]  /*0220*/  @UP0 UIADD3 UR6, -UR7, 0x100000, URZ ;  /* 0x0010000007060890 */ /* 0x000fc8000fffe13f */
[----:B------:R-:W-:Y:S02]  /*0230*/  @UP0 USHF.L.U32 UR7, UR6, 0xb, URZ ;  /* 0x0000000b06070899 */ /* 0x000fe4000800063f */
[----:B------:R-:W-:-:S04]  /*0240*/  @UP0 USHF.L.U32 UR6, UR6, 0x1, URZ ;  /* 0x0000000106060899 */ /* 0x000fc8000800063f */
[----:B------:R-:W-:Y:S01]  /*0250*/  UISETP.NE.AND UP0, UPT, UR9, URZ, UPT ;  /* 0x0000003f0900728c */ /* 0x000fe2000bf05270 */
[----:B------:R-:W0:Y:S02]  /*0260*/  FENCE.VIEW.ASYNC.S ;  /* 0x00000000000073c6 */ /* 0x000e240000000000 */
[----:B0-----:R0:W1:Y:S05]  /*0270*/  @UP1 SYNCS.EXCH.64 URZ, [UR8+0x16800], UR4 ;  /* 0x01680004083f15b2 */ /* 0x00106a0008000100 */
[----:B------:R0:W2:Y:S01]  /*0280*/  @UP2 SYNCS.EXCH.64 URZ, [UR8+0x16820], UR6 ;  /* 0x01682006083f25b2 */ /* 0x0000a20008000100 */
[----:B------:R-:W-:Y:S05]  /*0290*/  @P1 BRA `(.L_x_466) ;  /* 0x0000000000481947 */ /* 0x000fea0003800000 */
[----:B0-----:R-:W0:Y:S01]  /*02a0*/  S2UR UR5, SR_CgaCtaId ;  /* 0x00000000000579c3 */ /* 0x001e220000008800 */
[----:B------:R-:W-:Y:S01]  /*02b0*/  UMOV UR4, 0x400 ;  /* 0x0000040000047882 */ /* 0x000fe20000000000 */
[----:B------:R-:W-:Y:S01]  /*02c0*/  UMOV UR6, 0x80 ;  /* 0x0000008000067882 */ /* 0x000fe20000000000 */
[----:B------:R-:W-:Y:S01]  /*02d0*/  UMOV UR7, 0x180 ;  /* 0x0000018000077882 */ /* 0x000fe20000000000 */
[----:B------:R-:W-:Y:S01]  /*02e0*/  ELECT P0, URZ, PT ;  /* 0x00000000003f782f */ /* 0x000fe20003800000 */
[----:B0-----:R-:W-:Y:S02]  /*02f0*/  ULEA UR8, UR5, UR4, 0x18 ;  /* 0x0000000405087291 */ /* 0x001fe4000f8ec03f */
[----:B------:R-:W-:-:S04]  /*0300*/  UIADD3 UR4, -UR6, 0x100000, URZ ;  /* 0x0010000006047890 */ /* 0x000fc8000fffe13f */
[----:B------:R-:W-:Y:S02]  /*0310*/  USHF.L.U32 UR5, UR4, 0xb, URZ ;  /* 0x0000000b04057899 */ /* 0x000fe4000800063f */
[----:B------:R-:W-:Y:S02]  /*0320*/  USHF.L.U32 UR4, UR4, 0x1, URZ ;  /* 0x0000000104047899 */ /* 0x000fe4000800063f */
[----:B------:R-:W-:-:S04]  /*0330*/  UIADD3 UR6, -UR7, 0x100000, URZ ;  /* 0x0010000007067890 */ /* 0x000fc8000fffe13f */
[----:B------:R-:W-:Y:S02]  /*0340*/  USHF.L.U32 UR7, UR6, 0xb, URZ ;  /* 0x0000000b06077899 */ /* 0x000fe4000800063f */
[----:B------:R-:W-:Y:S01]  /*0350*/  USHF.L.U32 UR6, UR6, 0x1, URZ ;  /* 0x0000000106067899 */ /* 0x000fe2000800063f */
[----:B------:R-:W0:Y:S03]  /*0360*/  FENCE.VIEW.ASYNC.S ;  /* 0x00000000000073c6 */ /* 0x000e260000000000 */
[----:B0-----:R3:W4:Y:S08]  /*0370*/  SYNCS.EXCH.64 URZ, [UR8+0x16830], UR4 ;  /* 0x01683004083f75b2 */ /* 0x0017300008000100 */
[----:B------:R3:W0:Y:S01]  /*0380*/  SYNCS.EXCH.64 URZ, [UR8+0x16840], UR6 ;  /* 0x01684006083f75b2 */ /* 0x0006220008000100 */
[----:B------:R3:W0:Y:S01]  /*0390*/  SYNCS.EXCH.64 URZ, [UR8+0x16838], UR4 ;  /* 0x01683804083f75b2 */ /* 0x0006220008000100 */
[----:B------:R3:W0:Y:S02]  /*03a0*/  SYNCS.EXCH.64 URZ, [UR8+0x16848], UR6 ;  /* 0x01684806083f75b2 */ /* 0x0006240008000100 */
[----:B---3--:R-:W-:Y:S01]  /*03b0*/  NOP ;  /* 0x0000000000007918 */ /* 0x008fe20000000000 */
.L_x_466:
[----:B------:R-:W3:Y:S01]  /*03c0*/  SHFL.IDX PT, R2, R0, RZ, 0x1f ;  /* 0x00001fff00027589 */ /* 0x000ee200000e0000 */
[----:B------:R-:W-:Y:S01]  /*03d0*/  NOP ;  /* 0x0000000000007918 */ /* 0x000fe20000000000 */
[----:B---3--:R-:W-:-:S13]  /*03e0*/  ISETP.NE.AND P0, PT, R2, RZ, PT ;  /* 0x000000ff0200720c */ /* 0x008fda0003f05270 */
        /* <DEDUP_REMOVED lines=14> */
[----:B0-----:R3:W0:Y:S08]  /*04d0*/  SYNCS.EXCH.64 URZ, [UR8+0x16850], UR4 ;  /* 0x01685004083f75b2 */ /* 0x0016300008000100 */
[----:B------:R3:W0:Y:S01]  /*04e0*/  SYNCS.EXCH.64 URZ, [UR8+0x16860], UR6 ;  /* 0x01686006083f75b2 */ /* 0x0006220008000100 */
[----:B------:R3:W0:Y:S01]  /*04f0*/  SYNCS.EXCH.64 URZ, [UR8+0x16858], UR4 ;  /* 0x01685804083f75b2 */ /* 0x0006220008000100 */
[----:B------:R3:W0:Y:S02]  /*0500*/  SYNCS.EXCH.64 URZ, [UR8+0x16868], UR6 ;  /* 0x01686806083f75b2 */ /* 0x0006240008000100 */
[----:B---3--:R-:W-:Y:S01]  /*0510*/  NOP ;  /* 0x0000000000007918 */ /* 0x008fe20000000000 */
.L_x_467:
[----:B------:R-:W3:Y:S01]  /*0520*/  SHFL.IDX PT, R2, R0, RZ, 0x1f ;  /* 0x00001fff00027589 */ /* 0x000ee200000e0000 */
[----:B------:R-:W-:Y:S01]  /*0530*/  NOP ;  /* 0x0000000000007918 */ /* 0x000fe20000000000 */
[----:B---3--:R-:W-:-:S13]  /*0540*/  ISETP.NE.AND P0, PT, R2, RZ, PT ;  /* 0x000000ff0200720c */ /* 0x008fda0003f05270 */
[----:B------:R-:W-:Y:S05]  /*0550*/  @P0 BRA `(.L_x_468) ;  /* 0x0000000000380947 */ /* 0x000fea0003800000 */
[----:B0-----:R-:W0:Y:S01]  /*0560*/  S2UR UR5, SR_CgaCtaId ;  /* 0x00000000000579c3 */ /* 0x001e220000008800 */
[----:B------:R-:W-:Y:S01]  /*0570*/  UMOV UR4, 0x400 ;  /* 0x0000040000047882 */ /* 0x000fe20000000000 */
[----:B------:R-:W-:Y:S01]  /*0580*/  UMOV UR7, 0x80 ;  /* 0x0000008000077882 */ /* 0x000fe20000000000 */
[----:B------:R-:W-:Y:S01]  /*0590*/  ELECT P0, URZ, PT ;  /* 0x00000000003f782f */ /* 0x000fe20003800000 */
[----:B0-----:R-:W-:Y:S02]  /*05a0*/  ULEA UR6, UR5, UR4, 0x18 ;  /* 0x0000000405067291 */ /* 0x001fe4000f8ec03f */
[----:B------:R-:W-:-:S04]  /*05b0*/  UIADD3 UR4, -UR7, 0x100000, URZ ;  /* 0x0010000007047890 */ /* 0x000fc8000fffe13f */
[----:B------:R-:W-:Y:S02]  /*05c0*/  USHF.L.U32 UR5, UR4, 0xb, URZ ;  /* 0x0000000b04057899 */ /* 0x000fe4000800063f */
[----:B------:R-:W-:Y:S01]  /*05d0*/  USHF.L.U32 UR4, UR4, 0x1, URZ ;  /* 0x0000000104047899 */ /* 0x000fe2000800063f */
[----:B------:R-:W0:Y:S11]  /*05e0*/  FENCE.VIEW.ASYNC.S ;  /* 0x00000000000073c6 */ /* 0x000e360000000000 */
[----:B0-----:R3:W0:Y:S01]  /*05f0*/  SYNCS.EXCH.64 URZ, [UR6+0x16870], UR4 ;  /* 0x01687004063f75b2 */ /* 0x0016220008000100 */
[----:B------:R3:W0:Y:S01]  /*0600*/  SYNCS.EXCH.64 URZ, [UR6+0x16880], UR4 ;  /* 0x01688004063f75b2 */ /* 0x0006220008000100 */
[----:B------:R3:W0:Y:S01]  /*0610*/  SYNCS.EXCH.64 URZ, [UR6+0x16878], UR4 ;  /* 0x01687804063f75b2 */ /* 0x0006220008000100 */
[----:B------:R3:W0:Y:S02]  /*0620*/  SYNCS.EXCH.64 URZ, [UR6+0x16888], UR4 ;  /* 0x01688804063f75b2 */ /* 0x0006240008000100 */
[----:B---3--:R-:W-:Y:S01]  /*0630*/  NOP ;  /* 0x0000000000007918 */ /* 0x008fe20000000000 */
.L_x_468:
        /* <DEDUP_REMOVED lines=22> */
.L_x_469:
        /* <DEDUP_REMOVED lines=22> */
.L_x_470:
[----:B------:R-:W-:Y:S01]  /*0900*/  PLOP3.LUT P0, PT, PT, PT, UP0, 0x80, 0x0 ;  /* 0x000000000000781c */ /* 0x000fe20003f0f008 */
[----:B------:R-:W-:Y:S01]  /*0910*/  UMOV UR36, 0x1 ;  /* 0x0000000100247882 */ /* 0x000fe20000000000 */
[----:B------:R-:W-:Y:S01]  /*0920*/  NOP ;  /* 0x0000000000007918 */ /* 0x000fe20000000000 */
[----:B------:R-:W-:Y:S01]  /*0930*/  USEL UR36, UR36, 0x2, !UP0 ;  /* 0x0000000224247887 */ /* 0x000fe2000c000000 */
[----:B------:R-:W-:Y:S01]  /*0940*/  BSSY B9, `(.L_x_471) ;  /* 0x0001452000097945 */ /* 0x000fe20003800000 */
[----:B------:R-:W-:Y:S01]  /*0950*/  ULDC.64 UR42, c[0x0][0x208] ;  /* 0x00008200002a7ab9 */ /* 0x000fe20000000a00 */
[----:B012-4-:R-:W-:Y:S07]  /*0960*/  BAR.SYNC.DEFER_BLOCKING 0x0 ;  /* 0x0000000000007b1d */ /* 0x017fee0000010000 */
[----:B------:R-:W-:Y:S05]  /*0970*/  @!P0 BRA `(.L_x_472) ;  /* 0x000000dc009c8947 */ /* 0x000fea0003800000 */
.L_x_473:
[----:B------:R-:W-:-:S08]  /*0980*/  NOP ;  /* 0x0000000000007918 */ /* 0x000fd00000000000 */
[----:B------:R-:W0:Y:S02]  /*0990*/  USETMAXREG.TRY_ALLOC.CTAPOOL UP0, 0xa0 ;  /* 0x000000a0000079c8 */ /* 0x000e240008000600 */
[----:B0-----:R-:W-:-:S13]  /*09a0*/  PLOP3.LUT P0, PT, PT, PT, UP0, 0x80, 0x0 ;  /* 0x000000000000781c */ /* 0x001fda0003f0f008 */
[----:B------:R-:W-:Y:S05]  /*09b0*/  @!P0 BRA `(.L_x_473) ;  /* 0xfffffffc00f08947 */ /* 0x000fea000383ffff */
[----:B------:R-:W2:Y:S01]  /*09c0*/  LDL.LU R0, [R1] ;  /* 0x0000000001007983 */ /* 0x000ea20000300800 */
[----:B------:R-:W0:Y:S01]  /*09d0*/  S2R R2, SR_TID.X ;  /* 0x0000000000027919 */ /* 0x000e220000002100 */
[----:B------:R-:W1:Y:S01]  /*09e0*/  S2UR UR38, SR_CgaCtaId ;  /* 0x00000000002679c3 */ /* 0x000e620000008800 */
[----:B------:R-:W-:Y:S01]  /*09f0*/  UMOV UR4, 0x400 ;  /* 0x0000040000047882 */ /* 0x000fe20000000000 */
[----:B0-----:R-:W-:-:S06]  /*0a00*/  SHF.R.U32.HI R2, RZ, 0x7, R2 ;  /* 0x00000007ff027819 */ /* 0x001fcc0000011602 */
[----:B------:R-:W-:Y:S06]  /*0a10*/  BAR.ARV 0x8, 0x200 ;  /* 0x0208000000007b1d */ /* 0x000fec0000002000 */
[----:B------:R-:W-:-:S13]  /*0a20*/  ISETP.NE.AND P0, PT, R2, 0x1, PT ;  /* 0x000000010200780c */ /* 0x000fda0003f05270 */
[----:B------:R-:W-:Y:S08]  /*0a30*/  @!P0 BAR.ARV 0x9, 0x100 ;  /* 0x0244000000008b1d */ /* 0x000ff00000002000 */
[----:B------:R-:W-:Y:S01]  /*0a40*/  BAR.SYNC.DEFER_BLOCKING 0x5, 0x200 ;  /* 0x0148000000007b1d */ /* 0x000fe20000010000 */
[----:B-1----:R-:W-:-:S06]  /*0a50*/  ULEA UR4, UR38, UR4, 0x18 ;  /* 0x0000000426047291 */ /* 0x002fcc000f8ec03f */
[----:B------:R-:W-:Y:S01]  /*0a60*/  IMAD.U32 R18, RZ, RZ, UR4 ;  /* 0x00000004ff127e24 */ /* 0x000fe2000f8e00ff */
[----:B------:R-:W-:-:S04]  /*0a70*/  ULDC UR4, c[0x0][0xc3c] ;  /* 0x00030f0000047ab9 */ /* 0x000fc80000000800 */
[----:B------:R-:W0:Y:S01]  /*0a80*/  LDS.128 R32, [R18+0x168d0] ;  /* 0x0168d00012207984 */ /* 0x000e220000000c00 */
[----:B------:R-:W-:Y:S06]  /*0a90*/  BAR.ARV 0x4, 0x200 ;  /* 0x0108000000007b1d */ /* 0x000fec0000002000 */
[----:B--2---:R-:W-:-:S04]  /*0aa0*/  LOP3.LUT R0, R0, 0xffffffef, RZ, 0xc0, !PT ;  /* 0xffffffef00007812 */ /* 0x004fc800078ec0ff */
[----:B------:R-:W-:-:S05]  /*0ab0*/  @P0 LOP3.LUT R0, R0, 0x10, RZ, 0xfc, !PT ;  /* 0x0000001000000812 */ /* 0x000fca00078efcff */
[----:B------:R4:W-:Y:S01]  /*0ac0*/  STL [R1], R0 ;  /* 0x0000000001007387 */ /* 0x0009e20000100800 */
[----:B0-----:R-:W-:-:S13]  /*0ad0*/  ISETP.GE.AND P0, PT, R35, UR4, PT ;  /* 0x0000000423007c0c */ /* 0x001fda000bf06270 */
[----:B----4-:R-:W-:Y:S05]  /*0ae0*/  @P0 BRA `(.L_x_474) ;  /* 0x0000014000dc0947 */ /* 0x010fea0003800000 */
[----:B------:R-:W0:Y:S01]  /*0af0*/  S2R R0, SR_TID.X ;  /* 0x0000000000007919 */ /* 0x000e220000002100 */
[----:B------:R-:W-:Y:S01]  /*0b00*/  IMAD.MOV.U32 R19, RZ, RZ, RZ ;  /* 0x000000ffff137224 */ /* 0x000fe200078e00ff */
[----:B------:R-:W-:Y:S01]  /*0b10*/  CS2R R154, SRZ ;  /* 0x00000000009a7805 */ /* 0x000fe2000001ff00 */
[----:B------:R-:W-:Y:S01]  /*0b20*/  IMAD.MOV.U32 R157, RZ, RZ, RZ ;  /* 0x000000ffff9d7224 */ /* 0x000fe200078e00ff */
[----:B------:R-:W-:Y:S01]  /*0b30*/  ULOP3.LUT UR39, UR36, 0x1, URZ, 0xfc, !UPT ;  /* 0x0000000124277892 */ /* 0x000fe2000f8efc3f */
[----:B------:R-:W-:Y:S01]  /*0b40*/  UMOV UR37, URZ ;  /* 0x0000003f00257c82 */ /* 0x000fe20008000000 */
[----:B0-----:R-:W-:-:S05]  /*0b50*/  VIADD R10, R0, 0xffffff80 ;  /* 0xffffff80000a7836 */ /* 0x001fca0000000000 */
[----:B------:R-:W-:-:S04]  /*0b60*/  SHF.R.S32.HI R0, RZ, 0x1f, R10 ;  /* 0x0000001fff007819 */ /* 0x000fc8000001140a */
[----:B------:R-:W-:-:S04]  /*0b70*/  LEA.HI R2, R0, R10, RZ, 0x7 ;  /* 0x0000000a00027211 */ /* 0x000fc800078f38ff */
[----:B------:R-:W-:Y:S02]  /*0b80*/  LOP3.LUT R3, R2, 0xffffff80, RZ, 0xc0, !PT ;  /* 0xffffff8002037812 */ /* 0x000fe400078ec0ff */
[----:B------:R-:W-:Y:S02]  /*0b90*/  SHF.R.S32.HI R11, RZ, 0x7, R2 ;  /* 0x00000007ff0b7819 */ /* 0x000fe40000011402 */
[-C--:B------:R-:W-:Y:S01]  /*0ba0*/  LEA.HI R2, R0, R10.reuse, RZ, 0x5 ;  /* 0x0000000a00027211 */ /* 0x080fe200078f28ff */
[----:B------:R-:W-:Y:S01]  /*0bb0*/  IMAD.IADD R12, R10, 0x1, -R3 ;  /* 0x000000010a0c7824 */ /* 0x000fe200078e0a03 */
[----:B------:R-:W-:Y:S02]  /*0bc0*/  LEA.HI R3, R0, R10, RZ, 0x4 ;  /* 0x0000000a00037211 */ /* 0x000fe400078f20ff */
[----:B------:R-:W-:Y:S02]  /*0bd0*/  SHF.R.S32.HI R13, RZ, 0x5, R2 ;  /* 0x00000005ff0d7819 */ /* 0x000fe40000011402 */
[----:B------:R-:W-:-:S02]  /*0be0*/  SHF.R.S32.HI R6, RZ, 0x1f, R12 ;  /* 0x0000001fff067819 */ /* 0x000fc4000001140c */
[----:B------:R-:W-:Y:S02]  /*0bf0*/  SHF.R.S32.HI R4, RZ, 0x4, R3 ;  /* 0x00000004ff047819 */ /* 0x000fe40000011403 */
[----:B------:R-:W-:Y:S02]  /*0c00*/  LEA.HI R7, R6, R12, RZ, 0x2 ;  /* 0x0000000c06077211 */ /* 0x000fe400078f10ff */
[C---:B------:R-:W-:Y:S02]  /*0c10*/  LEA.HI R5, R3.reuse, R4, RZ, 0x1 ;  /* 0x0000000403057211 */ /* 0x040fe400078f08ff */
[--C-:B------:R-:W-:Y:S02]  /*0c20*/  SHF.R.S32.HI R8, RZ, 0x2, R7.reuse ;  /* 0x00000002ff087819 */ /* 0x100fe40000011407 */
[----:B------:R-:W-:Y:S02]  /*0c30*/  SHF.R.S32.HI R9, RZ, 0x1f, R7 ;  /* 0x0000001fff097819 */ /* 0x000fe40000011407 */
[----:B------:R-:W-:-:S02]  /*0c40*/  LOP3.LUT R3, R3, 0x3fffff0, RZ, 0xc0, !PT ;  /* 0x03fffff003037812 */ /* 0x000fc400078ec0ff */
[----:B------:R-:W-:Y:S02]  /*0c50*/  LEA.HI R9, R9, R8, RZ, 0x3 ;  /* 0x0000000809097211 */ /* 0x000fe400078f18ff */
[----:B------:R-:W-:Y:S01]  /*0c60*/  LOP3.LUT R5, R5, 0x1ffffffe, RZ, 0xc0, !PT ;  /* 0x1ffffffe05057812 */ /* 0x000fe200078ec0ff */
[----:B------:R-:W-:Y:S01]  /*0c70*/  IMAD.IADD R3, R10, 0x1, -R3 ;  /* 0x000000010a037824 */ /* 0x000fe200078e0a03 */
[----:B------:R-:W-:Y:S02]  /*0c80*/  LOP3.LUT R9, R9, 0xfffffff8, RZ, 0xc0, !PT ;  /* 0xfffffff809097812 */ /* 0x000fe400078ec0ff */
[----:B------:R-:W-:Y:S01]  /*0c90*/  LOP3.LUT R7, R7, 0x7ffffffc, RZ, 0xc0, !PT ;  /* 0x7ffffffc07077812 */ /* 0x000fe200078ec0ff */
[----:B------:R-:W-:Y:S01]  /*0ca0*/  IMAD.IADD R5, R4, 0x1, -R5 ;  /* 0x0000000104057824 */ /* 0x000fe200078e0a05 */
[----:B------:R-:W-:Y:S01]  /*0cb0*/  LEA.HI R6, R6, R12, RZ, 0x5 ;  /* 0x0000000c06067211 */ /* 0x000fe200078f28ff */
[----:B------:R-:W-:Y:S01]  /*0cc0*/  IMAD.IADD R9, R8, 0x1, -R9 ;  /* 0x0000000108097824 */ /* 0x000fe200078e0a09 */
[----:B------:R-:W-:Y:S01]  /*0cd0*/  IADD3 R7, R12, -R7, RZ ;  /* 0x800000070c077210 */ /* 0x000fe20007ffe0ff */
[----:B------:R-:W-:Y:S01]  /*0ce0*/  IMAD R2, R13, 0x10, R3 ;  /* 0x000000100d027824 */ /* 0x000fe200078e0203 */
[----:B------:R-:W-:Y:S01]  /*0cf0*/  SHF.R.S32.HI R6, RZ, 0x5, R6 ;  /* 0x00000005ff067819 */ /* 0x000fe20000011406 */
[----:B------:R-:W-:-:S02]  /*0d00*/  IMAD.MOV.U32 R8, RZ, RZ, -0x2 ;  /* 0xfffffffeff087424 */ /* 0x000fc400078e00ff */
[----:B------:R-:W-:-:S04]  /*0d10*/  IMAD.HI R4, R11, 0x55555556, RZ ;  /* 0x555555560b047827 */ /* 0x000fc800078e02ff */
[----:B------:R-:W-:Y:S01]  /*0d20*/  IMAD R5, R2, 0x8, R5 ;  /* 0x0000000802057824 */ /* 0x000fe200078e0205 */
[----:B------:R-:W-:Y:S01]  /*0d30*/  LEA.HI R4, R4, R4, RZ, 0x1 ;  /* 0x0000000404047211 */ /* 0x000fe200078f08ff */
[----:B------:R-:W-:Y:S02]  /*0d40*/  IMAD R2, R7, R8, 0x80 ;  /* 0x0000008007027424 */ /* 0x000fe400078e0208 */
[----:B------:R-:W-:Y:S02]  /*0d50*/  IMAD R9, R6, 0x10, R9 ;  /* 0x0000001006097824 */ /* 0x000fe400078e0209 */
[----:B------:R-:W-:Y:S01]  /*0d60*/  IMAD R4, R4, -0x3, R11 ;  /* 0xfffffffd04047824 */ /* 0x000fe200078e020b */
[----:B------:R0:W-:Y:S01]  /*0d70*/  STL [R1+0x5c], R2 ;  /* 0x00005c0201007387 */ /* 0x0001e20000100800 */
[----:B------:R-:W-:Y:S02]  /*0d80*/  IMAD.SHL.U32 R5, R5, 0x8, RZ ;  /* 0x0000000805057824 */ /* 0x000fe400078e00ff */
[----:B------:R-:W-:-:S05]  /*0d90*/  IMAD R6, R4, 0x40, R9 ;  /* 0x0000004004067824 */ /* 0x000fca00078e0209 */
[----:B------:R-:W-:Y:S01]  /*0da0*/  STL [R1+0x58], R6 ;  /* 0x0000580601007387 */ /* 0x000fe20000100800 */
[CC--:B0-----:R-:W-:Y:S02]  /*0db0*/  LEA.HI R2, R0.reuse, R10.reuse, RZ, 0x2 ;  /* 0x0000000a00027211 */ /* 0x0c1fe400078f10ff */
[----:B------:R-:W-:Y:S02]  /*0dc0*/  LEA.HI R0, R0, R10, RZ, 0x3 ;  /* 0x0000000a00007211 */ /* 0x000fe400078f18ff */
[--C-:B------:R-:W-:Y:S02]  /*0dd0*/  SHF.R.S32.HI R152, RZ, 0x2, R2.reuse ;  /* 0x00000002ff987819 */ /* 0x100fe40000011402 */
[----:B------:R-:W-:Y:S02]  /*0de0*/  SHF.R.S32.HI R3, RZ, 0x1f, R2 ;  /* 0x0000001fff037819 */ /* 0x000fe40000011402 */
[----:B------:R-:W-:Y:S01]  /*0df0*/  SHF.R.S32.HI R4, RZ, 0x3, R0 ;  /* 0x00000003ff047819 */ /* 0x000fe20000011400 */
[----:B------:R-:W-:Y:S01]  /*0e00*/  VIADD R9, R152, 0x60 ;  /* 0x0000006098097836 */ /* 0x000fe20000000000 */
[----:B------:R-:W-:-:S02]  /*0e10*/  LOP3.LUT R0, R0, 0xfffffff8, RZ, 0xc0, !PT ;  /* 0xfffffff800007812 */ /* 0x000fc400078ec0ff */
[----:B------:R-:W-:Y:S02]  /*0e20*/  LEA.HI R3, R3, R152, RZ, 0x3 ;  /* 0x0000009803037211 */ /* 0x000fe400078f18ff */
[----:B------:R-:W-:Y:S01]  /*0e30*/  LOP3.LUT R2, R2, 0xfffffffc, RZ, 0xc0, !PT ;  /* 0xfffffffc02027812 */ /* 0x000fe200078ec0ff */
[----:B------:R-:W-:Y:S01]  /*0e40*/  IMAD.IADD R8, R10, 0x1, -R0 ;  /* 0x000000010a087824 */ /* 0x000fe200078e0a00 */
[----:B------:R-:W-:Y:S02]  /*0e50*/  LOP3.LUT R3, R3, 0xfffffff8, RZ, 0xc0, !PT ;  /* 0xfffffff803037812 */ /* 0x000fe400078ec0ff */
[----:B------:R-:W-:Y:S01]  /*0e60*/  SHF.R.S32.HI R4, RZ, 0x1f, R9 ;  /* 0x0000001fff047819 */ /* 0x000fe20000011409 */
[----:B------:R-:W-:Y:S02]  /*0e70*/  IMAD.SHL.U32 R8, R8, 0x8, RZ ;  /* 0x0000000808087824 */ /* 0x000fe400078e00ff */
[----:B------:R-:W-:Y:S01]  /*0e80*/  IMAD.IADD R7, R10, 0x1, -R2 ;  /* 0x000000010a077824 */ /* 0x000fe200078e0a02 */
[----:B------:R-:W-:Y:S01]  /*0e90*/  LEA.HI R4, R4, R9, RZ, 0x3 ;  /* 0x0000000904047211 */ /* 0x000fe200078f18ff */
[----:B------:R-:W-:Y:S01]  /*0ea0*/  IMAD.IADD R3, R152, 0x1, -R3 ;  /* 0x0000000198037824 */ /* 0x000fe200078e0a03 */
[----:B------:R-:W-:Y:S01]  /*0eb0*/  SHF.L.U32 R2, R9, 0x6, RZ ;  /* 0x0000000609027819 */ /* 0x000fe200000006ff */
[----:B------:R-:W-:Y:S01]  /*0ec0*/  STL [R1+0x40], R8 ;  /* 0x0000400801007387 */ /* 0x000fe20000100800 */
[C---:B------:R-:W-:Y:S01]  /*0ed0*/  LEA.HI R0, R7.reuse, R7, RZ, 0x1 ;  /* 0x0000000707007211 */ /* 0x040fe200078f08ff */
[----:B------:R-:W-:-:S02]  /*0ee0*/  IMAD.SHL.U32 R16, R7, 0x8, RZ ;  /* 0x0000000807107824 */ /* 0x000fc400078e00ff */
[----:B------:R0:W-:Y:S01]  /*0ef0*/  STL [R1+0x1c], R3 ;  /* 0x00001c0301007387 */ /* 0x0001e20000100800 */
[C---:B------:R-:W-:Y:S01]  /*0f00*/  IMAD.SHL.U32 R22, R7.reuse, 0x4, RZ ;  /* 0x0000000407167824 */ /* 0x040fe200078e00ff */
[----:B------:R-:W-:Y:S01]  /*0f10*/  LOP3.LUT R0, R0, 0x1ffffffe, RZ, 0xc0, !PT ;  /* 0x1ffffffe00007812 */ /* 0x000fe200078ec0ff */
[----:B------:R-:W-:Y:S01]  /*0f20*/  IMAD.SHL.U32 R4, R4, 0x40, RZ ;  /* 0x0000004004047824 */ /* 0x000fe200078e00ff */
[----:B------:R-:W-:Y:S01]  /*0f30*/  SHF.R.S32.HI R17, RZ, 0x1f, R16 ;  /* 0x0000001fff117819 */ /* 0x000fe20000011410 */
[----:B------:R-:W-:Y:S02]  /*0f40*/  VIADD R156, R22, 0x10 ;  /* 0x00000010169c7836 */ /* 0x000fe40000000000 */
[----:B------:R-:W-:Y:S01]  /*0f50*/  IMAD.IADD R0, R7, 0x1, -R0 ;  /* 0x0000000107007824 */ /* 0x000fe200078e0a00 */
[----:B------:R-:W-:Y:S02]  /*0f60*/  LOP3.LUT R4, R4, 0xfffffe00, RZ, 0xc0, !PT ;  /* 0xfffffe0004047812 */ /* 0x000fe400078ec0ff */
[----:B0-----:R-:W-:Y:S01]  /*0f70*/  LOP3.LUT R3, R2, 0x1c0, RZ, 0xc0, !PT ;  /* 0x000001c002037812 */ /* 0x001fe200078ec0ff */
[----:B------:R-:W-:Y:S01]  /*0f80*/  IMAD R0, R0, 0x8, R6 ;  /* 0x0000000800007824 */ /* 0x000fe200078e0206 */
[----:B------:R-:W-:-:S02]  /*0f90*/  SHF.R.S32.HI R2, RZ, 0x1f, R8 ;  /* 0x0000001fff027819 */ /* 0x000fc40000011408 */
[----:B------:R-:W-:Y:S02]  /*0fa0*/  SHF.R.U32.HI R8, RZ, 0x3, R3 ;  /* 0x00000003ff087819 */ /* 0x000fe40000011603 */
[----:B------:R-:W-:Y:S01]  /*0fb0*/  LOP3.LUT R3, R3, 0x38, R16, 0xf8, !PT ;  /* 0x0000003803037812 */ /* 0x000fe200078ef810 */
[----:B------:R0:W-:Y:S01]  /*0fc0*/  STL [R1+0x68], R2 ;  /* 0x0000680201007387 */ /* 0x0001e20000100800 */
[----:B------:R-:W-:Y:S02]  /*0fd0*/  SHF.R.S32.HI R7, RZ, 0x1f, R156 ;  /* 0x0000001fff077819 */ /* 0x000fe4000001149c */
[----:B------:R-:W-:Y:S01]  /*0fe0*/  LOP3.LUT R3, R4, R3, R8, 0xf6, !PT ;  /* 0x0000000304037212 */ /* 0x000fe200078ef608 */
[----:B------:R1:W-:Y:S01]  /*0ff0*/  STL [R1+0x24], R4 ;  /* 0x0000240401007387 */ /* 0x0003e20000100800 */
[----:B------:R-:W-:-:S03]  /*1000*/  SHF.L.U32 R8, R156, 0x1, RZ ;  /* 0x000000019c087819 */ /* 0x000fc600000006ff */
[----:B------:R-:W-:Y:S02]  /*1010*/  IMAD R3, R3, 0x2, R18 ;  /* 0x0000000203037824 */ /* 0x000fe400078e0212 */
[----:B------:R2:W-:Y:S01]  /*1020*/  STL [R1+0x50], R8 ;  /* 0x0000500801007387 */ /* 0x0005e20000100800 */
[----:B0-----:R-:W-:Y:S01]  /*1030*/  VIADD R2, R16, 0x20 ;  /* 0x0000002010027836 */ /* 0x001fe20000000000 */
[----:B-1----:R-:W-:Y:S02]  /*1040*/  SHF.L.U64.HI R4, R156, 0x1, R7 ;  /* 0x000000019c047819 */ /* 0x002fe40000010207 */
[----:B------:R2:W-:Y:S02]  /*1050*/  STL [R1+0x64], R5 ;  /* 0x0000640501007387 */ /* 0x0005e40000100800 */
[----:B------:R-:W-:Y:S02]  /*1060*/  SHF.R.S32.HI R153, RZ, 0x1f, R2 ;  /* 0x0000001fff997819 */ /* 0x000fe40000011402 */
[----:B------:R2:W-:Y:S04]  /*1070*/  STL [R1+0x4c], R4 ;  /* 0x00004c0401007387 */ /* 0x0005e80000100800 */
[----:B------:R2:W-:Y:S04]  /*1080*/  STL [R1+0x54], R3 ;  /* 0x0000540301007387 */ /* 0x0005e80000100800 */
[----:B------:R2:W-:Y:S02]  /*1090*/  STL [R1+0x60], R0 ;  /* 0x0000600001007387 */ /* 0x0005e40000100800 */
.L_x_603:
[----:B0-2--5:R-:W0:Y:S02]  /*10a0*/  LDC.64 R4, c[0x0][0xc88] ;  /* 0x00032200ff047b82 */ /* 0x025e240000000a00 */
[----:B0-----:R-:W-:-:S05]  /*10b0*/  IMAD.WIDE R4, R35, 0x4, R4 ;  /* 0x0000000423047825 */ /* 0x001fca00078e0204 */
[----:B------:R-:W2:Y:S01]  /*10c0*/  LDG.E R3, desc[UR42][R4.64] ;  /* 0x0000002a04037981 */ /* 0x000ea2000c1e1900 */
[----:B------:R-:W-:Y:S05]  /*10d0*/  YIELD ;  /* 0x0000000000007946 */ /* 0x000fea0003800000 */
[----:B------:R-:W-:Y:S01]  /*10e0*/  ULDC.64 UR4, c[0x0][0xa28] ;  /* 0x00028a0000047ab9 */ /* 0x000fe20000000a00 */
[----:B------:R-:W-:Y:S01]  /*10f0*/  ULDC.64 UR8, c[0x0][0xa18] ;  /* 0x0002860000087ab9 */ /* 0x000fe20000000a00 */
[----:B------:R-:W-:Y:S01]  /*1100*/  ISETP.NE.U32.AND P1, PT, RZ, UR4, PT ;  /* 0x00000004ff007c0c */ /* 0x000fe2000bf25070 */
[----:B------:R-:W-:Y:S01]  /*1110*/  ULDC.64 UR6, c[0x0][0xa08] ;  /* 0x0002820000067ab9 */ /* 0x000fe20000000a00 */
[----:B------:R-:W-:Y:S01]  /*1120*/  IMAD.MOV.U32 R70, RZ, RZ, RZ ;  /* 0x000000ffff467224 */ /* 0x000fe200078e00ff */
[----:B------:R-:W-:-:S02]  /*1130*/  ISETP.NE.U32.AND P0, PT, RZ, UR6, PT ;  /* 0x00000006ff007c0c */ /* 0x000fc4000bf05070 */
[----:B------:R-:W-:Y:S02]  /*1140*/  ISETP.NE.AND.EX P1, PT, RZ, UR5, PT, P1 ;  /* 0x00000005ff007c0c */ /* 0x000fe4000bf25310 */
[----:B------:R-:W-:Y:S02]  /*1150*/  ISETP.NE.AND.EX P0, PT, RZ, UR7, PT, P0 ;  /* 0x00000007ff007c0c */ /* 0x000fe4000bf05300 */
[----:B--2---:R-:W-:Y:S01]  /*1160*/  SHF.R.S32.HI R0, RZ, 0x1f, R3 ;  /* 0x0000001fff007819 */ /* 0x004fe20000011403 */
[----:B------:R-:W-:Y:S08]  /*1170*/  STL [R1+0x38], R3 ;  /* 0x0000380301007387 */ /* 0x000ff00000100800 */
[C---:B------:R-:W-:Y:S01]  /*1180*/  @P1 LEA R6, P2, R3.reuse, UR4, 0x2 ;  /* 0x0000000403061c11 */ /* 0x040fe2000f8410ff */
[C---:B------:R-:W-:Y:S01]  /*1190*/  IMAD.SHL.U32 R36, R3.reuse, 0x4, RZ ;  /* 0x0000000403247824 */ /* 0x040fe200078e00ff */
[C-C-:B------:R-:W-:Y:S01]  /*11a0*/  SHF.L.U64.HI R32, R3.reuse, 0x2, R0.reuse ;  /* 0x0000000203207819 */ /* 0x140fe20000010200 */
[----:B------:R0:W-:Y:S01]  /*11b0*/  STL [R1+0x44], R0 ;  /* 0x0000440001007387 */ /* 0x0001e20000100800 */
[----:B------:R-:W-:-:S02]  /*11c0*/  @P1 LEA.HI.X R7, R3, UR5, R0, 0x2, P2 ;  /* 0x0000000503071c11 */ /* 0x000fc400090f1400 */
[----:B------:R-:W-:Y:S01]  /*11d0*/  ISETP.NE.U32.AND P2, PT, RZ, UR8, PT ;  /* 0x00000008ff007c0c */ /* 0x000fe2000bf45070 */
[----:B------:R-:W-:Y:S01]  /*11e0*/  ULDC UR4, c[0x0][0x288] ;  /* 0x0000a20000047ab9 */ /* 0x000fe20000000800 */
[----:B------:R-:W-:Y:S01]  /*11f0*/  IADD3 R8, P3, R36, UR6, RZ ;  /* 0x0000000624087c10 */ /* 0x000fe2000ff7e0ff */
[----:B-1----:R1:W-:Y:S01]  /*1200*/  STL [R1+0x2c], R36 ;  /* 0x00002c2401007387 */ /* 0x0023e20000100800 */
[----:B------:R-:W-:Y:S01]  /*1210*/  ISETP.NE.AND.EX P2, PT, RZ, UR9, PT, P2 ;  /* 0x00000009ff007c0c */ /* 0x000fe2000bf45320 */
[----:B0-----:R-:W-:Y:S01]  /*1220*/  IMAD.MOV.U32 R0, RZ, RZ, RZ ;  /* 0x000000ffff007224 */ /* 0x001fe200078e00ff */
[----:B------:R-:W-:Y:S01]  /*1230*/  IADD3.X R9, R32, UR7, RZ, P3, !PT ;  /* 0x0000000720097c10 */ /* 0x000fe20009ffe4ff */
[----:B------:R-:W-:Y:S01]  /*1240*/  IMAD.U32 R25, RZ, RZ, UR4 ;  /* 0x00000004ff197e24 */ /* 0x000fe2000f8e00ff */
[----:B------:R-:W-:Y:S01]  /*1250*/  ULDC.64 UR4, c[0x0][0x418] ;  /* 0x0001060000047ab9 */ /* 0x000fe20000000a00 */
[----:B------:R1:W-:Y:S04]  /*1260*/  STL [R1+0x30], R32 ;  /* 0x0000302001007387 */ /* 0x0003e80000100800 */
[----:B------:R1:W5:Y:S04]  /*1270*/  @P1 LDG.E R0, desc[UR42][R6.64] ;  /* 0x0000002a06001981 */ /* 0x000368000c1e1900 */
[----:B------:R-:W-:Y:S01]  /*1280*/  @P2 IADD3 R4, P1, R36, UR8, RZ ;  /* 0x0000000824042c10 */ /* 0x000fe2000ff3e0ff */
[----:B------:R1:W5:Y:S03]  /*1290*/  @P0 LDG.E R70, desc[UR42][R8.64] ;  /* 0x0000002a08460981 */ /* 0x000366000c1e1900 */
[----:B------:R-:W-:-:S05]  /*12a0*/  @P2 IADD3.X R5, R32, UR9, RZ, P1, !PT ;  /* 0x0000000920052c10 */ /* 0x000fca0008ffe4ff */
[----:B------:R1:W5:Y:S01]  /*12b0*/  @P2 LDG.E R25, desc[UR42][R4.64] ;  /* 0x0000002a04192981 */ /* 0x000362000c1e1900 */
[----:B------:R-:W-:Y:S01]  /*12c0*/  UISETP.NE.U32.AND UP0, UPT, UR4, URZ, UPT ;  /* 0x0000003f0400728c */ /* 0x000fe2000bf05070 */
[----:B------:R-:W-:Y:S02]  /*12d0*/  MOV R29, R3 ;  /* 0x00000003001d7202 */ /* 0x000fe40000000f00 */
[----:B------:R-:W-:Y:S01]  /*12e0*/  ULDC UR4, c[0x0][0x424] ;  /* 0x0001090000047ab9 */ /* 0x000fe20000000800 */
[----:B------:R-:W-:-:S03]  /*12f0*/  UISETP.NE.AND.EX UP0, UPT, UR5, URZ, UPT, UP0 ;  /* 0x0000003f0500728c */ /* 0x000fc6000bf05300 */
[----:B------:R-:W-:Y:S01]  /*1300*/  ULDC UR5, c[0x0][0x2f0] ;  /* 0x0000bc0000057ab9 */ /* 0x000fe20000000800 */
[----:B------:R-:W-:-:S04]  /*1310*/  USEL UR4, UR4, 0x1, UP0 ;  /* 0x0000000104047887 */ /* 0x000fc80008000000 */
[----:B------:R-:W-:-:S03]  /*1320*/  UIMAD UR4, UR4, UR5, URZ ;  /* 0x00000005040472a4 */ /* 0x000fc6000f8e023f */
[----:B------:R-:W-:Y:S02]  /*1330*/  ULDC UR5, c[0x0][0x348] ;  /* 0x0000d20000057ab9 */ /* 0x000fe40000000800 */
[----:B------:R-:W-:Y:S02]  /*1340*/  IMAD.U32 R30, RZ, RZ, UR5 ;  /* 0x00000005ff1e7e24 */ /* 0x000fe4000f8e00ff */
[----:B------:R-:W-:Y:S01]  /*1350*/  IMAD.U32 R31, RZ, RZ, UR4 ;  /* 0x00000004ff1f7e24 */ /* 0x000fe2000f8e00ff */
[----:B-1----:R-:W-:Y:S06]  /*1360*/  @P2 BRA `(.L_x_475) ;  /* 0x0000000000242947 */ /* 0x002fec0003800000 */
[----:B------:R-:W-:Y:S02]  /*1370*/  ULDC.64 UR4, c[0x0][0xa00] ;  /* 0x0002800000047ab9 */ /* 0x000fe40000000a00 */
[----:B------:R-:W-:-:S04]  /*1380*/  ISETP.NE.U32.AND P1, PT, RZ, UR4, PT ;  /* 0x00000004ff007c0c */ /* 0x000fc8000bf25070 */
[----:B------:R-:W-:-:S13]  /*1390*/  ISETP.NE.AND.EX P1, PT, RZ, UR5, PT, P1 ;  /* 0x00000005ff007c0c */ /* 0x000fda000bf25310 */
[----:B------:R-:W-:Y:S05]  /*13a0*/  @!P1 BRA `(.L_x_475) ;  /* 0x0000000000149947 */ /* 0x000fea0003800000 */
[----:B------:R-:W0:Y:S02]  /*13b0*/  LDC.64 R4, c[0x0][0xa00] ;  /* 0x00028000ff047b82 */ /* 0x000e240000000a00 */
[----:B0-----:R-:W-:-:S05]  /*13c0*/  IMAD.WIDE R4, R29, 0x4, R4 ;  /* 0x000000041d047825 */ /* 0x001fca00078e0204 */
[----:B-----5:R-:W2:Y:S04]  /*13d0*/  LDG.E R25, desc[UR42][R4.64] ;  /* 0x0000002a04197981 */ /* 0x020ea8000c1e1900 */
[----:B------:R-:W2:Y:S02]  /*13e0*/  LDG.E R6, desc[UR42][R4.64+0x4] ;  /* 0x0000042a04067981 */ /* 0x000ea4000c1e1900 */
[----:B--2---:R-:W-:-:S07]  /*13f0*/  IMAD.IADD R25, R6, 0x1, -R25 ;  /* 0x0000000106197824 */ /* 0x004fce00078e0a19 */
.L_x_475:
[----:B------:R-:W-:Y:S01]  /*1400*/  ULDC.64 UR4, c[0x0][0xa20] ;  /* 0x0002880000047ab9 */ /* 0x000fe20000000a00 */
[----:B------:R0:W-:Y:S01]  /*1410*/  STL [R1+0x3c], R33 ;  /* 0x00003c2101007387 */ /* 0x0001e20000100800 */
[----:B------:R-:W-:-:S03]  /*1420*/  ISETP.NE.U32.AND P1, PT, RZ, UR4, PT ;  /* 0x00000004ff007c0c */ /* 0x000fc6000bf25070 */
[----:B------:R0:W-:Y:S01]  /*1430*/  STL [R1+0x28], R34 ;  /* 0x0000282201007387 */ /* 0x0001e20000100800 */
[----:B------:R-:W-:-:S13]  /*1440*/  ISETP.NE.AND.EX P1, PT, RZ, UR5, PT, P1 ;  /* 0x00000005ff007c0c */ /* 0x000fda000bf25310 */
[----:B0-----:R-:W-:Y:S05]  /*1450*/  @!P1 BRA `(.L_x_476) ;  /* 0x0000000000109947 */ /* 0x001fea0003800000 */
[----:B------:R-:W-:-:S04]  /*1460*/  IADD3 R4, P0, R36, UR4, RZ ;  /* 0x0000000424047c10 */ /* 0x000fc8000ff1e0ff */
[----:B------:R-:W-:-:S05]  /*1470*/  IADD3.X R5, R32, UR5, RZ, P0, !PT ;  /* 0x0000000520057c10 */ /* 0x000fca00087fe4ff */
[----:B------:R0:W5:Y:S01]  /*1480*/  LDG.E R31, desc[UR42][R4.64] ;  /* 0x0000002a041f7981 */ /* 0x000162000c1e1900 */
[----:B------:R-:W-:Y:S05]  /*1490*/  BRA `(.L_x_477) ;  /* 0x0000000000107947 */ /* 0x000fea0003800000 */
.L_x_476:
[----:B------:R-:W-:Y:S05]  /*14a0*/  @!P0 BRA `(.L_x_477) ;  /* 0x00000000000c8947 */ /* 0x000fea0003800000 */
[----:B------:R-:W2:Y:S04]  /*14b0*/  LDG.E R4, desc[UR42][R8.64] ;  /* 0x0000002a08047981 */ /* 0x000ea8000c1e1900 */
[----:B------:R-:W2:Y:S02]  /*14c0*/  LDG.E R31, desc[UR42][R8.64+0x4] ;  /* 0x0000042a081f7981 */ /* 0x000ea4000c1e1900 */
[----:B--2---:R-:W-:-:S07]  /*14d0*/  IMAD.IADD R31, R31, 0x1, -R4 ;  /* 0x000000011f1f7824 */ /* 0x004fce00078e0a04 */
.L_x_477:
[----:B------:R-:W-:Y:S02]  /*14e0*/  ULDC.64 UR4, c[0x0][0xa10] ;  /* 0x0002840000047ab9 */ /* 0x000fe40000000a00 */
[----:B------:R-:W-:-:S04]  /*14f0*/  ISETP.NE.U32.AND P0, PT, RZ, UR4, PT ;  /* 0x00000004ff007c0c */ /* 0x000fc8000bf05070 */
[----:B------:R-:W-:Y:S01]  /*1500*/  ISETP.NE.AND.EX P0, PT, RZ, UR5, PT, P0 ;  /* 0x00000005ff007c0c */ /* 0x000fe2000bf05300 */
[----:B-----5:R-:W-:Y:S01]  /*1510*/  IMAD.IADD R9, R31, 0x1, -R0 ;  /* 0x000000011f097824 */ /* 0x020fe200078e0a00 */
[----:B------:R-:W-:-:S11]  /*1520*/  ULDC.64 UR4, c[0x0][0xa30] ;  /* 0x00028c0000047ab9 */ /* 0x000fd60000000a00 */
[----:B0-----:R-:W0:Y:S02]  /*1530*/  @P0 LDC.64 R4, c[0x0][0xa10] ;  /* 0x00028400ff040b82 */ /* 0x001e240000000a00 */
[----:B0-----:R-:W-:-:S05]  /*1540*/  @P0 IMAD.WIDE R4, R29, 0x4, R4 ;  /* 0x000000041d040825 */ /* 0x001fca00078e0204 */
[----:B------:R-:W2:Y:S04]  /*1550*/  @P0 LDG.E R3, desc[UR42][R4.64] ;  /* 0x0000002a04030981 */ /* 0x000ea8000c1e1900 */
[----:B------:R-:W2:Y:S01]  /*1560*/  @P0 LDG.E R8, desc[UR42][R4.64+0x4] ;  /* 0x0000042a04080981 */ /* 0x000ea2000c1e1900 */
[----:B------:R-:W-:Y:S01]  /*1570*/  IADD3 R28, -R9, RZ, RZ ;  /* 0x000000ff091c7210 */ /* 0x000fe20007ffe1ff */
[----:B------:R-:W-:Y:S01]  /*1580*/  IMAD.MOV.U32 R24, RZ, RZ, R31 ;  /* 0x000000ffff187224 */ /* 0x000fe200078e001f */
[----:B------:R-:W-:Y:S02]  /*1590*/  ISETP.NE.U32.AND P1, PT, RZ, UR4, PT ;  /* 0x00000004ff007c0c */ /* 0x000fe4000bf25070 */
[----:B------:R-:W-:Y:S02]  /*15a0*/  VIMNMX R28, RZ, R28, !PT ;  /* 0x0000001cff1c7248 */ /* 0x000fe40007fe0100 */
[----:B------:R-:W-:-:S13]  /*15b0*/  ISETP.NE.AND.EX P1, PT, RZ, UR5, PT, P1 ;  /* 0x00000005ff007c0c */ /* 0x000fda000bf25310 */
[----:B------:R-:W-:-:S04]  /*15c0*/  @P1 IADD3 R6, P2, R36, UR4, RZ ;  /* 0x0000000424061c10 */ /* 0x000fc8000ff5e0ff */
[----:B------:R-:W-:-:S05]  /*15d0*/  @P1 IADD3.X R7, R32, UR5, RZ, P2, !PT ;  /* 0x0000000520071c10 */ /* 0x000fca00097fe4ff */
[----:B------:R0:W5:Y:S01]  /*15e0*/  @P1 LDG.E R24, desc[UR42][R6.64] ;  /* 0x0000002a06181981 */ /* 0x000162000c1e1900 */
[----:B--2---:R-:W-:-:S04]  /*15f0*/  @P0 IMAD.IADD R30, R8, 0x1, -R3 ;  /* 0x00000001081e0824 */ /* 0x004fc800078e0a03 */
[----:B------:R-:W-:-:S04]  /*1600*/  IMAD.IADD R88, R9, 0x1, R30 ;  /* 0x0000000109587824 */ /* 0x000fc800078e021e */
[----:B------:R-:W-:-:S05]  /*1610*/  VIADD R0, R88, 0x7f ;  /* 0x0000007f58007836 */ /* 0x000fca0000000000 */
[----:B------:R-:W-:-:S04]  /*1620*/  SHF.R.S32.HI R3, RZ, 0x1f, R0 ;  /* 0x0000001fff037819 */ /* 0x000fc80000011400 */
[----:B------:R-:W-:-:S04]  /*1630*/  LEA.HI R3, R3, R0, RZ, 0x7 ;  /* 0x0000000003037211 */ /* 0x000fc800078f38ff */
[----:B------:R-:W-:-:S04]  /*1640*/  LOP3.LUT R5, R3, 0xffffff80, RZ, 0xc0, !PT ;  /* 0xffffff8003057812 */ /* 0x000fc800078ec0ff */
[----:B------:R-:W-:-:S04]  /*1650*/  VIADDMNMX R5, R5, -R9, R30, PT ;  /* 0x8000000905057246 */ /* 0x000fc8000380011e */
[----:B------:R-:W-:Y:S02]  /*1660*/  ISETP.GT.AND P0, PT, R5, R28, PT ;  /* 0x0000001c0500720c */ /* 0x000fe40003f04270 */
[----:B------:R-:W-:-:S05]  /*1670*/  SHF.R.U32.HI R28, RZ, 0x7, R28 ;  /* 0x00000007ff1c7819 */ /* 0x000fca000001161c */
[----:B------:R-:W-:-:S06]  /*1680*/  IMAD.MOV.U32 R27, RZ, RZ, R28 ;  /* 0x000000ffff1b7224 */ /* 0x000fcc00078e001c */
[----:B------:R-:W-:-:S05]  /*1690*/  @P0 VIADD R0, R5, 0x7f ;  /* 0x0000007f05000836 */ /* 0x000fca0000000000 */
[----:B------:R-:W-:-:S04]  /*16a0*/  @P0 SHF.R.S32.HI R5, RZ, 0x1f, R0 ;  /* 0x0000001fff050819 */ /* 0x000fc80000011400 */
[----:B------:R-:W-:Y:S02]  /*16b0*/  @P0 LEA.HI R5, R5, R0, RZ, 0x7 ;  /* 0x0000000005050211 */ /* 0x000fe400078f38ff */
[----:B------:R-:W-:Y:S02]  /*16c0*/  SHF.R.S32.HI R0, RZ, 0x7, R3 ;  /* 0x00000007ff007819 */ /* 0x000fe40000011403 */
[----:B------:R-:W-:Y:S02]  /*16d0*/  @P0 SHF.R.S32.HI R27, RZ, 0x7, R5 ;  /* 0x00000007ff1b0819 */ /* 0x000fe40000011405 */
[----:B------:R-:W-:Y:S01]  /*16e0*/  PLOP3.LUT P0, PT, PT, PT, PT, 0x80, 0x0 ;  /* 0x000000000000781c */ /* 0x000fe20003f0f070 */
[----:B------:R0:W-:Y:S01]  /*16f0*/  STL [R1+0x48], R0 ;  /* 0x0000480001007387 */ /* 0x0001e20000100800 */
[----:B------:R-:W-:-:S13]  /*1700*/  ISETP.GT.AND P1, PT, R27, R28, PT ;  /* 0x0000001c1b00720c */ /* 0x000fda0003f24270 */
[----:B0-----:R-:W-:Y:S05]  /*1710*/  @!P1 BRA `(.L_x_478) ;  /* 0x0000004000e09947 */ /* 0x001fea0003800000 */
[----:B------:R-:W-:Y:S01]  /*1720*/  VIADD R0, R18, 0xe400 ;  /* 0x0000e40012007836 */ /* 0x000fe20000000000 */
[----:B------:R-:W-:Y:S04]  /*1730*/  BSSY B6, `(.L_x_479) ;  /* 0x0000013000067945 */ /* 0x000fe80003800000 */
[----:B------:R-:W-:-:S13]  /*1740*/  LOP3.LUT P0, RZ, R0, 0x3ff, RZ, 0xc0, !PT ;  /* 0x000003ff00ff7812 */ /* 0x000fda000780c0ff */
[----:B------:R-:W-:Y:S05]  /*1750*/  @!P0 BRA `(.L_x_480) ;  /* 0x0000000000408947 */ /* 0x000fea0003800000 */
        /* <DEDUP_REMOVED lines=8> */
[----:B------:R-:W-:Y:S01]  /*17e0*/  MOV R11, UR7 ;  /* 0x00000007000b7c02 */ /* 0x000fe20008000f00 */
[----:B------:R-:W-:Y:S02]  /*17f0*/  IMAD.U32 R6, RZ, RZ, UR4 ;  /* 0x00000004ff067e24 */ /* 0x000fe4000f8e00ff */
[----:B------:R-:W-:-:S02]  /*1800*/  IMAD.U32 R7, RZ, RZ, UR5 ;  /* 0x00000005ff077e24 */ /* 0x000fc4000f8e00ff */
[----:B------:R-:W-:Y:S02]  /*1810*/  IMAD.MOV.U32 R8, RZ, RZ, 0x70 ;  /* 0x00000070ff087424 */ /* 0x000fe400078e00ff */
[----:B------:R-:W-:Y:S02]  /*1820*/  IMAD.MOV.U32 R12, RZ, RZ, 0x1 ;  /* 0x00000001ff0c7424 */ /* 0x000fe400078e00ff */
[----:B0-----:R-:W-:-:S07]  /*1830*/  IMAD.MOV.U32 R13, RZ, RZ, RZ ;  /* 0x000000ffff0d7224 */ /* 0x001fce00078e00ff */
[----:B------:R-:W-:-:S07]  /*1840*/  LEPC R20, `(.L_x_480) ;  /* 0x000000001014794e */ /* 0x000fce0000000000 */
[----:B-1---5:R-:W-:Y:S05]  /*1850*/  CALL.ABS.NOINC R14 ;  /* 0x000000000e007343 */ /* 0x022fea0003c00000 */
.L_x_480:
[----:B------:R-:W-:Y:S05]  /*1860*/  BSYNC B6 ;  /* 0x0000000000067941 */ /* 0x000fea0003800000 */
.L_x_479:
        /* <DEDUP_REMOVED lines=11> */
[----:B------:R-:W-:Y:S01]  /*1920*/  MOV R10, UR6 ;  /* 0x00000006000a7c02 */ /* 0x000fe20008000f00 */
[----:B------:R-:W-:Y:S02]  /*1930*/  IMAD.U32 R6, RZ, RZ, UR4 ;  /* 0x00000004ff067e24 */ /* 0x000fe4000f8e00ff */
[----:B------:R-:W-:-:S02]  /*1940*/  IMAD.U32 R7, RZ, RZ, UR5 ;  /* 0x00000005ff077e24 */ /* 0x000fc4000f8e00ff */
[----:B------:R-:W-:Y:S02]  /*1950*/  IMAD.U32 R11, RZ, RZ, UR7 ;  /* 0x00000007ff0b7e24 */ /* 0x000fe4000f8e00ff */
[----:B------:R-:W-:Y:S02]  /*1960*/  IMAD.MOV.U32 R8, RZ, RZ, 0x70 ;  /* 0x00000070ff087424 */ /* 0x000fe400078e00ff */
[----:B------:R-:W-:Y:S02]  /*1970*/  IMAD.MOV.U32 R12, RZ, RZ, 0x1 ;  /* 0x00000001ff0c7424 */ /* 0x000fe400078e00ff */
[----:B0-----:R-:W-:-:S07]  /*1980*/  IMAD.MOV.U32 R13, RZ, RZ, RZ ;  /* 0x000000ffff0d7224 */ /* 0x001fce00078e00ff */
[----:B------:R-:W-:-:S07]  /*1990*/  LEPC R20, `(.L_x_482) ;  /* 0x000000001014794e */ /* 0x000fce0000000000 */
[----:B-1---5:R-:W-:Y:S05]  /*19a0*/  CALL.ABS.NOINC R14 ;  /* 0x000000000e007343 */ /* 0x022fea0003c00000 */
.L_x_482:
[----:B------:R-:W-:Y:S05]  /*19b0*/  BSYNC B6 ;  /* 0x0000000000067941 */ /* 0x000fea0003800000 */
.L_x_481:
[----:B------:R-:W-:Y:S01]  /*19c0*/  ULDC.64 UR4, c[0x0][0x9f8] ;  /* 0x00027e0000047ab9 */ /* 0x000fe20000000a00 */
[----:B------:R-:W2:Y:S01]  /*19d0*/  LDL R38, [R1+0x1c] ;  /* 0x00001c0001267983 */ /* 0x000ea20000100800 */
[----:B------:R-:W-:Y:S01]  /*19e0*/  ISETP.NE.U32.AND P0, PT, RZ, UR4, PT ;  /* 0x00000004ff007c0c */ /* 0x000fe2000bf05070 */
[----:B------:R-:W0:Y:S03]  /*19f0*/  LDC.64 R4, c[0x0][0x3f8] ;  /* 0x0000fe00ff047b82 */ /* 0x000e260000000a00 */
[----:B------:R-:W-:-:S05]  /*1a00*/  ISETP.NE.AND.EX P0, PT, RZ, UR5, PT, P0 ;  /* 0x00000005ff007c0c */ /* 0x000fca000bf05300 */
[----:B------:R-:W1:Y:S08]  /*1a10*/  LDC.64 R64, c[0x0][0x408] ;  /* 0x00010200ff407b82 */ /* 0x000e700000000a00 */
[----:B------:R-:W-:Y:S01]  /*1a20*/  @P0 IADD3 R6, P1, R36, UR4, RZ ;  /* 0x0000000424060c10 */ /* 0x000fe2000ff3e0ff */
[----:B------:R-:W3:Y:S03]  /*1a30*/  LDC R37, c[0x0][0x3f4] ;  /* 0x0000fd00ff257b82 */ /* 0x000ee60000000800 */
[----:B------:R-:W-:-:S02]  /*1a40*/  @P0 IADD3.X R7, R32, UR5, RZ, P1, !PT ;  /* 0x0000000520070c10 */ /* 0x000fc40008ffe4ff */
[----:B------:R-:W4:Y:S04]  /*1a50*/  LDL.LU R32, [R1] ;  /* 0x0000000001207983 */ /* 0x000f280000300800 */
[----:B------:R-:W4:Y:S04]  /*1a60*/  LDL R14, [R1+0x24] ;  /* 0x00002400010e7983 */ /* 0x000f280000100800 */
[----:B------:R1:W4:Y:S01]  /*1a70*/  @P0 LDG.E R29, desc[UR42][R6.64] ;  /* 0x0000002a061d0981 */ /* 0x000322000c1e1900 */
[----:B------:R-:W1:Y:S01]  /*1a80*/  S2R R36, SR_TID.X ;  /* 0x0000000000247919 */ /* 0x000e620000002100 */
[----:B------:R-:W-:-:S02]  /*1a90*/  SHF.R.S32.HI R3, RZ, 0x1f, R152 ;  /* 0x0000001fff037819 */ /* 0x000fc40000011498 */
[----:B------:R-:W-:-:S03]  /*1aa0*/  SHF.R.S32.HI R23, RZ, 0x1f, R22 ;  /* 0x0000001fff177819 */ /* 0x000fc60000011416 */
[-C--:B0-----:R-:W-:Y:S02]  /*1ab0*/  IMAD R0, R3, R4.reuse, RZ ;  /* 0x0000000403007224 */ /* 0x081fe400078e02ff */
[----:B------:R-:W-:-:S04]  /*1ac0*/  IMAD.WIDE.U32 R8, R152, R4, R22 ;  /* 0x0000000498087225 */ /* 0x000fc800078e0016 */
[C---:B------:R-:W-:Y:S02]  /*1ad0*/  IMAD R13, R152.reuse, R5, R0 ;  /* 0x00000005980d7224 */ /* 0x040fe400078e0200 */
[----:B------:R-:W-:Y:S01]  /*1ae0*/  IMAD.WIDE.U32 R10, R152, R4, R16 ;  /* 0x00000004980a7225 */ /* 0x000fe200078e0010 */
[----:B---3--:R-:W-:-:S03]  /*1af0*/  ISETP.GE.AND P0, PT, R16, R37, PT ;  /* 0x000000251000720c */ /* 0x008fc60003f06270 */
[----:B-1----:R-:W-:Y:S02]  /*1b00*/  IMAD R3, R3, R64, RZ ;  /* 0x0000004003037224 */ /* 0x002fe400078e02ff */
[----:B------:R-:W-:Y:S02]  /*1b10*/  IMAD.IADD R9, R9, 0x1, R13 ;  /* 0x0000000109097824 */ /* 0x000fe400078e020d */
[----:B------:R-:W-:Y:S01]  /*1b20*/  IMAD.IADD R11, R13, 0x1, R11 ;  /* 0x000000010d0b7824 */ /* 0x000fe200078e020b */
[----:B-----5:R-:W-:Y:S01]  /*1b30*/  SHF.R.S32.HI R13, RZ, 0x1f, R24 ;  /* 0x0000001fff0d7819 */ /* 0x020fe20000011418 */
[----:B------:R-:W-:Y:S01]  /*1b40*/  IMAD R15, R152, R65, R3 ;  /* 0x00000041980f7224 */ /* 0x000fe200078e0203 */
[----:B------:R-:W-:-:S03]  /*1b50*/  SEL R3, R37, RZ, P0 ;  /* 0x000000ff25037207 */ /* 0x000fc60000000000 */
[C---:B------:R-:W-:Y:S02]  /*1b60*/  IMAD R12, R13.reuse, R4, RZ ;  /* 0x000000040d0c7224 */ /* 0x040fe400078e02ff */
[----:B------:R-:W-:Y:S02]  /*1b70*/  VIADD R39, R36, 0xffffff80 ;  /* 0xffffff8024277836 */ /* 0x000fe40000000000 */
[----:B------:R-:W-:Y:S01]  /*1b80*/  IMAD R13, R13, R64, RZ ;  /* 0x000000400d0d7224 */ /* 0x000fe200078e02ff */
[----:B------:R-:W-:Y:S01]  /*1b90*/  IADD3 R3, R16, R3, RZ ;  /* 0x0000000310037210 */ /* 0x000fe20007ffe0ff */
[-C--:B------:R-:W-:Y:S01]  /*1ba0*/  IMAD.WIDE.U32 R20, R24, R4.reuse, R8 ;  /* 0x0000000418147225 */ /* 0x080fe200078e0008 */
[----:B------:R-:W-:Y:S02]  /*1bb0*/  SHF.L.U64.HI R68, R4, 0x7, R5 ;  /* 0x0000000704447819 */ /* 0x000fe40000010205 */
[----:B------:R-:W-:Y:S01]  /*1bc0*/  SHF.L.U64.HI R66, R64, 0x7, R65 ;  /* 0x0000000740427819 */ /* 0x000fe20000010241 */
[----:B------:R-:W-:Y:S01]  /*1bd0*/  IMAD.WIDE.U32 R52, R24, R4, R10 ;  /* 0x0000000418347225 */ /* 0x000fe200078e000a */
[----:B------:R-:W-:-:S03]  /*1be0*/  SHF.R.S32.HI R0, RZ, 0x1f, R3 ;  /* 0x0000001fff007819 */ /* 0x000fc60000011403 */
[----:B------:R-:W-:Y:S02]  /*1bf0*/  IMAD.SHL.U32 R67, R4, 0x80, RZ ;  /* 0x0000008004437824 */ /* 0x000fe400078e00ff */
[----:B------:R-:W-:Y:S02]  /*1c00*/  IMAD R13, R24, R65, R13 ;  /* 0x00000041180d7224 */ /* 0x000fe400078e020d */
[----:B------:R-:W-:Y:S01]  /*1c10*/  IMAD.WIDE.U32 R6, R152, R64, R16 ;  /* 0x0000004098067225 */ /* 0x000fe200078e0010 */
[----:B------:R-:W-:-:S03]  /*1c20*/  LEA.HI R0, R0, R3, RZ, 0x3 ;  /* 0x0000000300007211 */ /* 0x000fc600078f18ff */
[----:B------:R-:W-:Y:S02]  /*1c30*/  IMAD.IADD R7, R15, 0x1, R7 ;  /* 0x000000010f077824 */ /* 0x000fe400078e0207 */
[-C--:B------:R-:W-:Y:S01]  /*1c40*/  IMAD.WIDE.U32 R56, R24, R64.reuse, R6 ;  /* 0x0000004018387225 */ /* 0x080fe200078e0006 */
[----:B------:R-:W-:Y:S02]  /*1c50*/  SHF.R.S32.HI R7, RZ, 0x3, R0 ;  /* 0x00000003ff077819 */ /* 0x000fe40000011400 */
[----:B------:R-:W-:Y:S01]  /*1c60*/  LOP3.LUT R6, R0, 0xfffffff8, RZ, 0xc0, !PT ;  /* 0xfffffff800067812 */ /* 0x000fe200078ec0ff */
[----:B------:R-:W-:-:S04]  /*1c70*/  IMAD.WIDE.U32 R54, R152, R64, R22 ;  /* 0x0000004098367225 */ /* 0x000fc800078e0016 */
[----:B------:R-:W-:Y:S02]  /*1c80*/  IMAD.IADD R55, R55, 0x1, R15 ;  /* 0x0000000137377824 */ /* 0x000fe400078e020f */
[C---:B------:R-:W-:Y:S02]  /*1c90*/  IMAD R35, R24.reuse, R5, R12 ;  /* 0x0000000518237224 */ /* 0x040fe400078e020c */
[----:B------:R-:W-:Y:S01]  /*1ca0*/  IMAD.WIDE.U32 R54, R24, R64, R54 ;  /* 0x0000004018367225 */ /* 0x000fe200078e0036 */
[----:B------:R-:W-:-:S03]  /*1cb0*/  SHF.R.S32.HI R63, RZ, 0x1f, R34 ;  /* 0x0000001fff3f7819 */ /* 0x000fc60000011422 */
[----:B------:R-:W-:Y:S02]  /*1cc0*/  IMAD.IADD R70, R70, 0x1, R31 ;  /* 0x0000000146467824 */ /* 0x000fe400078e021f */
[----:B------:R-:W-:Y:S02]  /*1cd0*/  IMAD.IADD R58, R21, 0x1, R35 ;  /* 0x00000001153a7824 */ /* 0x000fe400078e0223 */
[----:B------:R-:W-:Y:S02]  /*1ce0*/  IMAD.SHL.U32 R64, R64, 0x80, RZ ;  /* 0x0000008040407824 */ /* 0x000fe400078e00ff */
[----:B------:R-:W-:Y:S02]  /*1cf0*/  IMAD.SHL.U32 R60, R37, 0x2, RZ ;  /* 0x00000002253c7824 */ /* 0x000fe400078e00ff */
[----:B------:R-:W-:Y:S02]  /*1d00*/  IMAD.IADD R35, R35, 0x1, R53 ;  /* 0x0000000123237824 */ /* 0x000fe400078e0235 */
[----:B------:R-:W-:-:S02]  /*1d10*/  IMAD.IADD R31, R13, 0x1, R57 ;  /* 0x000000010d1f7824 */ /* 0x000fc400078e0239 */
[C---:B--2---:R-:W-:Y:S01]  /*1d20*/  IMAD.SHL.U32 R69, R38.reuse, 0x40, RZ ;  /* 0x0000004026457824 */ /* 0x044fe200078e00ff */
[----:B------:R-:W-:Y:S02]  /*1d30*/  LOP3.LUT P1, RZ, R38, 0x4, RZ, 0xc0, !PT ;  /* 0x0000000426ff7812 */ /* 0x000fe4000782c0ff */
[----:B------:R-:W-:Y:S02]  /*1d40*/  SHF.R.U32.HI R38, RZ, 0x7, R36 ;  /* 0x00000007ff267819 */ /* 0x000fe40000011624 */
[----:B------:R-:W-:Y:S02]  /*1d50*/  LOP3.LUT R69, R69, 0x1c0, RZ, 0xc0, !PT ;  /* 0x000001c045457812 */ /* 0x000fe400078ec0ff */
[----:B------:R-:W-:Y:S01]  /*1d60*/  SHF.R.S32.HI R36, RZ, 0x1f, R39 ;  /* 0x0000001fff247819 */ /* 0x000fe20000011427 */
[C---:B------:R-:W-:Y:S01]  /*1d70*/  VIADD R62, R38.reuse, 0x8 ;  /* 0x00000008263e7836 */ /* 0x040fe20000000000 */
[----:B------:R-:W-:Y:S01]  /*1d80*/  ISETP.NE.AND P6, PT, R38, 0x1, PT ;  /* 0x000000012600780c */ /* 0x000fe20003fc5270 */
[----:B------:R-:W-:Y:S01]  /*1d90*/  VIADD R38, R152, 0x60 ;  /* 0x0000006098267836 */ /* 0x000fe20000000000 */
[----:B------:R-:W-:-:S02]  /*1da0*/  SHF.R.U32.HI R65, RZ, 0x3, R69 ;  /* 0x00000003ff417819 */ /* 0x000fc40000011645 */
[----:B------:R-:W-:Y:S01]  /*1db0*/  LOP3.LUT R4, R69, 0x18, R16, 0xf8, !PT ;  /* 0x0000001845047812 */ /* 0x000fe200078ef810 */
[----:B------:R-:W-:Y:S01]  /*1dc0*/  IMAD.SHL.U32 R38, R38, 0x40, RZ ;  /* 0x0000004026267824 */ /* 0x000fe200078e00ff */
[----:B------:R-:W-:Y:S02]  /*1dd0*/  LEA.HI R36, R36, R39, RZ, 0x5 ;  /* 0x0000002724247211 */ /* 0x000fe400078f28ff */
[----:B------:R-:W-:Y:S02]  /*1de0*/  LOP3.LUT R4, R4, R65, RZ, 0x3c, !PT ;  /* 0x0000004104047212 */ /* 0x000fe400078e3cff */
[----:B------:R-:W-:Y:S02]  /*1df0*/  SHF.R.S32.HI R36, RZ, 0x5, R36 ;  /* 0x00000005ff247819 */ /* 0x000fe40000011424 */
[----:B------:R-:W-:Y:S02]  /*1e00*/  LOP3.LUT R38, R38, 0x1c0, RZ, 0xc0, !PT ;  /* 0x000001c026267812 */ /* 0x000fe400078ec0ff */
[----:B----4-:R-:W-:-:S02]  /*1e10*/  LOP3.LUT R32, R32, 0xfffffffd, RZ, 0xc0, !PT ;  /* 0xfffffffd20207812 */ /* 0x010fc400078ec0ff */
[----:B------:R-:W-:Y:S02]  /*1e20*/  LEA R59, R36, R4, 0x9 ;  /* 0x00000004243b7211 */ /* 0x000fe400078e48ff */
[----:B------:R-:W-:Y:S02]  /*1e30*/  @P1 LOP3.LUT R32, R32, 0x2, RZ, 0xfc, !PT ;  /* 0x0000000220201812 */ /* 0x000fe400078efcff */
[--C-:B------:R-:W-:Y:S02]  /*1e40*/  LOP3.LUT R4, R69, 0x38, R0.reuse, 0xf8, !PT ;  /* 0x0000003845047812 */ /* 0x100fe400078ef800 */
[----:B------:R-:W-:Y:S01]  /*1e50*/  LOP3.LUT R0, R38, 0x38, R0, 0xf8, !PT ;  /* 0x0000003826007812 */ /* 0x000fe200078ef800 */
[----:B------:R-:W-:Y:S01]  /*1e60*/  VIADD R38, R152, 0x60 ;  /* 0x0000006098267836 */ /* 0x000fe20000000000 */
[----:B------:R-:W-:Y:S05]  /*1e70*/  @!P6 WARPSYNC.ALL ;  /* 0x000000000000e948 */ /* 0x000fea0003800000 */
[----:B------:R0:W-:Y:S01]  /*1e80*/  STL [R1], R32 ;  /* 0x0000002001007387 */ /* 0x0001e20000100800 */
[----:B------:R-:W-:Y:S01]  /*1e90*/  IMAD.SHL.U32 R38, R38, 0x40, RZ ;  /* 0x0000004026267824 */ /* 0x000fe200078e00ff */
[----:B------:R-:W-:Y:S01]  /*1ea0*/  LOP3.LUT R3, R4, R65, RZ, 0x3c, !PT ;  /* 0x0000004104037212 */ /* 0x000fe200078e3cff */
[----:B------:R-:W-:Y:S01]  /*1eb0*/  ULDC UR4, c[0x0][0x2f4] ;  /* 0x0000bd0000047ab9 */ /* 0x000fe20000000800 */
[----:B0-----:R-:W-:-:S02]  /*1ec0*/  SHF.R.S32.HI R32, RZ, 0x1f, R39 ;  /* 0x0000001fff207819 */ /* 0x001fc40000011427 */
[----:B------:R-:W-:Y:S02]  /*1ed0*/  LOP3.LUT R38, R38, 0x1c0, RZ, 0xc0, !PT ;  /* 0x000001c026267812 */ /* 0x000fe400078ec0ff */
[----:B------:R-:W-:Y:S02]  /*1ee0*/  LEA.HI R32, R32, R39, RZ, 0x2 ;  /* 0x0000002720207211 */ /* 0x000fe400078f10ff */
[----:B------:R-:W-:Y:S02]  /*1ef0*/  SHF.R.U32.HI R38, RZ, 0x3, R38 ;  /* 0x00000003ff267819 */ /* 0x000fe40000011626 */
[----:B------:R-:W-:Y:S02]  /*1f00*/  LOP3.LUT R32, R32, 0xfffffffc, RZ, 0xc0, !PT ;  /* 0xfffffffc20207812 */ /* 0x000fe400078ec0ff */
[----:B------:R-:W-:-:S03]  /*1f10*/  LOP3.LUT R0, R0, R38, RZ, 0x3c, !PT ;  /* 0x0000002600007212 */ /* 0x000fc600078e3cff */
[----:B------:R-:W-:Y:S01]  /*1f20*/  IMAD.IADD R32, R39, 0x1, -R32 ;  /* 0x0000000127207824 */ /* 0x000fe200078e0a20 */
[----:B------:R-:W-:Y:S01]  /*1f30*/  @!P6 BAR.SYNC.DEFER_BLOCKING 0x9, 0x100 ;  /* 0x024400000000eb1d */ /* 0x000fe20000010000 */
[----:B------:R-:W-:Y:S01]  /*1f40*/  ISETP.GE.AND P1, PT, R16, UR4, PT ;  /* 0x0000000410007c0c */ /* 0x000fe2000bf26270 */
[----:B------:R-:W-:Y:S01]  /*1f50*/  IMAD.IADD R0, R14, 0x1, R0 ;  /* 0x000000010e007824 */ /* 0x000fe200078e0200 */
[----:B------:R-:W-:Y:S01]  /*1f60*/  ISETP.GE.AND P2, PT, R2, UR4, PT ;  /* 0x0000000402007c0c */ /* 0x000fe2000bf46270 */
[----:B------:R-:W-:Y:S01]  /*1f70*/  IMAD R61, R32, 0x60, R152 ;  /* 0x00000060203d7824 */ /* 0x000fe200078e0298 */
[----:B------:R-:W-:Y:S01]  /*1f80*/  SHF.R.S32.HI R5, RZ, 0x1f, R29 ;  /* 0x0000001fff057819 */ /* 0x000fe2000001141d */
[----:B------:R-:W-:Y:S01]  /*1f90*/  IMAD.IADD R32, R55, 0x1, R13 ;  /* 0x0000000137207824 */ /* 0x000fe200078e020d */
[----:B------:R-:W-:Y:S02]  /*1fa0*/  SHF.R.S32.HI R4, RZ, 0x1f, R6 ;  /* 0x0000001fff047819 */ /* 0x000fe40000011406 */
[----:B------:R-:W-:-:S07]  /*1fb0*/  LEA R3, R36, R3, 0x9 ;  /* 0x0000000324037211 */ /* 0x000fce00078e48ff */
.L_x_538:
[----:B--2---:R-:W2:Y:S01]  /*1fc0*/  LDL R38, [R1+0x1c] ;  /* 0x00001c0001267983 */ /* 0x004ea20000100800 */
[----:B------:R-:W0:Y:S03]  /*1fd0*/  LDC R75, c[0x0][0x430] ;  /* 0x00010c00ff4b7b82 */ /* 0x000e260000000800 */
[----:B----4-:R-:W3:Y:S01]  /*1fe0*/  LDL.LU R37, [R1] ;  /* 0x0000000001257983 */ /* 0x010ee20000300800 */
[----:B------:R-:W-:Y:S02]  /*1ff0*/  VIADD R27, R27, 0xffffffff ;  /* 0xffffffff1b1b7836 */ /* 0x000fe40000000000 */
[----:B------:R-:W-:Y:S02]  /*2000*/  IMAD.MOV.U32 R74, RZ, RZ, RZ ;  /* 0x000000ffff4a7224 */ /* 0x000fe400078e00ff */
[----:B------:R-:W-:Y:S01]  /*2010*/  IMAD R9, R27, 0x80, R61 ;  /* 0x000000801b097824 */ /* 0x000fe200078e023d */
[----:B------:R-:W1:Y:S03]  /*2020*/  LDC R80, c[0x0][0x3f4] ;  /* 0x0000fd00ff507b82 */ /* 0x000e660000000800 */
[----:B------:R-:W-:Y:S01]  /*2030*/  IMAD.IADD R36, R70, 0x1, R9 ;  /* 0x0000000146247824 */ /* 0x000fe200078e0209 */
[----:B------:R-:W-:-:S03]  /*2040*/  ISETP.GE.AND P3, PT, R9, R30, PT ;  /* 0x0000001e0900720c */ /* 0x000fc60003f66270 */
[----:B------:R-:W-:Y:S01]  /*2050*/  IMAD.MOV.U32 R12, RZ, RZ, R36 ;  /* 0x000000ffff0c7224 */ /* 0x000fe200078e0024 */
[----:B------:R-:W-:Y:S02]  /*2060*/  ISETP.GT.OR P3, PT, R61, 0x7f, P3 ;  /* 0x0000007f3d00780c */ /* 0x000fe40001f64670 */
[----:B0-----:R-:W-:-:S11]  /*2070*/  ISETP.NE.AND P4, PT, R75, 0x1, PT ;  /* 0x000000014b00780c */ /* 0x001fd60003f85270 */
[----:B------:R-:W0:Y:S08]  /*2080*/  @!P3 LDC.64 R10, c[0x0][0x428] ;  /* 0x00010a00ff0abb82 */ /* 0x000e300000000a00 */
[----:B------:R-:W4:Y:S08]  /*2090*/  @P4 LDC R13, c[0x0][0x434] ;  /* 0x00010d00ff0d4b82 */ /* 0x000f300000000800 */
[----:B------:R-:W1:Y:S08]  /*20a0*/  @P4 LDC R14, c[0x0][0x438] ;  /* 0x00010e00ff0e4b82 */ /* 0x000e700000000800 */
[----:B------:R-:W0:Y:S01]  /*20b0*/  @!P3 LDC.64 R8, c[0x0][0x418] ;  /* 0x00010600ff08bb82 */ /* 0x000e220000000a00 */
[----:B----4-:R-:W-:-:S05]  /*20c0*/  @P4 IMAD.HI.U32 R13, R36, R13, RZ ;  /* 0x0000000d240d4227 */ /* 0x010fca00078e00ff */
[----:B-1----:R-:W-:Y:S01]  /*20d0*/  @P4 SHF.R.U32.HI R12, RZ, R14, R13 ;  /* 0x0000000eff0c4219 */ /* 0x002fe2000001160d */
[----:B0-----:R-:W-:-:S03]  /*20e0*/  @!P3 IMAD R14, R5, R10, RZ ;  /* 0x0000000a050eb224 */ /* 0x001fc600078e02ff */
[----:B------:R-:W-:Y:S01]  /*20f0*/  @!P3 SHF.R.S32.HI R13, RZ, 0x1f, R12 ;  /* 0x0000001fff0db819 */ /* 0x000fe2000001140c */
[C---:B------:R-:W-:Y:S02]  /*2100*/  @!P3 IMAD R15, R29.reuse, R11, R14 ;  /* 0x0000000b1d0fb224 */ /* 0x040fe400078e020e */
[----:B------:R-:W-:-:S04]  /*2110*/  @!P3 IMAD.WIDE.U32 R10, R29, R10, R12 ;  /* 0x0000000a1d0ab225 */ /* 0x000fc800078e000c */
[----:B------:R-:W-:Y:S01]  /*2120*/  @!P3 IMAD.IADD R11, R11, 0x1, R15 ;  /* 0x000000010b0bb824 */ /* 0x000fe200078e020f */
[----:B------:R-:W-:-:S04]  /*2130*/  @!P3 LEA R8, P4, R10, R8, 0x2 ;  /* 0x000000080a08b211 */ /* 0x000fc800078810ff */
[----:B------:R-:W-:-:S05]  /*2140*/  @!P3 LEA.HI.X R9, R10, R9, R11, 0x2, P4 ;  /* 0x000000090a09b211 */ /* 0x000fca00020f140b */
[----:B------:R0:W5:Y:S01]  /*2150*/  @!P3 LDG.E R74, desc[UR42][R8.64] ;  /* 0x0000002a084ab981 */ /* 0x000162000c1e1900 */
[----:B------:R-:W-:Y:S01]  /*2160*/  ISETP.GT.AND P3, PT, R27, R28, PT ;  /* 0x0000001c1b00720c */ /* 0x000fe20003f64270 */
[----:B------:R-:W-:Y:S01]  /*2170*/  IMAD R73, R19, 0x2000, R59 ;  /* 0x0000200013497824 */ /* 0x000fe200078e023b */
[----:B------:R-:W-:Y:S01]  /*2180*/  IADD3 R10, -R12, RZ, RZ ;  /* 0x000000ff0c0a7210 */ /* 0x000fe20007ffe1ff */
[----:B------:R-:W-:Y:S05]  /*2190*/  YIELD ;  /* 0x0000000000007946 */ /* 0x000fea0003800000 */
[----:B------:R-:W-:Y:S01]  /*21a0*/  VIADD R11, R73, 0x20 ;  /* 0x00000020490b7836 */ /* 0x000fe20000000000 */
[----:B------:R-:W-:Y:S01]  /*21b0*/  BSSY B0, `(.L_x_483) ;  /* 0x000032e000007945 */ /* 0x000fe20003800000 */
[----:B------:R-:W-:Y:S01]  /*21c0*/  IMAD R75, R75, R10, R36 ;  /* 0x0000000a4b4b7224 */ /* 0x000fe200078e0224 */
[----:B--2---:R-:W-:-:S02]  /*21d0*/  LOP3.LUT P5, RZ, R38, 0x4, RZ, 0xc0, !PT ;  /* 0x0000000426ff7812 */ /* 0x004fc400078ac0ff */
[----:B---3--:R-:W-:-:S04]  /*21e0*/  LOP3.LUT R37, R37, 0xfffffffe, RZ, 0xc0, !PT ;  /* 0xfffffffe25257812 */ /* 0x008fc800078ec0ff */
[----:B------:R-:W-:Y:S02]  /*21f0*/  @P3 LOP3.LUT R37, R37, 0x1, RZ, 0xfc, !PT ;  /* 0x0000000125253812 */ /* 0x000fe400078efcff */
[----:B------:R-:W-:-:S03]  /*2200*/  ISETP.GE.AND P3, PT, R80, 0x1, PT ;  /* 0x000000015000780c */ /* 0x000fc60003f66270 */
[----:B------:R0:W-:Y:S02]  /*2210*/  STL [R1], R37 ;  /* 0x0000002501007387 */ /* 0x0001e40000100800 */
[C---:B------:R-:W-:Y:S02]  /*2220*/  @P5 VIADD R11, R73.reuse, 0xffffffe0 ;  /* 0xffffffe0490b5836 */ /* 0x040fe40000000000 */
[--C-:B------:R-:W-:Y:S02]  /*2230*/  IMAD R73, R73, 0x2, R26.reuse ;  /* 0x0000000249497824 */ /* 0x100fe400078e021a */
[----:B------:R-:W-:-:S04]  /*2240*/  IMAD R72, R11, 0x2, R26 ;  /* 0x000000020b487824 */ /* 0x000fc800078e021a */
[----:B0-----:R-:W-:Y:S05]  /*2250*/  @!P3 BRA `(.L_x_484) ;  /* 0x0000002c0078b947 */ /* 0x001fea0003800000 */
[----:B------:R-:W-:Y:S01]  /*2260*/  SHF.R.S32.HI R76, RZ, 0x1f, R75 ;  /* 0x0000001fff4c7819 */ /* 0x000fe2000001144b */
[----:B------:R-:W-:Y:S01]  /*2270*/  ULDC.64 UR4, c[0x0][0x300] ;  /* 0x0000c00000047ab9 */ /* 0x000fe20000000a00 */
[----:B-----5:R-:W-:Y:S01]  /*2280*/  SHF.R.S32.HI R77, RZ, 0x1f, R74 ;  /* 0x0000001fff4d7819 */ /* 0x020fe2000001144a */
[----:B------:R-:W-:-:S04]  /*2290*/  IMAD.WIDE.U32 R8, R75, UR4, RZ ;  /* 0x000000044b087c25 */ /* 0x000fc8000f8e00ff */
[----:B------:R-:W-:Y:S02]  /*22a0*/  IMAD R10, R76, UR4, RZ ;  /* 0x000000044c0a7c24 */ /* 0x000fe4000f8e02ff */
[----:B------:R-:W-:Y:S02]  /*22b0*/  IMAD R12, R68, R27, RZ ;  /* 0x0000001b440c7224 */ /* 0x000fe400078e02ff */
[----:B------:R-:W-:Y:S01]  /*22c0*/  IMAD R11, R75, UR5, R10 ;  /* 0x000000054b0b7c24 */ /* 0x000fe2000f8e020a */
[----:B------:R-:W-:Y:S01]  /*22d0*/  ULDC.64 UR4, c[0x0][0x310] ;  /* 0x0000c40000047ab9 */ /* 0x000fe20000000a00 */
[----:B------:R-:W-:Y:S01]  /*22e0*/  SHF.R.S32.HI R10, RZ, 0x1f, R27 ;  /* 0x0000001fff0a7819 */ /* 0x000fe2000001141b */
[----:B------:R-:W-:Y:S02]  /*22f0*/  IMAD R13, R77, UR4, RZ ;  /* 0x000000044d0d7c24 */ /* 0x000fe4000f8e02ff */
[----:B------:R-:W-:Y:S02]  /*2300*/  IMAD.IADD R9, R9, 0x1, R11 ;  /* 0x0000000109097824 */ /* 0x000fe400078e020b */
[----:B------:R-:W-:-:S02]  /*2310*/  IMAD R13, R74, UR5, R13 ;  /* 0x000000054a0d7c24 */ /* 0x000fc4000f8e020d */
[----:B------:R-:W-:Y:S01]  /*2320*/  IMAD.WIDE.U32 R8, R74, UR4, R8 ;  /* 0x000000044a087c25 */ /* 0x000fe2000f8e0008 */
[----:B------:R-:W-:-:S03]  /*2330*/  ULDC.64 UR4, c[0x0][0x308] ;  /* 0x0000c20000047ab9 */ /* 0x000fc60000000a00 */
[----:B------:R-:W-:Y:S02]  /*2340*/  IMAD R11, R63, UR4, RZ ;  /* 0x000000043f0b7c24 */ /* 0x000fe4000f8e02ff */
[----:B------:R-:W-:Y:S02]  /*2350*/  IMAD.IADD R9, R9, 0x1, R13 ;  /* 0x0000000109097824 */ /* 0x000fe400078e020d */
[C---:B------:R-:W-:Y:S02]  /*2360*/  IMAD R11, R34.reuse, UR5, R11 ;  /* 0x00000005220b7c24 */ /* 0x040fe4000f8e020b */
[----:B------:R-:W-:Y:S01]  /*2370*/  IMAD.WIDE.U32 R8, R34, UR4, R8 ;  /* 0x0000000422087c25 */ /* 0x000fe2000f8e0008 */
[----:B------:R-:W-:-:S03]  /*2380*/  ULDC.64 UR4, c[0x0][0x2e8] ;  /* 0x0000ba0000047ab9 */ /* 0x000fc60000000a00 */
[----:B------:R-:W-:Y:S01]  /*2390*/  IMAD.IADD R85, R9, 0x1, R11 ;  /* 0x0000000109557824 */ /* 0x000fe200078e020b */
[----:B------:R-:W-:Y:S01]  /*23a0*/  LEA R84, P3, R8, UR4, 0x1 ;  /* 0x0000000408547c11 */ /* 0x000fe2000f8608ff */
[----:B------:R-:W-:Y:S01]  /*23b0*/  ULDC.U8 UR4, c[0x0][0x410] ;  /* 0x0001040000047ab9 */ /* 0x000fe20000000000 */
[----:B------:R-:W-:Y:S02]  /*23c0*/  IMAD R13, R66, R27, RZ ;  /* 0x0000001b420d7224 */ /* 0x000fe400078e02ff */
[----:B------:R-:W-:Y:S01]  /*23d0*/  LEA.HI.X R85, R8, UR5, R85, 0x1, P3 ;  /* 0x0000000508557c11 */ /* 0x000fe200098f0c55 */
[C---:B------:R-:W-:Y:S01]  /*23e0*/  IMAD R79, R10.reuse, R67, R12 ;  /* 0x000000430a4f7224 */ /* 0x040fe200078e020c */
[----:B------:R-:W-:Y:S01]  /*23f0*/  ISETP.NE.AND P3, PT, RZ, UR4, PT ;  /* 0x00000004ff007c0c */ /* 0x000fe2000bf65270 */
[----:B------:R-:W-:Y:S02]  /*2400*/  IMAD R13, R10, R64, R13 ;  /* 0x000000400a0d7224 */ /* 0x000fe400078e020d */
[----:B------:R-:W-:-:S02]  /*2410*/  IMAD R78, R27, -0x80, R30 ;  /* 0xffffff801b4e7824 */ /* 0x000fc400078e021e */
[----:B------:R-:W-:-:S03]  /*2420*/  IMAD.WIDE.U32 R8, R64, R27, RZ ;  /* 0x0000001b40087225 */ /* 0x000fc600078e00ff */
[----:B------:R-:W-:Y:S01]  /*2430*/  VIMNMX R78, R78, 0x80, PT ;  /* 0x000000804e4e7848 */ /* 0x000fe20003fe0100 */
[----:B------:R-:W-:Y:S01]  /*2440*/  IMAD.WIDE.U32 R10, R67, R27, RZ ;  /* 0x0000001b430a7225 */ /* 0x000fe200078e00ff */
[----:B------:R-:W-:-:S03]  /*2450*/  IADD3 R71, R9, R13, RZ ;  /* 0x0000000d09477210 */ /* 0x000fc60007ffe0ff */
[----:B------:R-:W-:Y:S01]  /*2460*/  IMAD.IADD R79, R11, 0x1, R79 ;  /* 0x000000010b4f7824 */ /* 0x000fe200078e024f */
[----:B------:R-:W-:Y:S06]  /*2470*/  @!P3 BRA `(.L_x_485) ;  /* 0x000000140058b947 */ /* 0x000fec0003800000 */
[----:B------:R-:W-:Y:S01]  /*2480*/  ISETP.GE.AND P3, PT, R152, R78, PT ;  /* 0x0000004e9800720c */ /* 0x000fe20003f66270 */
[----:B------:R-:W-:Y:S01]  /*2490*/  BSSY B1, `(.L_x_486) ;  /* 0x000001e000017945 */ /* 0x000fe20003800000 */
[----:B------:R-:W-:Y:S02]  /*24a0*/  CS2R R36, SRZ ;  /* 0x0000000000247805 */ /* 0x000fe4000001ff00 */
[----:B------:R-:W-:Y:S02]  /*24b0*/  CS2R R44, SRZ ;  /* 0x00000000002c7805 */ /* 0x000fe4000001ff00 */
[----:B------:R-:W-:Y:S02]  /*24c0*/  CS2R R48, SRZ ;  /* 0x0000000000307805 */ /* 0x000fe4000001ff00 */
[----:B------:R-:W-:Y:S02]  /*24d0*/  CS2R R46, SRZ ;  /* 0x00000000002e7805 */ /* 0x000fe4000001ff00 */
[----:B------:R-:W-:-:S02]  /*24e0*/  CS2R R40, SRZ ;  /* 0x0000000000287805 */ /* 0x000fc4000001ff00 */
[----:B------:R-:W-:Y:S02]  /*24f0*/  CS2R R38, SRZ ;  /* 0x0000000000267805 */ /* 0x000fe4000001ff00 */
[----:B------:R-:W-:Y:S02]  /*2500*/  CS2R R42, SRZ ;  /* 0x00000000002a7805 */ /* 0x000fe4000001ff00 */
[----:B------:R-:W-:Y:S01]  /*2510*/  CS2R R50, SRZ ;  /* 0x0000000000327805 */ /* 0x000fe2000001ff00 */
[----:B------:R-:W-:Y:S06]  /*2520*/  @P3 BRA `(.L_x_487) ;  /* 0x0000000000503947 */ /* 0x000fec0003800000 */
[----:B------:R-:W-:Y:S01]  /*2530*/  IADD3 R13, P4, R20, R10, RZ ;  /* 0x0000000a140d7210 */ /* 0x000fe20007f9e0ff */
[----:B------:R-:W-:Y:S01]  /*2540*/  ULDC.64 UR4, c[0x0][0x3e8] ;  /* 0x0000fa0000047ab9 */ /* 0x000fe20000000a00 */
[----:B------:R-:W-:Y:S02]  /*2550*/  CS2R R48, SRZ ;  /* 0x0000000000307805 */ /* 0x000fe4000001ff00 */
[----:B------:R-:W-:Y:S01]  /*2560*/  CS2R R50, SRZ ;  /* 0x0000000000327805 */ /* 0x000fe2000001ff00 */
[----:B------:R-:W-:Y:S01]  /*2570*/  IMAD.X R14, R79, 0x1, R58, P4 ;  /* 0x000000014f0e7824 */ /* 0x000fe200020e063a */
[----:B------:R-:W-:-:S05]  /*2580*/  IADD3 R15, P4, R54, R8, RZ ;  /* 0x00000008360f7210 */ /* 0x000fca0007f9e0ff */
[----:B------:R-:W-:Y:S01]  /*2590*/  IMAD.X R44, R71, 0x1, R32, P4 ;  /* 0x00000001472c7824 */ /* 0x000fe200020e0620 */
[----:B------:R-:W-:-:S04]  /*25a0*/  LEA R12, P4, R13, UR4, 0x1 ;  /* 0x000000040d0c7c11 */ /* 0x000fc8000f8808ff */
[----:B------:R-:W-:Y:S01]  /*25b0*/  LEA.HI.X R13, R13, UR5, R14, 0x1, P4 ;  /* 0x000000050d0d7c11 */ /* 0x000fe2000a0f0c0e */
[----:B------:R-:W-:Y:S02]  /*25c0*/  ULDC.64 UR4, c[0x0][0x400] ;  /* 0x0001000000047ab9 */ /* 0x000fe40000000a00 */
[----:B------:R-:W-:-:S04]  /*25d0*/  LEA R14, P4, R15, UR4, 0x1 ;  /* 0x000000040f0e7c11 */ /* 0x000fc8000f8808ff */
[----:B------:R-:W-:Y:S02]  /*25e0*/  LEA.HI.X R15, R15, UR5, R44, 0x1, P4 ;  /* 0x000000050f0f7c11 */ /* 0x000fe4000a0f0c2c */
[----:B------:R-:W-:Y:S02]  /*25f0*/  ISETP.GE.AND P4, PT, R22, R80, PT ;  /* 0x000000501600720c */ /* 0x000fe40003f86270 */
[----:B------:R-:W-:Y:S02]  /*2600*/  CS2R R44, SRZ ;  /* 0x00000000002c7805 */ /* 0x000fe4000001ff00 */
[----:B------:R-:W-:-:S09]  /*2610*/  CS2R R46, SRZ ;  /* 0x00000000002e7805 */ /* 0x000fd2000001ff00 */
[----:B------:R0:W5:Y:S04]  /*2620*/  @!P4 LDG.E.64 R48, desc[UR42][R12.64] ;  /* 0x0000002a0c30c981 */ /* 0x000168000c1e1b00 */
[----:B------:R0:W5:Y:S01]  /*2630*/  @!P4 LDG.E.64 R50, desc[UR42][R14.64] ;  /* 0x0000002a0e32c981 */ /* 0x000162000c1e1b00 */
[----:B------:R-:W-:-:S13]  /*2640*/  ISETP.GE.AND P4, PT, R156, R80, PT ;  /* 0x000000509c00720c */ /* 0x000fda0003f86270 */
[----:B------:R0:W5:Y:S04]  /*2650*/  @!P4 LDG.E.64 R44, desc[UR42][R12.64+0x20] ;  /* 0x0000202a0c2cc981 */ /* 0x000168000c1e1b00 */
[----:B------:R0:W5:Y:S02]  /*2660*/  @!P4 LDG.E.64 R46, desc[UR42][R14.64+0x20] ;  /* 0x0000202a0e2ec981 */ /* 0x000164000c1e1b00 */
.L_x_487:
[----:B------:R-:W-:Y:S05]  /*2670*/  BSYNC B1 ;  /* 0x0000000000017941 */ /* 0x000fea0003800000 */
.L_x_486:
[----:B0-----:R-:W-:Y:S01]  /*2680*/  VIADD R12, R152, 0x60 ;  /* 0x00000060980c7836 */ /* 0x001fe20000000000 */
[----:B------:R-:W-:Y:S01]  /*2690*/  BSSY B1, `(.L_x_488) ;  /* 0x0000021000017945 */ /* 0x000fe20003800000 */
[----:B-----5:R-:W-:Y:S02]  /*26a0*/  IMAD.MOV.U32 R81, RZ, RZ, R44 ;  /* 0x000000ffff517224 */ /* 0x020fe400078e002c */
[----:B------:R-:W-:Y:S01]  /*26b0*/  IMAD.MOV.U32 R82, RZ, RZ, R45 ;  /* 0x000000ffff527224 */ /* 0x000fe200078e002d */
[----:B------:R-:W-:-:S13]  /*26c0*/  ISETP.GE.AND P4, PT, R12, R78, PT ;  /* 0x0000004e0c00720c */ /* 0x000fda0003f86270 */
[----:B------:R-:W-:Y:S05]  /*26d0*/  @P4 BRA `(.L_x_489) ;  /* 0x0000000000704947 */ /* 0x000fea0003800000 */
[----:B------:R-:W0:Y:S01]  /*26e0*/  LDC.64 R12, c[0x0][0x3f8] ;  /* 0x0000fe00ff0c7b82 */ /* 0x000e220000000a00 */
[----:B------:R-:W-:Y:S01]  /*26f0*/  IMAD.MOV.U32 R11, RZ, RZ, R79 ;  /* 0x000000ffff0b7224 */ /* 0x000fe200078e004f */
[----:B------:R-:W-:Y:S01]  /*2700*/  ULDC.64 UR4, c[0x0][0x3e8] ;  /* 0x0000fa0000047ab9 */ /* 0x000fe20000000a00 */
[----:B------:R-:W-:Y:S02]  /*2710*/  CS2R R40, SRZ ;  /* 0x0000000000287805 */ /* 0x000fe4000001ff00 */
[----:B------:R-:W-:Y:S01]  /*2720*/  CS2R R42, SRZ ;  /* 0x00000000002a7805 */ /* 0x000fe2000001ff00 */
[----:B0-----:R-:W-:-:S04]  /*2730*/  IMAD.WIDE.U32 R10, R12, 0x60, R10 ;  /* 0x000000600c0a7825 */ /* 0x001fc800078e000a */
[----:B------:R-:W-:Y:S01]  /*2740*/  IMAD R9, R13, 0x60, RZ ;  /* 0x000000600d097824 */ /* 0x000fe200078e02ff */
[----:B------:R-:W-:-:S04]  /*2750*/  IADD3 R13, P5, R20, R10, RZ ;  /* 0x0000000a140d7210 */ /* 0x000fc80007fbe0ff */
[----:B------:R-:W-:Y:S01]  /*2760*/  IADD3.X R14, R58, R11, R9, P5, !PT ;  /* 0x0000000b3a0e7210 */ /* 0x000fe20002ffe409 */
[----:B------:R-:W-:Y:S01]  /*2770*/  IMAD.MOV.U32 R9, RZ, RZ, R71 ;  /* 0x000000ffff097224 */ /* 0x000fe200078e0047 */
[----:B------:R-:W0:Y:S02]  /*2780*/  LDC.64 R10, c[0x0][0x408] ;  /* 0x00010200ff0a7b82 */ /* 0x000e240000000a00 */
[----:B0-----:R-:W-:-:S04]  /*2790*/  IMAD.WIDE.U32 R8, R10, 0x60, R8 ;  /* 0x000000600a087825 */ /* 0x001fc800078e0008 */
[----:B------:R-:W-:Y:S01]  /*27a0*/  IMAD R15, R11, 0x60, RZ ;  /* 0x000000600b0f7824 */ /* 0x000fe200078e02ff */
[----:B------:R-:W-:-:S04]  /*27b0*/  IADD3 R11, P5, R54, R8, RZ ;  /* 0x00000008360b7210 */ /* 0x000fc80007fbe0ff */
[----:B------:R-:W-:Y:S02]  /*27c0*/  IADD3.X R12, R32, R9, R15, P5, !PT ;  /* 0x00000009200c7210 */ /* 0x000fe40002ffe40f */
        /* <DEDUP_REMOVED lines=13> */
.L_x_489:
[----:B------:R-:W-:Y:S05]  /*28a0*/  BSYNC B1 ;  /* 0x0000000000017941 */ /* 0x000fea0003800000 */
.L_x_488:
[----:B0-----:R-:W-:Y:S01]  /*28b0*/  IMAD.MOV.U32 R8, RZ, RZ, R48 ;  /* 0x000000ffff087224 */ /* 0x001fe200078e0030 */
[----:B------:R-:W-:Y:S01]  /*28c0*/  MOV R9, R49 ;  /* 0x0000003100097202 */ /* 0x000fe20000000f00 */
[----:B------:R-:W-:Y:S01]  /*28d0*/  UISETP.NE.AND UP0, UPT, UR39, 0x3, UPT ;  /* 0x000000032700788c */ /* 0x000fe2000bf05270 */
[C---:B------:R-:W-:Y:S01]  /*28e0*/  PRMT R95, R82.reuse, 0x7610, R95 ;  /* 0x00007610525f7816 */ /* 0x040fe2000000005f */
[----:B------:R-:W-:Y:S01]  /*28f0*/  IMAD.MOV.U32 R10, RZ, RZ, R50 ;  /* 0x000000ffff0a7224 */ /* 0x000fe200078e0032 */
[----:B------:R-:W-:Y:S01]  /*2900*/  PRMT R82, R82, 0x5410, R9 ;  /* 0x0000541052527816 */ /* 0x000fe20000000009 */
[----:B------:R-:W-:Y:S01]  /*2910*/  IMAD.MOV.U32 R9, RZ, RZ, R47 ;  /* 0x000000ffff097224 */ /* 0x000fe200078e002f */
[----:B------:R-:W-:Y:S01]  /*2920*/  PRMT R99, R8, 0x7610, R99 ;  /* 0x0000761008637816 */ /* 0x000fe20000000063 */
[----:B------:R-:W-:Y:S01]  /*2930*/  IMAD.MOV.U32 R11, RZ, RZ, R51 ;  /* 0x000000ffff0b7224 */ /* 0x000fe200078e0033 */
[----:B------:R-:W-:Y:S01]  /*2940*/  PLOP3.LUT P5, PT, PT, PT, UP0, 0x80, 0x0 ;  /* 0x000000000000781c */ /* 0x000fe20003faf008 */
[----:B------:R-:W-:Y:S01]  /*2950*/  IMAD.MOV.U32 R8, RZ, RZ, R46 ;  /* 0x000000ffff087224 */ /* 0x000fe200078e002e */
[----:B------:R-:W-:Y:S01]  /*2960*/  PRMT R93, R9, 0x7610, R93 ;  /* 0x00007610095d7816 */ /* 0x000fe2000000005d */
[----:B-----5:R-:W-:Y:S01]  /*2970*/  IMAD.MOV.U32 R9, RZ, RZ, R37 ;  /* 0x000000ffff097224 */ /* 0x020fe200078e0025 */
[----:B------:R-:W-:Y:S01]  /*2980*/  PRMT R83, R83, 0x5410, R10 ;  /* 0x0000541053537816 */ /* 0x000fe2000000000a */
[----:B------:R-:W-:Y:S01]  /*2990*/  IMAD.MOV.U32 R10, RZ, RZ, R40 ;  /* 0x000000ffff0a7224 */ /* 0x000fe200078e0028 */
        /* <DEDUP_REMOVED lines=10> */
[----:B------:R-:W-:-:S02]  /*2a40*/  PRMT R82, R8, 0x7610, R82 ;  /* 0x0000761008527816 */ /* 0x000fc40000000052 */
[----:B------:R-:W-:Y:S02]  /*2a50*/  MOV R8, R38 ;  /* 0x0000002600087202 */ /* 0x000fe40000000f00 */
[----:B------:R-:W-:Y:S02]  /*2a60*/  PRMT R96, R81, 0x7610, R96 ;  /* 0x0000761051607816 */ /* 0x000fe40000000060 */
[----:B------:R-:W-:Y:S02]  /*2a70*/  PRMT R86, R8, 0x7610, R86 ;  /* 0x0000761008567816 */ /* 0x000fe40000000056 */
[----:B------:R-:W-:Y:S02]  /*2a80*/  PRMT R87, R9, 0x7610, R87 ;  /* 0x0000761009577816 */ /* 0x000fe40000000057 */
[----:B------:R-:W-:Y:S02]  /*2a90*/  PRMT R91, R10, 0x7610, R91 ;  /* 0x000076100a5b7816 */ /* 0x000fe4000000005b */
[----:B------:R-:W-:Y:S01]  /*2aa0*/  PRMT R92, R11, 0x7610, R92 ;  /* 0x000076100b5c7816 */ /* 0x000fe2000000005c */
[----:B------:R-:W-:Y:S06]  /*2ab0*/  @!P5 BRA `(.L_x_490) ;  /* 0x000000000004d947 */ /* 0x000fec0003800000 */
[----:B------:R-:W-:Y:S01]  /*2ac0*/  BPT.TRAP 0x1 ;  /* 0x000000040000795c */ /* 0x000fe20000300000 */
.L_x_490:
[----:B------:R-:W-:Y:S01]  /*2ad0*/  IMAD R71, R19, 0x8, R18 ;  /* 0x0000000813477824 */ /* 0x000fe200078e0212 */
[----:B------:R-:W-:Y:S01]  /*2ae0*/  SHF.L.U32 R79, R154, 0x1f, RZ ;  /* 0x0000001f9a4f7819 */ /* 0x000fe200000006ff */
[----:B------:R-:W-:Y:S03]  /*2af0*/  BSSY B1, `(.L_x_491) ;  /* 0x0000003000017945 */ /* 0x000fe60003800000 */
[----:B------:R-:W0:Y:S02]  /*2b00*/  SYNCS.PHASECHK.TRANS64.TRYWAIT P6, [R71+URZ+0x16890], R79 ;  /* 0x0168904f470075a7 */ /* 0x000e2400080c017f */
[----:B0-----:R-:W-:Y:S05]  /*2b10*/  @!P6 BRA `(.L_x_492) ;  /* 0x0000012000d8e947 */ /* 0x001fea0003800000 */
.L_x_718:
[----:B------:R-:W-:Y:S05]  /*2b20*/  BSYNC B1 ;  /* 0x0000000000017941 */ /* 0x000fea0003800000 */
.L_x_491:
[----:B------:R-:W-:-:S03]  /*2b30*/  UMOV UR4, 0xffffffff ;  /* 0xffffffff00047882 */ /* 0x000fc60000000000 */
[----:B------:R-:W-:Y:S05]  /*2b40*/  BRA.DIV UR4, `(.L_x_493) ;  /* 0x0000012204e07947 */ /* 0x000fea000b800000 */
[----:B------:R1:W2:Y:S04]  /*2b50*/  SHFL.IDX PT, R81, R85, RZ, 0x1c1f ;  /* 0x001c1fff55517589 */ /* 0x0002a800000e0000 */
[----:B------:R1:W3:Y:S02]  /*2b60*/  SHFL.IDX PT, R14, R84, RZ, 0x1c1f ;  /* 0x001c1fff540e7589 */ /* 0x0002e400000e0000 */
.L_x_722:
[----:B------:R-:W-:Y:S04]  /*2b70*/  BSSY B1, `(.L_x_494) ;  /* 0x0000070000017945 */ /* 0x000fe80003800000 */
[----:B------:R-:W-:Y:S05]  /*2b80*/  @P3 BRA `(.L_x_495) ;  /* 0x0000000400b83947 */ /* 0x000fea0003800000 */
[----:B------:R-:W-:Y:S04]  /*2b90*/  BSSY B2, `(.L_x_496) ;  /* 0x0000036000027945 */ /* 0x000fe80003800000 */
[----:B------:R-:W-:Y:S05]  /*2ba0*/  @P1 BRA `(.L_x_497) ;  /* 0x0000000000d01947 */ /* 0x000fea0003800000 */
[----:B------:R4:W0:Y:S01]  /*2bb0*/  LDS.128 R8, [R73+0xe000] ;  /* 0x00e0000049087984 */ /* 0x0008220000000c00 */
[C---:B---3--:R-:W-:Y:S01]  /*2bc0*/  LEA R12, P3, R16.reuse, R14, 0x1 ;  /* 0x0000000e100c7211 */ /* 0x048fe200078608ff */
[----:B------:R-:W-:Y:S03]  /*2bd0*/  BSSY B3, `(.L_x_498) ;  /* 0x0000030000037945 */ /* 0x000fe60003800000 */
[----:B--2---:R-:W-:Y:S02]  /*2be0*/  LEA.HI.X R13, R16, R81, R17, 0x1, P3 ;  /* 0x00000051100d7211 */ /* 0x004fe400018f0c11 */
[----:B------:R-:W-:-:S13]  /*2bf0*/  ISETP.GE.AND P3, PT, R22, R80, PT ;  /* 0x000000501600720c */ /* 0x000fda0003f66270 */
[----:B----4-:R-:W-:Y:S05]  /*2c00*/  @P3 BRA `(.L_x_499) ;  /* 0x0000000000b03947 */ /* 0x010fea0003800000 */
[----:B------:R-:W-:Y:S02]  /*2c10*/  SHF.R.U64 R100, R50, 0x10, R51 ;  /* 0x0000001032647819 */ /* 0x000fe40000001233 */
[----:B------:R-:W-:Y:S01]  /*2c20*/  SHF.R.U64 R97, R48, 0x10, R49 ;  /* 0x0000001030617819 */ /* 0x000fe20000001231 */
[C---:B0-----:R-:W-:Y:S01]  /*2c30*/  IMAD.U32 R48, R10.reuse, 0x10000, RZ ;  /* 0x000100000a307824 */ /* 0x041fe200078e00ff */
[----:B------:R-:W-:Y:S02]  /*2c40*/  SHF.R.U32.HI R102, RZ, 0x10, R51 ;  /* 0x00000010ff667819 */ /* 0x000fe40000011633 */
[----:B------:R-:W-:Y:S01]  /*2c50*/  SHF.R.U32.HI R98, RZ, 0x10, R49 ;  /* 0x00000010ff627819 */ /* 0x000fe20000011631 */
[----:B------:R-:W-:Y:S01]  /*2c60*/  IMAD.U32 R49, R9, 0x10000, RZ ;  /* 0x0001000009317824 */ /* 0x000fe200078e00ff */
[----:B------:R-:W-:Y:S01]  /*2c70*/  LOP3.LUT R51, R10, 0xffff0000, RZ, 0xc0, !PT ;  /* 0xffff00000a337812 */ /* 0x000fe200078ec0ff */
[C---:B------:R-:W-:Y:S01]  /*2c80*/  IMAD.U32 R10, R11.reuse, 0x10000, RZ ;  /* 0x000100000b0a7824 */ /* 0x040fe200078e00ff */
[----:B------:R-:W-:-:S02]  /*2c90*/  LOP3.LUT R15, R11, 0xffff0000, RZ, 0xc0, !PT ;  /* 0xffff00000b0f7812 */ /* 0x000fc400078ec0ff */
[----:B------:R-:W-:Y:S02]  /*2ca0*/  PRMT R100, R83, 0x5432, R100 ;  /* 0x0000543253647816 */ /* 0x000fe40000000064 */
[----:B------:R-:W-:Y:S02]  /*2cb0*/  PRMT R11, R99, 0x5410, R97 ;  /* 0x00005410630b7816 */ /* 0x000fe40000000061 */
[----:B------:R-:W-:Y:S02]  /*2cc0*/  PRMT R102, R86, 0x5432, R102 ;  /* 0x0000543256667816 */ /* 0x000fe40000000066 */
[----:B------:R-:W-:Y:S02]  /*2cd0*/  PRMT R98, R82, 0x5432, R98 ;  /* 0x0000543252627816 */ /* 0x000fe40000000062 */
[----:B------:R-:W-:Y:S01]  /*2ce0*/  LOP3.LUT R50, R9, 0xffff0000, RZ, 0xc0, !PT ;  /* 0xffff000009327812 */ /* 0x000fe200078ec0ff */
[----:B------:R-:W-:Y:S01]  /*2cf0*/  IMAD.U32 R9, R8, 0x10000, RZ ;  /* 0x0001000008097824 */ /* 0x000fe200078e00ff */
[----:B------:R-:W-:Y:S01]  /*2d00*/  LOP3.LUT R101, R100, 0xffff0000, RZ, 0xc0, !PT ;  /* 0xffff000064657812 */ /* 0x000fe200078ec0ff */
[----:B------:R-:W-:Y:S01]  /*2d10*/  IMAD.U32 R99, R98, 0x10000, RZ ;  /* 0x0001000062637824 */ /* 0x000fe200078e00ff */
[----:B------:R-:W-:Y:S01]  /*2d20*/  LOP3.LUT R97, R11, 0xffff0000, RZ, 0xc0, !PT ;  /* 0xffff00000b617812 */ /* 0x000fe200078ec0ff */
[----:B------:R-:W-:Y:S01]  /*2d30*/  IMAD.U32 R100, R100, 0x10000, RZ ;  /* 0x0001000064647824 */ /* 0x000fe200078e00ff */
[----:B------:R-:W-:Y:S01]  /*2d40*/  SHF.L.U32 R103, R102, 0x10, RZ ;  /* 0x0000001066677819 */ /* 0x000fe200000006ff */
[----:B------:R-:W-:Y:S01]  /*2d50*/  FMUL.FTZ R104, R50, R101 ;  /* 0x0000006532687220 */ /* 0x000fe20000410000 */
[----:B------:R-:W-:Y:S01]  /*2d60*/  LOP3.LUT R102, R102, 0xffff0000, RZ, 0xc0, !PT ;  /* 0xffff000066667812 */ /* 0x000fe200078ec0ff */
[----:B------:R-:W-:Y:S01]  /*2d70*/  FMUL.FTZ R50, R50, R97 ;  /* 0x0000006132327220 */ /* 0x000fe20000410000 */
[----:B------:R-:W-:Y:S01]  /*2d80*/  LOP3.LUT R98, R98, 0xffff0000, RZ, 0xc0, !PT ;  /* 0xffff000062627812 */ /* 0x000fe200078ec0ff */
[C---:B------:R-:W-:Y:S01]  /*2d90*/  FMUL.FTZ R105, R51.reuse, R103 ;  /* 0x0000006733697220 */ /* 0x040fe20000410000 */
[----:B------:R-:W-:Y:S01]  /*2da0*/  FMUL.FTZ R51, R51, R99 ;  /* 0x0000006333337220 */ /* 0x000fe20000410000 */
[----:B------:R-:W-:Y:S01]  /*2db0*/  LOP3.LUT R8, R8, 0xffff0000, RZ, 0xc0, !PT ;  /* 0xffff000008087812 */ /* 0x000fe200078ec0ff */
[C---:B------:R-:W-:Y:S01]  /*2dc0*/  FFMA.FTZ R104, R49.reuse, R97, -R104 ;  /* 0x0000006131687223 */ /* 0x040fe20000010868 */
[----:B------:R-:W-:Y:S01]  /*2dd0*/  FFMA.FTZ R49, R49, R101, R50 ;  /* 0x0000006531317223 */ /* 0x000fe20000010032 */
[----:B------:R-:W-:-:S02]  /*2de0*/  IMAD.U32 R11, R11, 0x10000, RZ ;  /* 0x000100000b0b7824 */ /* 0x000fc400078e00ff */
[C---:B------:R-:W-:Y:S01]  /*2df0*/  FFMA.FTZ R50, R48.reuse, R103, R51 ;  /* 0x0000006730327223 */ /* 0x040fe20000010033 */
[C---:B------:R-:W-:Y:S01]  /*2e00*/  FMUL.FTZ R51, R15.reuse, R102 ;  /* 0x000000660f337220 */ /* 0x040fe20000410000 */
[----:B------:R-:W-:Y:S01]  /*2e10*/  FFMA.FTZ R105, R48, R99, -R105 ;  /* 0x0000006330697223 */ /* 0x000fe20000010869 */
[----:B------:R-:W-:Y:S01]  /*2e20*/  FMUL.FTZ R97, R15, R98 ;  /* 0x000000620f617220 */ /* 0x000fe20000410000 */
[C---:B------:R-:W-:Y:S01]  /*2e30*/  FMUL.FTZ R48, R8.reuse, R100 ;  /* 0x0000006408307220 */ /* 0x040fe20000410000 */
[-C--:B------:R-:W-:Y:S01]  /*2e40*/  FMUL.FTZ R15, R8, R11.reuse ;  /* 0x0000000b080f7220 */ /* 0x080fe20000410000 */
[C---:B------:R-:W-:Y:S01]  /*2e50*/  FFMA.FTZ R51, R10.reuse, R98, -R51 ;  /* 0x000000620a337223 */ /* 0x040fe20000010833 */
[----:B------:R-:W-:Y:S01]  /*2e60*/  FFMA.FTZ R10, R10, R102, R97 ;  /* 0x000000660a0a7223 */ /* 0x000fe20000010061 */
[C---:B------:R-:W-:Y:S01]  /*2e70*/  FFMA.FTZ R48, R9.reuse, R11, -R48 ;  /* 0x0000000b09307223 */ /* 0x040fe20000010830 */
[----:B------:R-:W-:Y:S01]  /*2e80*/  FFMA.FTZ R15, R9, R100, R15 ;  /* 0x00000064090f7223 */ /* 0x000fe2000001000f */
[----:B------:R-:W-:-:S02]  /*2e90*/  F2FP.BF16.F32.PACK_AB R9, R49, R104 ;  /* 0x000000683109723e */ /* 0x000fc400000010ff */
[----:B------:R-:W-:Y:S02]  /*2ea0*/  F2FP.BF16.F32.PACK_AB R11, R10, R51 ;  /* 0x000000330a0b723e */ /* 0x000fe400000010ff */
[----:B------:R-:W-:Y:S02]  /*2eb0*/  F2FP.BF16.F32.PACK_AB R10, R50, R105 ;  /* 0x00000069320a723e */ /* 0x000fe400000010ff */
[----:B------:R-:W-:-:S07]  /*2ec0*/  F2FP.BF16.F32.PACK_AB R8, R15, R48 ;  /* 0x000000300f08723e */ /* 0x000fce00000010ff */
.L_x_499:
[----:B------:R-:W-:Y:S05]  /*2ed0*/  BSYNC B3 ;  /* 0x0000000000037941 */ /* 0x000fea0003800000 */
.L_x_498:
[----:B0-----:R4:W-:Y:S02]  /*2ee0*/  ST.E.128 desc[UR42][R12.64], R8 ;  /* 0x000000080c007985 */ /* 0x0019e4000c101d2a */
.L_x_497:
[----:B------:R-:W-:Y:S05]  /*2ef0*/  BSYNC B2 ;  /* 0x0000000000027941 */ /* 0x000fea0003800000 */
.L_x_496:
[----:B------:R-:W-:Y:S05]  /*2f00*/  @P2 BRA `(.L_x_495) ;  /* 0x0000000000d82947 */ /* 0x000fea0003800000 */
[----:B----4-:R4:W0:Y:S01]  /*2f10*/  LDS.128 R8, [R72+0xe000] ;  /* 0x00e0000048087984 */ /* 0x0108220000000c00 */
[C---:B---3--:R-:W-:Y:S01]  /*2f20*/  LEA R12, P3, R2.reuse, R14, 0x1 ;  /* 0x0000000e020c7211 */ /* 0x048fe200078608ff */
[----:B------:R-:W-:Y:S03]  /*2f30*/  BSSY B2, `(.L_x_500) ;  /* 0x0000032000027945 */ /* 0x000fe60003800000 */
[----:B--2---:R-:W-:Y:S02]  /*2f40*/  LEA.HI.X R13, R2, R81, R153, 0x1, P3 ;  /* 0x00000051020d7211 */ /* 0x004fe400018f0c99 */
[----:B------:R-:W-:-:S13]  /*2f50*/  ISETP.GE.AND P3, PT, R156, R80, PT ;  /* 0x000000509c00720c */ /* 0x000fda0003f66270 */
[----:B----4-:R-:W-:Y:S05]  /*2f60*/  @P3 BRA `(.L_x_501) ;  /* 0x0000000000b83947 */ /* 0x010fea0003800000 */
[--C-:B------:R-:W-:Y:S01]  /*2f70*/  SHF.R.U64 R49, R46, 0x10, R47.reuse ;  /* 0x000000102e317819 */ /* 0x100fe2000000122f */
[----:B0-----:R-:W-:Y:S01]  /*2f80*/  IMAD.U32 R14, R10, 0x10000, RZ ;  /* 0x000100000a0e7824 */ /* 0x001fe200078e00ff */
[----:B------:R-:W-:Y:S02]  /*2f90*/  SHF.R.U32.HI R46, RZ, 0x10, R47 ;  /* 0x00000010ff2e7819 */ /* 0x000fe4000001162f */
[--C-:B------:R-:W-:Y:S02]  /*2fa0*/  SHF.R.U32.HI R48, RZ, 0x10, R45.reuse ;  /* 0x00000010ff307819 */ /* 0x100fe4000001162d */
[----:B------:R-:W-:Y:S02]  /*2fb0*/  PRMT R93, R93, 0x5410, R46 ;  /* 0x000054105d5d7816 */ /* 0x000fe4000000002e */
[----:B------:R-:W-:Y:S01]  /*2fc0*/  SHF.R.U64 R51, R44, 0x10, R45 ;  /* 0x000000102c337819 */ /* 0x000fe2000000122d */
[----:B------:R-:W-:Y:S01]  /*2fd0*/  IMAD.U32 R44, R11, 0x10000, RZ ;  /* 0x000100000b2c7824 */ /* 0x000fe200078e00ff */
[----:B------:R-:W-:-:S02]  /*2fe0*/  PRMT R95, R95, 0x5410, R48 ;  /* 0x000054105f5f7816 */ /* 0x000fc40000000030 */
[----:B------:R-:W-:Y:S01]  /*2ff0*/  PRMT R94, R94, 0x5410, R49 ;  /* 0x000054105e5e7816 */ /* 0x000fe20000000031 */
[----:B------:R-:W-:Y:S01]  /*3000*/  IMAD.U32 R49, R93, 0x10000, RZ ;  /* 0x000100005d317824 */ /* 0x000fe200078e00ff */
[----:B------:R-:W-:Y:S01]  /*3010*/  LOP3.LUT R15, R10, 0xffff0000, RZ, 0xc0, !PT ;  /* 0xffff00000a0f7812 */ /* 0x000fe200078ec0ff */
[----:B------:R-:W-:Y:S01]  /*3020*/  IMAD.U32 R10, R9, 0x10000, RZ ;  /* 0x00010000090a7824 */ /* 0x000fe200078e00ff */
[----:B------:R-:W-:Y:S02]  /*3030*/  LOP3.LUT R45, R11, 0xffff0000, RZ, 0xc0, !PT ;  /* 0xffff00000b2d7812 */ /* 0x000fe400078ec0ff */
[----:B------:R-:W-:Y:S01]  /*3040*/  PRMT R96, R96, 0x5410, R51 ;  /* 0x0000541060607816 */ /* 0x000fe20000000033 */
[----:B------:R-:W-:Y:S01]  /*3050*/  FMUL.FTZ R81, R15, R49 ;  /* 0x000000310f517220 */ /* 0x000fe20000410000 */
[----:B------:R-:W-:Y:S01]  /*3060*/  LOP3.LUT R11, R9, 0xffff0000, RZ, 0xc0, !PT ;  /* 0xffff0000090b7812 */ /* 0x000fe200078ec0ff */
[----:B------:R-:W-:Y:S01]  /*3070*/  IMAD.U32 R9, R8, 0x10000, RZ ;  /* 0x0001000008097824 */ /* 0x000fe200078e00ff */
[C---:B------:R-:W-:Y:S01]  /*3080*/  LOP3.LUT R48, R94.reuse, 0xffff0000, RZ, 0xc0, !PT ;  /* 0xffff00005e307812 */ /* 0x040fe200078ec0ff */
[----:B------:R-:W-:Y:S01]  /*3090*/  IMAD.U32 R94, R94, 0x10000, RZ ;  /* 0x000100005e5e7824 */ /* 0x000fe200078e00ff */
[----:B------:R-:W-:-:S02]  /*30a0*/  SHF.L.U32 R47, R95, 0x10, RZ ;  /* 0x000000105f2f7819 */ /* 0x000fc400000006ff */
[----:B------:R-:W-:Y:S01]  /*30b0*/  LOP3.LUT R46, R96, 0xffff0000, RZ, 0xc0, !PT ;  /* 0xffff0000602e7812 */ /* 0x000fe200078ec0ff */
[----:B------:R-:W-:Y:S01]  /*30c0*/  FMUL.FTZ R51, R11, R48 ;  /* 0x000000300b337220 */ /* 0x000fe20000410000 */
[----:B------:R-:W-:Y:S01]  /*30d0*/  LOP3.LUT R93, R93, 0xffff0000, RZ, 0xc0, !PT ;  /* 0xffff00005d5d7812 */ /* 0x000fe200078ec0ff */
[-C--:B------:R-:W-:Y:S01]  /*30e0*/  FMUL.FTZ R15, R15, R47.reuse ;  /* 0x0000002f0f0f7220 */ /* 0x080fe20000410000 */
[----:B------:R-:W-:Y:S01]  /*30f0*/  LOP3.LUT R95, R95, 0xffff0000, RZ, 0xc0, !PT ;  /* 0xffff00005f5f7812 */ /* 0x000fe200078ec0ff */
[----:B------:R-:W-:Y:S01]  /*3100*/  FFMA.FTZ R81, R14, R47, -R81 ;  /* 0x0000002f0e517223 */ /* 0x000fe20000010851 */
[-C--:B------:R-:W-:Y:S01]  /*3110*/  FMUL.FTZ R11, R11, R46.reuse ;  /* 0x0000002e0b0b7220 */ /* 0x080fe20000410000 */
[----:B------:R-:W-:Y:S01]  /*3120*/  LOP3.LUT R8, R8, 0xffff0000, RZ, 0xc0, !PT ;  /* 0xffff000008087812 */ /* 0x000fe200078ec0ff */
[----:B------:R-:W-:Y:S01]  /*3130*/  FFMA.FTZ R51, R10, R46, -R51 ;  /* 0x0000002e0a337223 */ /* 0x000fe20000010833 */
[----:B------:R-:W-:Y:S01]  /*3140*/  FFMA.FTZ R14, R14, R49, R15 ;  /* 0x000000310e0e7223 */ /* 0x000fe2000001000f */
[----:B------:R-:W-:-:S02]  /*3150*/  IMAD.U32 R96, R96, 0x10000, RZ ;  /* 0x0001000060607824 */ /* 0x000fc400078e00ff */
[C---:B------:R-:W-:Y:S01]  /*3160*/  FMUL.FTZ R15, R45.reuse, R93 ;  /* 0x0000005d2d0f7220 */ /* 0x040fe20000410000 */
[-C--:B------:R-:W-:Y:S01]  /*3170*/  FMUL.FTZ R46, R45, R95.reuse ;  /* 0x0000005f2d2e7220 */ /* 0x080fe20000410000 */
[----:B------:R-:W-:Y:S01]  /*3180*/  FFMA.FTZ R48, R10, R48, R11 ;  /* 0x000000300a307223 */ /* 0x000fe2000001000b */
[C---:B------:R-:W-:Y:S01]  /*3190*/  FMUL.FTZ R10, R8.reuse, R94 ;  /* 0x0000005e080a7220 */ /* 0x040fe20000410000 */
[-C--:B------:R-:W-:Y:S01]  /*31a0*/  FMUL.FTZ R11, R8, R96.reuse ;  /* 0x00000060080b7220 */ /* 0x080fe20000410000 */
[C---:B------:R-:W-:Y:S01]  /*31b0*/  FFMA.FTZ R15, R44.reuse, R95, -R15 ;  /* 0x0000005f2c0f7223 */ /* 0x040fe2000001080f */
[----:B------:R-:W-:Y:S01]  /*31c0*/  FFMA.FTZ R46, R44, R93, R46 ;  /* 0x0000005d2c2e7223 */ /* 0x000fe2000001002e */
[C---:B------:R-:W-:Y:S01]  /*31d0*/  FFMA.FTZ R10, R9.reuse, R96, -R10 ;  /* 0x00000060090a7223 */ /* 0x040fe2000001080a */
[----:B------:R-:W-:Y:S01]  /*31e0*/  FFMA.FTZ R11, R9, R94, R11 ;  /* 0x0000005e090b7223 */ /* 0x000fe2000001000b */
[----:B------:R-:W-:Y:S02]  /*31f0*/  F2FP.BF16.F32.PACK_AB R14, R14, R81 ;  /* 0x000000510e0e723e */ /* 0x000fe400000010ff */
[----:B------:R-:W-:-:S02]  /*3200*/  F2FP.BF16.F32.PACK_AB R15, R46, R15 ;  /* 0x0000000f2e0f723e */ /* 0x000fc400000010ff */
[----:B------:R-:W-:Y:S01]  /*3210*/  F2FP.BF16.F32.PACK_AB R8, R11, R10 ;  /* 0x0000000a0b08723e */ /* 0x000fe200000010ff */
[----:B------:R-:W-:Y:S01]  /*3220*/  IMAD.MOV.U32 R10, RZ, RZ, R14 ;  /* 0x000000ffff0a7224 */ /* 0x000fe200078e000e */
[----:B------:R-:W-:Y:S01]  /*3230*/  F2FP.BF16.F32.PACK_AB R9, R48, R51 ;  /* 0x000000333009723e */ /* 0x000fe200000010ff */
[----:B------:R-:W-:-:S07]  /*3240*/  IMAD.MOV.U32 R11, RZ, RZ, R15 ;  /* 0x000000ffff0b7224 */ /* 0x000fce00078e000f */
.L_x_501:
[----:B------:R-:W-:Y:S05]  /*3250*/  BSYNC B2 ;  /* 0x0000000000027941 */ /* 0x000fea0003800000 */
.L_x_500:
[----:B0-----:R0:W-:Y:S02]  /*3260*/  ST.E.128 desc[UR42][R12.64], R8 ;  /* 0x000000080c007985 */ /* 0x0011e4000c101d2a */
.L_x_495:
[----:B------:R-:W-:Y:S05]  /*3270*/  BSYNC B1 ;  /* 0x0000000000017941 */ /* 0x000fea0003800000 */
.L_x_494:
[----:B------:R-:W-:-:S03]  /*3280*/  UMOV UR4, 0xffffffff ;  /* 0xffffffff00047882 */ /* 0x000fc60000000000 */
[----:B------:R-:W-:Y:S05]  /*3290*/  BRA.DIV UR4, `(.L_x_502) ;  /* 0x0000011e04547947 */ /* 0x000fea000b800000 */
[----:B-1----:R-:W1:Y:S04]  /*32a0*/  SHFL.IDX PT, R85, R85, 0x1, 0x1c1f ;  /* 0x003c1f0055557f89 */ /* 0x002e6800000e0000 */
[----:B---3--:R3:W0:Y:S02]  /*32b0*/  SHFL.IDX PT, R14, R84, 0x1, 0x1c1f ;  /* 0x003c1f00540e7f89 */ /* 0x00862400000e0000 */
.L_x_726:
[----:B------:R-:W-:Y:S05]  /*32c0*/  @P4 BRA `(.L_x_503) ;  /* 0x0000002000704947 */ /* 0x000fea0003800000 */
[----:B------:R-:W-:Y:S04]  /*32d0*/  BSSY B1, `(.L_x_504) ;  /* 0x0000038000017945 */ /* 0x000fe80003800000 */
[----:B------:R-:W-:Y:S05]  /*32e0*/  @P1 BRA `(.L_x_505) ;  /* 0x0000000000d81947 */ /* 0x000fea0003800000 */
[----:B0---4-:R0:W4:Y:S01]  /*32f0*/  LDS.128 R8, [R73+0x11000] ;  /* 0x0110000049087984 */ /* 0x0111220000000c00 */
[C---:B------:R-:W-:Y:S01]  /*3300*/  LEA R12, P3, R16.reuse, R14, 0x1 ;  /* 0x0000000e100c7211 */ /* 0x040fe200078608ff */
[----:B------:R-:W-:Y:S03]  /*3310*/  BSSY B2, `(.L_x_506) ;  /* 0x0000032000027945 */ /* 0x000fe60003800000 */
[----:B-1----:R-:W-:Y:S02]  /*3320*/  LEA.HI.X R13, R16, R85, R17, 0x1, P3 ;  /* 0x00000055100d7211 */ /* 0x002fe400018f0c11 */
[----:B------:R-:W-:-:S13]  /*3330*/  ISETP.GE.AND P3, PT, R22, R80, PT ;  /* 0x000000501600720c */ /* 0x000fda0003f66270 */
[----:B0-----:R-:W-:Y:S05]  /*3340*/  @P3 BRA `(.L_x_507) ;  /* 0x0000000000b83947 */ /* 0x001fea0003800000 */
[----:B------:R-:W-:Y:S01]  /*3350*/  SHF.R.U64 R46, R40, 0x10, R41 ;  /* 0x00000010282e7819 */ /* 0x000fe20000001229 */
[----:B----4-:R-:W-:Y:S01]  /*3360*/  IMAD.U32 R15, R10, 0x10000, RZ ;  /* 0x000100000a0f7824 */ /* 0x010fe200078e00ff */
[--C-:B------:R-:W-:Y:S02]  /*3370*/  SHF.R.U64 R44, R42, 0x10, R43.reuse ;  /* 0x000000102a2c7819 */ /* 0x100fe4000000122b */
[----:B------:R-:W-:Y:S02]  /*3380*/  SHF.R.U32.HI R43, RZ, 0x10, R43 ;  /* 0x00000010ff2b7819 */ /* 0x000fe4000001162b */
[----:B------:R-:W-:Y:S01]  /*3390*/  SHF.R.U32.HI R45, RZ, 0x10, R41 ;  /* 0x00000010ff2d7819 */ /* 0x000fe20000011629 */
[----:B------:R-:W-:Y:S01]  /*33a0*/  IMAD.U32 R41, R11, 0x10000, RZ ;  /* 0x000100000b297824 */ /* 0x000fe200078e00ff */
[----:B------:R-:W-:Y:S02]  /*33b0*/  PRMT R89, R89, 0x5410, R46 ;  /* 0x0000541059597816 */ /* 0x000fe4000000002e */
[----:B------:R-:W-:-:S02]  /*33c0*/  PRMT R91, R91, 0x5410, R44 ;  /* 0x000054105b5b7816 */ /* 0x000fc4000000002c */
[----:B------:R-:W-:Y:S02]  /*33d0*/  PRMT R92, R92, 0x5410, R43 ;  /* 0x000054105c5c7816 */ /* 0x000fe4000000002b */
[----:B------:R-:W-:Y:S02]  /*33e0*/  PRMT R90, R90, 0x5410, R45 ;  /* 0x000054105a5a7816 */ /* 0x000fe4000000002d */
[----:B------:R-:W-:Y:S02]  /*33f0*/  LOP3.LUT R42, R11, 0xffff0000, RZ, 0xc0, !PT ;  /* 0xffff00000b2a7812 */ /* 0x000fe400078ec0ff */
[----:B------:R-:W-:Y:S01]  /*3400*/  LOP3.LUT R11, R9, 0xffff0000, RZ, 0xc0, !PT ;  /* 0xffff0000090b7812 */ /* 0x000fe200078ec0ff */
[----:B------:R-:W-:Y:S01]  /*3410*/  IMAD.U32 R44, R90, 0x10000, RZ ;  /* 0x000100005a2c7824 */ /* 0x000fe200078e00ff */
[C---:B------:R-:W-:Y:S01]  /*3420*/  LOP3.LUT R45, R91.reuse, 0xffff0000, RZ, 0xc0, !PT ;  /* 0xffff00005b2d7812 */ /* 0x040fe200078ec0ff */
[----:B------:R-:W-:Y:S01]  /*3430*/  IMAD.U32 R91, R91, 0x10000, RZ ;  /* 0x000100005b5b7824 */ /* 0x000fe200078e00ff */
[C---:B------:R-:W-:Y:S01]  /*3440*/  LOP3.LUT R43, R89.reuse, 0xffff0000, RZ, 0xc0, !PT ;  /* 0xffff0000592b7812 */ /* 0x040fe200078ec0ff */
[----:B------:R-:W-:Y:S01]  /*3450*/  IMAD.U32 R89, R89, 0x10000, RZ ;  /* 0x0001000059597824 */ /* 0x000fe200078e00ff */
[----:B------:R-:W-:Y:S01]  /*3460*/  LOP3.LUT R40, R10, 0xffff0000, RZ, 0xc0, !PT ;  /* 0xffff00000a287812 */ /* 0x000fe200078ec0ff */
[----:B------:R-:W-:Y:S01]  /*3470*/  IMAD.U32 R10, R9, 0x10000, RZ ;  /* 0x00010000090a7824 */ /* 0x000fe200078e00ff */
[----:B------:R-:W-:Y:S01]  /*3480*/  SHF.L.U32 R46, R92, 0x10, RZ ;  /* 0x000000105c2e7819 */ /* 0x000fe200000006ff */
[----:B------:R-:W-:-:S02]  /*3490*/  IMAD.U32 R9, R8, 0x10000, RZ ;  /* 0x0001000008097824 */ /* 0x000fc400078e00ff */
[C---:B------:R-:W-:Y:S01]  /*34a0*/  FMUL.FTZ R47, R11.reuse, R45 ;  /* 0x0000002d0b2f7220 */ /* 0x040fe20000410000 */
[-C--:B------:R-:W-:Y:S01]  /*34b0*/  FMUL.FTZ R48, R11, R43.reuse ;  /* 0x0000002b0b307220 */ /* 0x080fe20000410000 */
[----:B------:R-:W-:Y:S01]  /*34c0*/  LOP3.LUT R8, R8, 0xffff0000, RZ, 0xc0, !PT ;  /* 0xffff000008087812 */ /* 0x000fe200078ec0ff */
[C---:B------:R-:W-:Y:S01]  /*34d0*/  FMUL.FTZ R50, R40.reuse, R46 ;  /* 0x0000002e28327220 */ /* 0x040fe20000410000 */
[-C--:B------:R-:W-:Y:S01]  /*34e0*/  FMUL.FTZ R40, R40, R44.reuse ;  /* 0x0000002c28287220 */ /* 0x080fe20000410000 */
[----:B------:R-:W-:Y:S01]  /*34f0*/  LOP3.LUT R92, R92, 0xffff0000, RZ, 0xc0, !PT ;  /* 0xffff00005c5c7812 */ /* 0x000fe200078ec0ff */
[----:B------:R-:W-:Y:S01]  /*3500*/  FFMA.FTZ R47, R10, R43, -R47 ;  /* 0x0000002b0a2f7223 */ /* 0x000fe2000001082f */
[----:B------:R-:W-:Y:S01]  /*3510*/  LOP3.LUT R90, R90, 0xffff0000, RZ, 0xc0, !PT ;  /* 0xffff00005a5a7812 */ /* 0x000fe200078ec0ff */
[----:B------:R-:W-:Y:S01]  /*3520*/  FFMA.FTZ R48, R10, R45, R48 ;  /* 0x0000002d0a307223 */ /* 0x000fe20000010030 */
[C---:B------:R-:W-:Y:S01]  /*3530*/  FFMA.FTZ R50, R15.reuse, R44, -R50 ;  /* 0x0000002c0f327223 */ /* 0x040fe20000010832 */
[C---:B------:R-:W-:Y:S01]  /*3540*/  FMUL.FTZ R10, R8.reuse, R91 ;  /* 0x0000005b080a7220 */ /* 0x040fe20000410000 */
[----:B------:R-:W-:Y:S01]  /*3550*/  FFMA.FTZ R15, R15, R46, R40 ;  /* 0x0000002e0f0f7223 */ /* 0x000fe20000010028 */
[-C--:B------:R-:W-:Y:S01]  /*3560*/  FMUL.FTZ R8, R8, R89.reuse ;  /* 0x0000005908087220 */ /* 0x080fe20000410000 */
        /* <DEDUP_REMOVED lines=8> */
[----:B------:R-:W-:Y:S01]  /*35f0*/  F2FP.BF16.F32.PACK_AB R8, R9, R10 ;  /* 0x0000000a0908723e */ /* 0x000fe200000010ff */
[----:B------:R-:W-:Y:S01]  /*3600*/  IMAD.MOV.U32 R9, RZ, RZ, R47 ;  /* 0x000000ffff097224 */ /* 0x000fe200078e002f */
[----:B------:R-:W-:Y:S01]  /*3610*/  F2FP.BF16.F32.PACK_AB R11, R11, R40 ;  /* 0x000000280b0b723e */ /* 0x000fe200000010ff */
[----:B------:R-:W-:-:S07]  /*3620*/  IMAD.MOV.U32 R10, RZ, RZ, R50 ;  /* 0x000000ffff0a7224 */ /* 0x000fce00078e0032 */
.L_x_507:
[----:B------:R-:W-:Y:S05]  /*3630*/  BSYNC B2 ;  /* 0x0000000000027941 */ /* 0x000fea0003800000 */
.L_x_506:
[----:B----4-:R0:W-:Y:S02]  /*3640*/  ST.E.128 desc[UR42][R12.64], R8 ;  /* 0x000000080c007985 */ /* 0x0101e4000c101d2a */
.L_x_505:
[----:B------:R-:W-:Y:S05]  /*3650*/  BSYNC B1 ;  /* 0x0000000000017941 */ /* 0x000fea0003800000 */
.L_x_504:
[----:B------:R-:W-:Y:S05]  /*3660*/  @P2 BRA `(.L_x_503) ;  /* 0x0000001c00882947 */ /* 0x000fea0003800000 */
[----:B0---4-:R0:W4:Y:S01]  /*3670*/  LDS.128 R8, [R72+0x11000] ;  /* 0x0110000048087984 */ /* 0x0111220000000c00 */
[C---:B------:R-:W-:Y:S01]  /*3680*/  LEA R12, P3, R2.reuse, R14, 0x1 ;  /* 0x0000000e020c7211 */ /* 0x040fe200078608ff */
[----:B------:R-:W-:Y:S03]  /*3690*/  BSSY B1, `(.L_x_508) ;  /* 0x0000032000017945 */ /* 0x000fe60003800000 */
[----:B-1----:R-:W-:Y:S02]  /*36a0*/  LEA.HI.X R13, R2, R85, R153, 0x1, P3 ;  /* 0x00000055020d7211 */ /* 0x002fe400018f0c99 */
[----:B------:R-:W-:-:S13]  /*36b0*/  ISETP.GE.AND P3, PT, R156, R80, PT ;  /* 0x000000509c00720c */ /* 0x000fda0003f66270 */
[----:B0-----:R-:W-:Y:S05]  /*36c0*/  @P3 BRA `(.L_x_509) ;  /* 0x0000000000b83947 */ /* 0x001fea0003800000 */
[--C-:B------:R-:W-:Y:S01]  /*36d0*/  SHF.R.U64 R41, R38, 0x10, R39.reuse ;  /* 0x0000001026297819 */ /* 0x100fe20000001227 */
[----:B----4-:R-:W-:Y:S01]  /*36e0*/  IMAD.U32 R14, R10, 0x10000, RZ ;  /* 0x000100000a0e7824 */ /* 0x010fe200078e00ff */
        /* <DEDUP_REMOVED lines=10> */
[----:B------:R-:W-:Y:S01]  /*3790*/  LOP3.LUT R37, R11, 0xffff0000, RZ, 0xc0, !PT ;  /* 0xffff00000b257812 */ /* 0x000fe200078ec0ff */
[----:B------:R-:W-:Y:S01]  /*37a0*/  IMAD.U32 R10, R9, 0x10000, RZ ;  /* 0x00010000090a7824 */ /* 0x000fe200078e00ff */
[----:B------:R-:W-:Y:S01]  /*37b0*/  PRMT R82, R82, 0x5410, R43 ;  /* 0x0000541052527816 */ /* 0x000fe2000000002b */
[----:B------:R-:W-:Y:S01]  /*37c0*/  FMUL.FTZ R45, R15, R41 ;  /* 0x000000290f2d7220 */ /* 0x000fe20000410000 */
[----:B------:R-:W-:Y:S01]  /*37d0*/  LOP3.LUT R11, R9, 0xffff0000, RZ, 0xc0, !PT ;  /* 0xffff0000090b7812 */ /* 0x000fe200078ec0ff */
[-C--:B------:R-:W-:Y:S01]  /*37e0*/  FMUL.FTZ R15, R15, R39.reuse ;  /* 0x000000270f0f7220 */ /* 0x080fe20000410000 */
[----:B------:R-:W-:Y:S01]  /*37f0*/  LOP3.LUT R40, R86, 0xffff0000, RZ, 0xc0, !PT ;  /* 0xffff000056287812 */ /* 0x000fe200078ec0ff */
[----:B------:R-:W-:Y:S01]  /*3800*/  FFMA.FTZ R45, R14, R39, -R45 ;  /* 0x000000270e2d7223 */ /* 0x000fe2000001082d */
[----:B------:R-:W-:Y:S01]  /*3810*/  LOP3.LUT R38, R82, 0xffff0000, RZ, 0xc0, !PT ;  /* 0xffff000052267812 */ /* 0x000fe200078ec0ff */
[----:B------:R-:W-:Y:S01]  /*3820*/  FFMA.FTZ R14, R14, R41, R15 ;  /* 0x000000290e0e7223 */ /* 0x000fe2000001000f */
[----:B------:R-:W-:Y:S01]  /*3830*/  LOP3.LUT R87, R87, 0xffff0000, RZ, 0xc0, !PT ;  /* 0xffff000057577812 */ /* 0x000fe200078ec0ff */
[----:B------:R-:W-:Y:S01]  /*3840*/  FMUL.FTZ R43, R11, R40 ;  /* 0x000000280b2b7220 */ /* 0x000fe20000410000 */
[----:B------:R-:W-:Y:S01]  /*3850*/  LOP3.LUT R83, R83, 0xffff0000, RZ, 0xc0, !PT ;  /* 0xffff000053537812 */ /* 0x000fe200078ec0ff */
[-C--:B------:R-:W-:Y:S01]  /*3860*/  FMUL.FTZ R11, R11, R38.reuse ;  /* 0x000000260b0b7220 */ /* 0x080fe20000410000 */
[----:B------:R-:W-:Y:S01]  /*3870*/  SHF.L.U32 R9, R8, 0x10, RZ ;  /* 0x0000001008097819 */ /* 0x000fe200000006ff */
[----:B------:R-:W-:Y:S01]  /*3880*/  FFMA.FTZ R43, R10, R38, -R43 ;  /* 0x000000260a2b7223 */ /* 0x000fe2000001082b */
[----:B------:R-:W-:Y:S01]  /*3890*/  LOP3.LUT R8, R8, 0xffff0000, RZ, 0xc0, !PT ;  /* 0xffff000008087812 */ /* 0x000fe200078ec0ff */
[----:B------:R-:W-:-:S02]  /*38a0*/  IMAD.U32 R86, R86, 0x10000, RZ ;  /* 0x0001000056567824 */ /* 0x000fc400078e00ff */
[C---:B------:R-:W-:Y:S01]  /*38b0*/  FMUL.FTZ R15, R37.reuse, R87 ;  /* 0x00000057250f7220 */ /* 0x040fe20000410000 */
[----:B------:R-:W-:Y:S02]  /*38c0*/  IMAD.U32 R82, R82, 0x10000, RZ ;  /* 0x0001000052527824 */ /* 0x000fe400078e00ff */
        /* <DEDUP_REMOVED lines=14> */
.L_x_509:
[----:B------:R-:W-:Y:S05]  /*39b0*/  BSYNC B1 ;  /* 0x0000000000017941 */ /* 0x000fea0003800000 */
.L_x_508:
[----:B----4-:R0:W-:Y:S01]  /*39c0*/  ST.E.128 desc[UR42][R12.64], R8 ;  /* 0x000000080c007985 */ /* 0x0101e2000c101d2a */
[----:B------:R-:W-:Y:S05]  /*39d0*/  BRA `(.L_x_503) ;  /* 0x0000001800ac7947 */ /* 0x000fea0003800000 */
.L_x_485:
[C---:B------:R-:W-:Y:S02]  /*39e0*/  ISETP.GE.AND P3, PT, R152.reuse, R78, PT ;  /* 0x0000004e9800720c */ /* 0x040fe40003f66270 */
[----:B------:R-:W-:Y:S02]  /*39f0*/  CS2R R38, SRZ ;  /* 0x0000000000267805 */ /* 0x000fe4000001ff00 */
[----:B------:R-:W-:Y:S02]  /*3a00*/  IADD3 R44, R152, 0x60, RZ ;  /* 0x00000060982c7810 */ /* 0x000fe40007ffe0ff */
[----:B------:R-:W-:Y:S02]  /*3a10*/  CS2R R42, SRZ ;  /* 0x00000000002a7805 */ /* 0x000fe4000001ff00 */
[----:B------:R-:W-:Y:S02]  /*3a20*/  ISETP.GE.OR P3, PT, R16, R80, P3 ;  /* 0x000000501000720c */ /* 0x000fe40001f66670 */
[----:B------:R-:W-:-:S11]  /*3a30*/  CS2R R40, SRZ ;  /* 0x0000000000287805 */ /* 0x000fd6000001ff00 */
[----:B------:R-:W0:Y:S01]  /*3a40*/  @!P3 LDC.64 R12, c[0x0][0x3e8] ;  /* 0x0000fa00ff0cbb82 */ /* 0x000e220000000a00 */
[----:B------:R-:W-:-:S05]  /*3a50*/  @!P3 IADD3 R14, P4, R52, R10, RZ ;  /* 0x0000000a340eb210 */ /* 0x000fca0007f9e0ff */
[----:B------:R-:W-:Y:S01]  /*3a60*/  @!P3 IMAD.X R15, R79, 0x1, R35, P4 ;  /* 0x000000014f0fb824 */ /* 0x000fe200020e0623 */
[----:B------:R-:W-:-:S05]  /*3a70*/  @!P3 IADD3 R36, P4, R56, R8, RZ ;  /* 0x000000083824b210 */ /* 0x000fca0007f9e0ff */
[----:B------:R-:W-:Y:S01]  /*3a80*/  @!P3 IMAD.X R37, R71, 0x1, R31, P4 ;  /* 0x000000014725b824 */ /* 0x000fe200020e061f */
[----:B0-----:R-:W-:-:S04]  /*3a90*/  @!P3 LEA R12, P4, R14, R12, 0x1 ;  /* 0x0000000c0e0cb211 */ /* 0x001fc800078808ff */
[----:B------:R-:W-:Y:S02]  /*3aa0*/  @!P3 LEA.HI.X R13, R14, R13, R15, 0x1, P4 ;  /* 0x0000000d0e0db211 */ /* 0x000fe400020f0c0f */
[----:B------:R-:W0:Y:S01]  /*3ab0*/  @!P3 LDC.64 R14, c[0x0][0x400] ;  /* 0x00010000ff0ebb82 */ /* 0x000e220000000a00 */
[----:B------:R-:W-:Y:S01]  /*3ac0*/  BSSY B1, `(.L_x_510) ;  /* 0x0000022000017945 */ /* 0x000fe20003800000 */
[----:B0-----:R-:W-:-:S04]  /*3ad0*/  @!P3 LEA R14, P4, R36, R14, 0x1 ;  /* 0x0000000e240eb211 */ /* 0x001fc800078808ff */
[----:B------:R-:W-:Y:S02]  /*3ae0*/  @!P3 LEA.HI.X R15, R36, R15, R37, 0x1, P4 ;  /* 0x0000000f240fb211 */ /* 0x000fe400020f0c25 */
[----:B------:R-:W-:Y:S02]  /*3af0*/  CS2R R36, SRZ ;  /* 0x0000000000247805 */ /* 0x000fe4000001ff00 */
[----:B------:R-:W-:Y:S02]  /*3b00*/  ISETP.GE.AND P4, PT, R44, R78, PT ;  /* 0x0000004e2c00720c */ /* 0x000fe40003f86270 */
[----:B------:R-:W-:Y:S02]  /*3b10*/  CS2R R46, SRZ ;  /* 0x00000000002e7805 */ /* 0x000fe4000001ff00 */
[----:B------:R-:W-:Y:S01]  /*3b20*/  CS2R R50, SRZ ;  /* 0x0000000000327805 */ /* 0x000fe2000001ff00 */
[----:B------:R0:W5:Y:S01]  /*3b30*/  @!P3 LDG.E.128 R40, desc[UR42][R14.64] ;  /* 0x0000002a0e28b981 */ /* 0x000162000c1e1d00 */
[----:B------:R-:W-:-:S02]  /*3b40*/  ISETP.GE.OR P4, PT, R16, R80, P4 ;  /* 0x000000501000720c */ /* 0x000fc40002786670 */
[----:B------:R-:W-:Y:S02]  /*3b50*/  CS2R R44, SRZ ;  /* 0x00000000002c7805 */ /* 0x000fe4000001ff00 */
[----:B------:R-:W-:Y:S01]  /*3b60*/  CS2R R48, SRZ ;  /* 0x0000000000307805 */ /* 0x000fe2000001ff00 */
[----:B------:R0:W5:Y:S01]  /*3b70*/  @!P3 LDG.E.128 R36, desc[UR42][R12.64] ;  /* 0x0000002a0c24b981 */ /* 0x000162000c1e1d00 */
[----:B------:R-:W-:-:S07]  /*3b80*/  ISETP.GE.AND P3, PT, R16, R80, PT ;  /* 0x000000501000720c */ /* 0x000fce0003f66270 */
[----:B------:R-:W-:Y:S06]  /*3b90*/  @P4 BRA `(.L_x_511) ;  /* 0x0000000000504947 */ /* 0x000fec0003800000 */
[----:B0-----:R-:W0:Y:S01]  /*3ba0*/  LDC.64 R12, c[0x0][0x3f8] ;  /* 0x0000fe00ff0c7b82 */ /* 0x001e220000000a00 */
[----:B------:R-:W-:Y:S01]  /*3bb0*/  IMAD.MOV.U32 R11, RZ, RZ, R79 ;  /* 0x000000ffff0b7224 */ /* 0x000fe200078e004f */
[----:B------:R-:W-:Y:S01]  /*3bc0*/  ULDC.64 UR4, c[0x0][0x3e8] ;  /* 0x0000fa0000047ab9 */ /* 0x000fe20000000a00 */
[----:B------:R-:W-:Y:S02]  /*3bd0*/  IMAD.MOV.U32 R9, RZ, RZ, R71 ;  /* 0x000000ffff097224 */ /* 0x000fe400078e0047 */
[----:B0-----:R-:W-:-:S04]  /*3be0*/  IMAD.WIDE.U32 R10, R12, 0x60, R10 ;  /* 0x000000600c0a7825 */ /* 0x001fc800078e000a */
[----:B------:R-:W-:Y:S01]  /*3bf0*/  IMAD R13, R13, 0x60, RZ ;  /* 0x000000600d0d7824 */ /* 0x000fe200078e02ff */
[----:B------:R-:W-:-:S04]  /*3c00*/  IADD3 R12, P4, R52, R10, RZ ;  /* 0x0000000a340c7210 */ /* 0x000fc80007f9e0ff */
[----:B------:R-:W-:Y:S02]  /*3c10*/  IADD3.X R13, R35, R11, R13, P4, !PT ;  /* 0x0000000b230d7210 */ /* 0x000fe400027fe40d */
        /* <DEDUP_REMOVED lines=8> */
[----:B------:R-:W-:-:S03]  /*3ca0*/  LEA R48, P4, R8, UR4, 0x1 ;  /* 0x0000000408307c11 */ /* 0x000fc6000f8808ff */
[----:B------:R-:W5:Y:S01]  /*3cb0*/  LDG.E.128 R44, desc[UR42][R44.64] ;  /* 0x0000002a2c2c7981 */ /* 0x000f62000c1e1d00 */
[----:B------:R-:W-:-:S06]  /*3cc0*/  LEA.HI.X R49, R8, UR5, R9, 0x1, P4 ;  /* 0x0000000508317c11 */ /* 0x000fcc000a0f0c09 */
[----:B------:R-:W5:Y:S03]  /*3cd0*/  LDG.E.128 R48, desc[UR42][R48.64] ;  /* 0x0000002a30307981 */ /* 0x000f66000c1e1d00 */
.L_x_511:
[----:B------:R-:W-:Y:S05]  /*3ce0*/  BSYNC B1 ;  /* 0x0000000000017941 */ /* 0x000fea0003800000 */
.L_x_510:
[----:B-----5:R-:W-:Y:S01]  /*3cf0*/  IMAD.MOV.U32 R8, RZ, RZ, R46 ;  /* 0x000000ffff087224 */ /* 0x020fe200078e002e */
[----:B------:R-:W-:Y:S01]  /*3d00*/  UISETP.NE.AND UP0, UPT, UR39, 0x3, UPT ;  /* 0x000000032700788c */ /* 0x000fe2000bf05270 */
[----:B------:R-:W-:Y:S02]  /*3d10*/  IMAD.MOV.U32 R9, RZ, RZ, R47 ;  /* 0x000000ffff097224 */ /* 0x000fe400078e002f */
        /* <DEDUP_REMOVED lines=9> */
[----:B------:R-:W-:-:S02]  /*3db0*/  MOV R10, R48 ;  /* 0x00000030000a7202 */ /* 0x000fc40000000f00 */
[----:B------:R-:W-:Y:S02]  /*3dc0*/  PLOP3.LUT P5, PT, PT, PT, UP0, 0x80, 0x0 ;  /* 0x000000000000781c */ /* 0x000fe40003faf008 */
        /* <DEDUP_REMOVED lines=19> */
[----:B------:R-:W-:Y:S01]  /*3f00*/  PRMT R109, R11, 0x7610, R109 ;  /* 0x000076100b6d7816 */ /* 0x000fe2000000006d */
[----:B------:R-:W-:Y:S06]  /*3f10*/  @!P5 BRA `(.L_x_512) ;  /* 0x000000000004d947 */ /* 0x000fec0003800000 */
[----:B------:R-:W-:Y:S01]  /*3f20*/  BPT.TRAP 0x1 ;  /* 0x000000040000795c */ /* 0x000fe20000300000 */
.L_x_512:
[----:B------:R-:W-:Y:S01]  /*3f30*/  IMAD R71, R19, 0x8, R18 ;  /* 0x0000000813477824 */ /* 0x000fe200078e0212 */
[----:B------:R-:W-:Y:S01]  /*3f40*/  SHF.L.U32 R79, R154, 0x1f, RZ ;  /* 0x0000001f9a4f7819 */ /* 0x000fe200000006ff */
[----:B------:R-:W1:Y:S01]  /*3f50*/  LDC R87, c[0x0][0x2f4] ;  /* 0x0000bd00ff577b82 */ /* 0x000e620000000800 */
[----:B------:R-:W-:Y:S02]  /*3f60*/  BSSY B1, `(.L_x_513) ;  /* 0x0000003000017945 */ /* 0x000fe40003800000 */
[----:B------:R-:W2:Y:S02]  /*3f70*/  SYNCS.PHASECHK.TRANS64.TRYWAIT P4, [R71+URZ+0x16890], R79 ;  /* 0x0168904f470075a7 */ /* 0x000ea4000808017f */
[----:B--2---:R-:W-:Y:S05]  /*3f80*/  @!P4 BRA `(.L_x_514) ;  /* 0x000001100060c947 */ /* 0x004fea0003800000 */
.L_x_727:
[----:B------:R-:W-:Y:S05]  /*3f90*/  BSYNC B1 ;  /* 0x0000000000017941 */ /* 0x000fea0003800000 */
.L_x_513:
[----:B------:R-:W-:Y:S01]  /*3fa0*/  UMOV UR4, 0xffffffff ;  /* 0xffffffff00047882 */ /* 0x000fe20000000000 */
[----:B-1----:R-:W-:Y:S02]  /*3fb0*/  IMAD.IADD R89, R87, 0x1, -R60 ;  /* 0x0000000157597824 */ /* 0x002fe400078e0a3c */
[----:B------:R-:W-:Y:S05]  /*3fc0*/  BRA.DIV UR4, `(.L_x_515) ;  /* 0x0000011204647947 */ /* 0x000fea000b800000 */
[----:B------:R1:W3:Y:S04]  /*3fd0*/  SHFL.IDX PT, R83, R85, RZ, 0x1c1f ;  /* 0x001c1fff55537589 */ /* 0x0002e800000e0000 */
[----:B------:R1:W4:Y:S02]  /*3fe0*/  SHFL.IDX PT, R82, R84, RZ, 0x1c1f ;  /* 0x001c1fff54527589 */ /* 0x00032400000e0000 */
.L_x_731:
[----:B------:R-:W-:Y:S01]  /*3ff0*/  ISETP.GE.OR P4, PT, R152, R78, P1 ;  /* 0x0000004e9800720c */ /* 0x000fe20000f86670 */
[----:B------:R-:W-:-:S12]  /*4000*/  BSSY B1, `(.L_x_516) ;  /* 0x000007c000017945 */ /* 0x000fd80003800000 */
[----:B------:R-:W-:Y:S05]  /*4010*/  @P4 BRA `(.L_x_517) ;  /* 0x0000000400e84947 */ /* 0x000fea0003800000 */
[----:B------:R-:W5:Y:S01]  /*4020*/  S2R R9, SR_TID.X ;  /* 0x0000000000097919 */ /* 0x000f620000002100 */
[----:B------:R-:W-:Y:S01]  /*4030*/  SEL R8, R60, R89, !P0 ;  /* 0x000000593c087207 */ /* 0x000fe20004000000 */
[----:B------:R-:W-:Y:S01]  /*4040*/  BSSY B2, `(.L_x_518) ;  /* 0x0000073000027945 */ /* 0x000fe20003800000 */
[----:B----4-:R-:W-:-:S04]  /*4050*/  LEA R80, P4, R6, R82, 0x1 ;  /* 0x0000005206507211 */ /* 0x010fc800078808ff */
[----:B---3--:R-:W-:Y:S01]  /*4060*/  LEA.HI.X R81, R6, R83, R4, 0x1, P4 ;  /* 0x0000005306517211 */ /* 0x008fe200020f0c04 */
[----:B-----5:R-:W-:Y:S01]  /*4070*/  VIADD R11, R9, 0xffffff80 ;  /* 0xffffff80090b7836 */ /* 0x020fe20000000000 */
[----:B------:R-:W-:-:S04]  /*4080*/  SHF.R.S32.HI R9, RZ, 0x1f, R8 ;  /* 0x0000001fff097819 */ /* 0x000fc80000011408 */
[----:B------:R-:W-:Y:S01]  /*4090*/  LEA.HI R8, R9, R8, RZ, 0x4 ;  /* 0x0000000809087211 */ /* 0x000fe200078f20ff */
[----:B------:R-:W-:Y:S01]  /*40a0*/  IMAD R9, R19, 0x2000, R3 ;  /* 0x0000200013097824 */ /* 0x000fe200078e0203 */
[----:B------:R-:W-:Y:S02]  /*40b0*/  SHF.R.S32.HI R10, RZ, 0x1f, R11 ;  /* 0x0000001fff0a7819 */ /* 0x000fe4000001140b */
[----:B------:R-:W-:Y:S01]  /*40c0*/  LEA.HI.SX32 R8, R8, R7, 0x1c ;  /* 0x0000000708087211 */ /* 0x000fe200078fe2ff */
[----:B------:R-:W-:Y:S01]  /*40d0*/  IMAD R9, R9, 0x2, R18 ;  /* 0x0000000209097824 */ /* 0x000fe200078e0212 */
[----:B------:R-:W-:-:S03]  /*40e0*/  LEA.HI R10, R10, R11, RZ, 0x5 ;  /* 0x0000000b0a0a7211 */ /* 0x000fc600078f28ff */
[----:B------:R-:W-:Y:S01]  /*40f0*/  IMAD.SHL.U32 R86, R8, 0x8, RZ ;  /* 0x0000000808567824 */ /* 0x000fe200078e00ff */
[----:B------:R-:W-:-:S04]  /*4100*/  SHF.R.S32.HI R10, RZ, 0x5, R10 ;  /* 0x00000005ff0a7819 */ /* 0x000fc8000001140a */
[----:B------:R-:W-:-:S04]  /*4110*/  LOP3.LUT R8, R69, 0x38, R86, 0xf8, !PT ;  /* 0x0000003845087812 */ /* 0x000fc800078ef856 */
[----:B------:R-:W-:-:S05]  /*4120*/  LOP3.LUT R8, R8, R65, RZ, 0x3c, !PT ;  /* 0x0000004108087212 */ /* 0x000fca00078e3cff */
[----:B------:R-:W-:-:S04]  /*4130*/  IMAD R8, R10, 0x200, R8 ;  /* 0x000002000a087824 */ /* 0x000fc800078e0208 */
[----:B------:R-:W-:-:S05]  /*4140*/  IMAD R11, R19, 0x2000, R8 ;  /* 0x00002000130b7824 */ /* 0x000fca00078e0208 */
[----:B0-----:R-:W-:Y:S02]  /*4150*/  LEA R12, R11, R18, 0x1 ;  /* 0x000000120b0c7211 */ /* 0x001fe400078e08ff */
[----:B------:R-:W0:Y:S04]  /*4160*/  LDS.128 R8, [R9+0xe400] ;  /* 0x00e4000009087984 */ /* 0x000e280000000c00 */
[----:B------:R-:W3:Y:S01]  /*4170*/  LDS.128 R12, [R12+0xe400] ;  /* 0x00e400000c0c7984 */ /* 0x000ee20000000c00 */
[----:B------:R-:W-:Y:S05]  /*4180*/  @P3 BRA `(.L_x_519) ;  /* 0x0000000400783947 */ /* 0x000fea0003800000 */
[----:B------:R-:W-:Y:S01]  /*4190*/  SHF.R.U32.HI R100, RZ, 0x10, R37 ;  /* 0x00000010ff647819 */ /* 0x000fe20000011625 */
[----:B---3--:R-:W-:Y:S01]  /*41a0*/  IMAD.U32 R104, R13, 0x10000, RZ ;  /* 0x000100000d687824 */ /* 0x008fe200078e00ff */
[----:B------:R-:W-:Y:S01]  /*41b0*/  SHF.R.U32.HI R103, RZ, 0x10, R41 ;  /* 0x00000010ff677819 */ /* 0x000fe20000011629 */
[----:B------:R-:W-:Y:S01]  /*41c0*/  IMAD.U32 R105, R15, 0x10000, RZ ;  /* 0x000100000f697824 */ /* 0x000fe200078e00ff */
[----:B------:R-:W-:Y:S02]  /*41d0*/  SHF.R.U32.HI R99, RZ, 0x10, R39 ;  /* 0x00000010ff637819 */ /* 0x000fe40000011627 */
[----:B------:R-:W-:Y:S02]  /*41e0*/  PRMT R106, R106, 0x5410, R100 ;  /* 0x000054106a6a7816 */ /* 0x000fe40000000064 */
[----:B------:R-:W-:Y:S02]  /*41f0*/  PRMT R109, R109, 0x5410, R103 ;  /* 0x000054106d6d7816 */ /* 0x000fe40000000067 */
[----:B------:R-:W-:-:S02]  /*4200*/  SHF.R.U32.HI R101, RZ, 0x10, R43 ;  /* 0x00000010ff657819 */ /* 0x000fc4000001162b */
[----:B------:R-:W-:Y:S02]  /*4210*/  SHF.L.U32 R103, R109, 0x10, RZ ;  /* 0x000000106d677819 */ /* 0x000fe400000006ff */
[----:B------:R-:W-:Y:S01]  /*4220*/  PRMT R100, R108, 0x5410, R99 ;  /* 0x000054106c647816 */ /* 0x000fe20000000063 */
[----:B------:R-:W-:Y:S01]  /*4230*/  IMAD.U32 R99, R106, 0x10000, RZ ;  /* 0x000100006a637824 */ /* 0x000fe200078e00ff */
[----:B------:R-:W-:Y:S01]  /*4240*/  LOP3.LUT R102, R13, 0xffff0000, RZ, 0xc0, !PT ;  /* 0xffff00000d667812 */ /* 0x000fe200078ec0ff */
[----:B------:R-:W-:Y:S01]  /*4250*/  FMUL.FTZ R111, R104, R103 ;  /* 0x00000067686f7220 */ /* 0x000fe20000410000 */
[----:B------:R-:W-:Y:S01]  /*4260*/  LOP3.LUT R109, R109, 0xffff0000, RZ, 0xc0, !PT ;  /* 0xffff00006d6d7812 */ /* 0x000fe200078ec0ff */
[----:B------:R-:W-:Y:S01]  /*4270*/  IMAD.U32 R108, R100, 0x10000, RZ ;  /* 0x00010000646c7824 */ /* 0x000fe200078e00ff */
[----:B------:R-:W-:Y:S01]  /*4280*/  PRMT R107, R107, 0x5410, R101 ;  /* 0x000054106b6b7816 */ /* 0x000fe20000000065 */
[----:B------:R-:W-:Y:S01]  /*4290*/  FMUL.FTZ R101, R104, R99 ;  /* 0x0000006368657220 */ /* 0x000fe20000410000 */
[----:B------:R-:W-:Y:S01]  /*42a0*/  SHF.R.U64 R36, R36, 0x10, R37 ;  /* 0x0000001024247819 */ /* 0x000fe20000001225 */
[----:B------:R-:W-:Y:S01]  /*42b0*/  FMUL.FTZ R104, R102, R109 ;  /* 0x0000006d66687220 */ /* 0x000fe20000410000 */
[----:B------:R-:W-:Y:S01]  /*42c0*/  LOP3.LUT R106, R106, 0xffff0000, RZ, 0xc0, !PT ;  /* 0xffff00006a6a7812 */ /* 0x000fe200078ec0ff */
[----:B------:R-:W-:Y:S01]  /*42d0*/  IMAD.U32 R110, R107, 0x10000, RZ ;  /* 0x000100006b6e7824 */ /* 0x000fe200078e00ff */
[C---:B0-----:R-:W-:Y:S01]  /*42e0*/  LOP3.LUT R37, R9.reuse, 0xffff0000, RZ, 0xc0, !PT ;  /* 0xffff000009257812 */ /* 0x041fe200078ec0ff */
[----:B------:R-:W-:Y:S01]  /*42f0*/  IMAD.U32 R13, R12, 0x10000, RZ ;  /* 0x000100000c0d7824 */ /* 0x000fe200078e00ff */
[----:B------:R-:W-:Y:S01]  /*4300*/  SHF.R.U64 R98, R38, 0x10, R39 ;  /* 0x0000001026627819 */ /* 0x000fe20000001227 */
[----:B------:R-:W-:Y:S01]  /*4310*/  FMUL.FTZ R112, R102, R106 ;  /* 0x0000006a66707220 */ /* 0x000fe20000410000 */
[----:B------:R-:W-:Y:S01]  /*4320*/  SHF.R.U64 R38, R40, 0x10, R41 ;  /* 0x0000001028267819 */ /* 0x000fe20000001229 */
[----:B------:R-:W-:-:S02]  /*4330*/  IMAD.U32 R40, R9, 0x10000, RZ ;  /* 0x0001000009287824 */ /* 0x000fc400078e00ff */
[----:B------:R-:W-:Y:S01]  /*4340*/  FFMA.FTZ R102, R37, R106, -R104 ;  /* 0x0000006a25667223 */ /* 0x000fe20000010868 */
[----:B------:R-:W-:Y:S01]  /*4350*/  IMAD.U32 R41, R11, 0x10000, RZ ;  /* 0x000100000b297824 */ /* 0x000fe200078e00ff */
[----:B------:R-:W-:Y:S01]  /*4360*/  PRMT R38, R92, 0x5432, R38 ;  /* 0x000054325c267816 */ /* 0x000fe20000000026 */
[----:B------:R-:W-:Y:S01]  /*4370*/  FMUL.FTZ R106, R105, R110 ;  /* 0x0000006e696a7220 */ /* 0x000fe20000410000 */
[----:B------:R-:W-:Y:S01]  /*4380*/  PRMT R36, R93, 0x5432, R36 ;  /* 0x000054325d247816 */ /* 0x000fe20000000024 */
[C---:B------:R-:W-:Y:S01]  /*4390*/  FFMA.FTZ R99, R40.reuse, R99, -R111 ;  /* 0x0000006328637223 */ /* 0x040fe2000001086f */
[----:B------:R-:W-:Y:S01]  /*43a0*/  LOP3.LUT R15, R15, 0xffff0000, RZ, 0xc0, !PT ;  /* 0xffff00000f0f7812 */ /* 0x000fe200078ec0ff */
[----:B------:R-:W-:Y:S01]  /*43b0*/  FFMA.FTZ R40, R40, R103, R101 ;  /* 0x0000006728287223 */ /* 0x000fe20000010065 */
[----:B------:R-:W-:Y:S01]  /*43c0*/  LOP3.LUT R104, R107, 0xffff0000, RZ, 0xc0, !PT ;  /* 0xffff00006b687812 */ /* 0x000fe200078ec0ff */
[-C--:B------:R-:W-:Y:S01]  /*43d0*/  FMUL.FTZ R105, R105, R108.reuse ;  /* 0x0000006c69697220 */ /* 0x080fe20000410000 */
[----:B------:R-:W-:Y:S01]  /*43e0*/  LOP3.LUT R100, R100, 0xffff0000, RZ, 0xc0, !PT ;  /* 0xffff000064647812 */ /* 0x000fe200078ec0ff */
[----:B------:R-:W-:Y:S01]  /*43f0*/  FFMA.FTZ R101, R41, R108, -R106 ;  /* 0x0000006c29657223 */ /* 0x000fe2000001086a */
[----:B------:R-:W-:Y:S01]  /*4400*/  IMAD.U32 R108, R38, 0x10000, RZ ;  /* 0x00010000266c7824 */ /* 0x000fe200078e00ff */
[----:B------:R-:W-:Y:S01]  /*4410*/  SHF.R.U64 R42, R42, 0x10, R43 ;  /* 0x000000102a2a7819 */ /* 0x000fe2000000122b */
[----:B------:R-:W-:Y:S01]  /*4420*/  IMAD.U32 R106, R36, 0x10000, RZ ;  /* 0x00010000246a7824 */ /* 0x000fe200078e00ff */
[----:B------:R-:W-:Y:S01]  /*4430*/  LOP3.LUT R11, R11, 0xffff0000, RZ, 0xc0, !PT ;  /* 0xffff00000b0b7812 */ /* 0x000fe200078ec0ff */
[----:B------:R-:W-:Y:S01]  /*4440*/  FFMA.FTZ R37, R37, R109, R112 ;  /* 0x0000006d25257223 */ /* 0x000fe20000010070 */
[----:B------:R-:W-:Y:S01]  /*4450*/  FFMA.FTZ R41, R41, R110, R105 ;  /* 0x0000006e29297223 */ /* 0x000fe20000010069 */
[C---:B------:R-:W-:Y:S01]  /*4460*/  FMUL.FTZ R110, R15.reuse, R104 ;  /* 0x000000680f6e7220 */ /* 0x040fe20000410000 */
[----:B------:R-:W-:Y:S01]  /*4470*/  FMUL.FTZ R112, R15, R100 ;  /* 0x000000640f707220 */ /* 0x000fe20000410000 */
[----:B------:R-:W-:Y:S01]  /*4480*/  LOP3.LUT R103, R38, 0xffff0000, RZ, 0xc0, !PT ;  /* 0xffff000026677812 */ /* 0x000fe200078ec0ff */
[----:B------:R-:W-:-:S02]  /*4490*/  IMAD.U32 R9, R8, 0x10000, RZ ;  /* 0x0001000008097824 */ /* 0x000fc400078e00ff */
[C---:B------:R-:W-:Y:S01]  /*44a0*/  FMUL.FTZ R38, R13.reuse, R108 ;  /* 0x0000006c0d267220 */ /* 0x040fe20000410000 */
[----:B------:R-:W-:Y:S01]  /*44b0*/  LOP3.LUT R12, R12, 0xffff0000, RZ, 0xc0, !PT ;  /* 0xffff00000c0c7812 */ /* 0x000fe200078ec0ff */
[----:B------:R-:W-:Y:S01]  /*44c0*/  FMUL.FTZ R13, R13, R106 ;  /* 0x0000006a0d0d7220 */ /* 0x000fe20000410000 */
[----:B------:R-:W-:Y:S01]  /*44d0*/  PRMT R42, R90, 0x5432, R42 ;  /* 0x000054325a2a7816 */ /* 0x000fe2000000002a */
[C---:B------:R-:W-:Y:S01]  /*44e0*/  FFMA.FTZ R100, R11.reuse, R100, -R110 ;  /* 0x000000640b647223 */ /* 0x040fe2000001086e */
[----:B------:R-:W-:Y:S01]  /*44f0*/  LOP3.LUT R15, R36, 0xffff0000, RZ, 0xc0, !PT ;  /* 0xffff0000240f7812 */ /* 0x000fe200078ec0ff */
[----:B------:R-:W-:Y:S01]  /*4500*/  FFMA.FTZ R36, R11, R104, R112 ;  /* 0x000000680b247223 */ /* 0x000fe20000010070 */
[----:B------:R-:W-:Y:S01]  /*4510*/  PRMT R98, R91, 0x5432, R98 ;  /* 0x000054325b627816 */ /* 0x000fe20000000062 */
[C---:B------:R-:W-:Y:S01]  /*4520*/  FFMA.FTZ R11, R9.reuse, R106, -R38 ;  /* 0x0000006a090b7223 */ /* 0x040fe20000010826 */
[C---:B------:R-:W-:Y:S01]  /*4530*/  IMAD.U32 R39, R10.reuse, 0x10000, RZ ;  /* 0x000100000a277824 */ /* 0x040fe200078e00ff */
[----:B------:R-:W-:Y:S01]  /*4540*/  LOP3.LUT R43, R10, 0xffff0000, RZ, 0xc0, !PT ;  /* 0xffff00000a2b7812 */ /* 0x000fe200078ec0ff */
[----:B------:R-:W-:Y:S01]  /*4550*/  FFMA.FTZ R9, R9, R108, R13 ;  /* 0x0000006c09097223 */ /* 0x000fe2000001000d */
[----:B------:R-:W-:-:S02]  /*4560*/  IMAD.U32 R10, R14, 0x10000, RZ ;  /* 0x000100000e0a7824 */ /* 0x000fc400078e00ff */
[C---:B------:R-:W-:Y:S01]  /*4570*/  FMUL.FTZ R105, R12.reuse, R103 ;  /* 0x000000670c697220 */ /* 0x040fe20000410000 */
[----:B------:R-:W-:Y:S01]  /*4580*/  FMUL.FTZ R107, R12, R15 ;  /* 0x0000000f0c6b7220 */ /* 0x000fe20000410000 */
[----:B------:R-:W-:Y:S01]  /*4590*/  IMAD.U32 R13, R42, 0x10000, RZ ;  /* 0x000100002a0d7824 */ /* 0x000fe200078e00ff */
[----:B------:R-:W-:Y:S01]  /*45a0*/  LOP3.LUT R14, R14, 0xffff0000, RZ, 0xc0, !PT ;  /* 0xffff00000e0e7812 */ /* 0x000fe200078ec0ff */
[----:B------:R-:W-:Y:S01]  /*45b0*/  IMAD.U32 R12, R98, 0x10000, RZ ;  /* 0x00010000620c7824 */ /* 0x000fe200078e00ff */
[----:B------:R-:W-:Y:S01]  /*45c0*/  LOP3.LUT R42, R42, 0xffff0000, RZ, 0xc0, !PT ;  /* 0xffff00002a2a7812 */ /* 0x000fe200078ec0ff */
[----:B------:R-:W-:Y:S01]  /*45d0*/  FMUL.FTZ R104, R10, R13 ;  /* 0x0000000d0a687220 */ /* 0x000fe20000410000 */
[----:B------:R-:W-:Y:S01]  /*45e0*/  LOP3.LUT R8, R8, 0xffff0000, RZ, 0xc0, !PT ;  /* 0xffff000008087812 */ /* 0x000fe200078ec0ff */
[----:B------:R-:W-:Y:S01]  /*45f0*/  FMUL.FTZ R10, R10, R12 ;  /* 0x0000000c0a0a7220 */ /* 0x000fe20000410000 */
[----:B------:R-:W-:Y:S01]  /*4600*/  LOP3.LUT R98, R98, 0xffff0000, RZ, 0xc0, !PT ;  /* 0xffff000062627812 */ /* 0x000fe200078ec0ff */
[----:B------:R-:W-:Y:S01]  /*4610*/  FMUL.FTZ R106, R14, R42 ;  /* 0x0000002a0e6a7220 */ /* 0x000fe20000410000 */
[C---:B------:R-:W-:Y:S01]  /*4620*/  FFMA.FTZ R104, R39.reuse, R12, -R104 ;  /* 0x0000000c27687223 */ /* 0x040fe20000010868 */
[----:B------:R-:W-:Y:S01]  /*4630*/  FFMA.FTZ R38, R8, R15, -R105 ;  /* 0x0000000f08267223 */ /* 0x000fe20000010869 */
[----:B------:R-:W-:Y:S01]  /*4640*/  FFMA.FTZ R10, R39, R13, R10 ;  /* 0x0000000d270a7223 */ /* 0x000fe2000001000a */
[-C--:B------:R-:W-:Y:S01]  /*4650*/  FMUL.FTZ R15, R14, R98.reuse ;  /* 0x000000620e0f7220 */ /* 0x080fe20000410000 */
[----:B------:R-:W-:Y:S01]  /*4660*/  FFMA.FTZ R13, R43, R98, -R106 ;  /* 0x000000622b0d7223 */ /* 0x000fe2000001086a */
[----:B------:R-:W-:Y:S01]  /*4670*/  FFMA.FTZ R8, R8, R103, R107 ;  /* 0x0000006708087223 */ /* 0x000fe2000001006b */
[----:B------:R-:W-:Y:S01]  /*4680*/  F2FP.BF16.F32.PACK_AB R40, R37, R40 ;  /* 0x000000282528723e */ /* 0x000fe200000010ff */
[----:B------:R-:W-:Y:S01]  /*4690*/  FFMA.FTZ R15, R43, R42, R15 ;  /* 0x0000002a2b0f7223 */ /* 0x000fe2000001000f */
[----:B------:R-:W-:-:S02]  /*46a0*/  F2FP.BF16.F32.PACK_AB R100, R100, R101 ;  /* 0x000000656464723e */ /* 0x000fc400000010ff */
[----:B------:R-:W-:Y:S02]  /*46b0*/  F2FP.BF16.F32.PACK_AB R36, R36, R41 ;  /* 0x000000292424723e */ /* 0x000fe400000010ff */
[----:B------:R-:W-:Y:S01]  /*46c0*/  F2FP.BF16.F32.PACK_AB R98, R38, R11 ;  /* 0x0000000b2662723e */ /* 0x000fe200000010ff */
[----:B------:R-:W-:Y:S01]  /*46d0*/  IMAD.MOV.U32 R11, RZ, RZ, R100 ;  /* 0x000000ffff0b7224 */ /* 0x000fe200078e0064 */
[----:B------:R-:W-:Y:S01]  /*46e0*/  F2FP.BF16.F32.PACK_AB R37, R13, R104 ;  /* 0x000000680d25723e */ /* 0x000fe200000010ff */
[----:B------:R-:W-:Y:S01]  /*46f0*/  IMAD.MOV.U32 R13, RZ, RZ, R40 ;  /* 0x000000ffff0d7224 */ /* 0x000fe200078e0028 */
[----:B------:R-:W-:Y:S02]  /*4700*/  F2FP.BF16.F32.PACK_AB R99, R102, R99 ;  /* 0x000000636663723e */ /* 0x000fe400000010ff */
[----:B------:R-:W-:Y:S01]  /*4710*/  F2FP.BF16.F32.PACK_AB R12, R8, R9 ;  /* 0x00000009080c723e */ /* 0x000fe200000010ff */
[----:B------:R-:W-:Y:S01]  /*4720*/  IMAD.MOV.U32 R8, RZ, RZ, R98 ;  /* 0x000000ffff087224 */ /* 0x000fe200078e0062 */
[----:B------:R-:W-:Y:S01]  /*4730*/  F2FP.BF16.F32.PACK_AB R14, R15, R10 ;  /* 0x0000000a0f0e723e */ /* 0x000fe200000010ff */
[----:B------:R-:W-:Y:S01]  /*4740*/  IMAD.MOV.U32 R10, RZ, RZ, R37 ;  /* 0x000000ffff0a7224 */ /* 0x000fe200078e0025 */
[----:B------:R-:W-:Y:S01]  /*4750*/  MOV R9, R99 ;  /* 0x0000006300097202 */ /* 0x000fe20000000f00 */
[----:B------:R-:W-:-:S07]  /*4760*/  IMAD.MOV.U32 R15, RZ, RZ, R36 ;  /* 0x000000ffff0f7224 */ /* 0x000fce00078e0024 */
.L_x_519:
[----:B------:R-:W-:Y:S05]  /*4770*/  BSYNC B2 ;  /* 0x0000000000027941 */ /* 0x000fea0003800000 */
.L_x_518:
[----:B------:R-:W-:Y:S01]  /*4780*/  ISETP.GE.AND P4, PT, R86, R87, PT ;  /* 0x000000575600720c */ /* 0x000fe20003f86270 */
[----:B0-----:R0:W-:-:S12]  /*4790*/  ST.E.128 desc[UR42][R80.64], R8 ;  /* 0x0000000850007985 */ /* 0x0011d8000c101d2a */
[----:B------:R-:W-:-:S05]  /*47a0*/  @!P4 IMAD.WIDE R82, R86, 0x2, R82 ;  /* 0x000000025652c825 */ /* 0x000fca00078e0252 */
[----:B---3--:R0:W-:Y:S02]  /*47b0*/  @!P4 ST.E.128 desc[UR42][R82.64], R12 ;  /* 0x0000000c5200c985 */ /* 0x0081e4000c101d2a */
.L_x_517:
[----:B------:R-:W-:Y:S05]  /*47c0*/  BSYNC B1 ;  /* 0x0000000000017941 */ /* 0x000fea0003800000 */
.L_x_516:
[----:B------:R-:W-:-:S03]  /*47d0*/  UMOV UR4, 0xffffffff ;  /* 0xffffffff00047882 */ /* 0x000fc60000000000 */
[----:B------:R-:W-:Y:S05]  /*47e0*/  BRA.DIV UR4, `(.L_x_520) ;  /* 0x0000010a04a87947 */ /* 0x000fea000b800000 */
[----:B-1----:R-:W1:Y:S04]  /*47f0*/  SHFL.IDX PT, R85, R85, 0x1, 0x1c1f ;  /* 0x003c1f0055557f89 */ /* 0x002e6800000e0000 */
[----:B------:R-:W0:Y:S02]  /*4800*/  SHFL.IDX PT, R84, R84, 0x1, 0x1c1f ;  /* 0x003c1f0054547f89 */ /* 0x000e2400000e0000 */
.L_x_735:
[----:B0-----:R-:W-:-:S05]  /*4810*/  VIADD R8, R152, 0x60 ;  /* 0x0000006098087836 */ /* 0x001fca0000000000 */
[----:B------:R-:W-:-:S13]  /*4820*/  ISETP.GE.OR P4, PT, R8, R78, P1 ;  /* 0x0000004e0800720c */ /* 0x000fda0000f86670 */
[----:B------:R-:W-:Y:S05]  /*4830*/  @P4 BRA `(.L_x_503) ;  /* 0x0000000c00144947 */ /* 0x000fea0003800000 */
[----:B------:R-:W5:Y:S01]  /*4840*/  LDL R9, [R1+0x24] ;  /* 0x0000240001097983 */ /* 0x000f620000100800 */
[----:B------:R-:W-:Y:S01]  /*4850*/  SEL R89, R60, R89, !P0 ;  /* 0x000000593c597207 */ /* 0x000fe20004000000 */
[----:B------:R-:W-:Y:S01]  /*4860*/  VIADD R10, R152, 0x60 ;  /* 0x00000060980a7836 */ /* 0x000fe20000000000 */
[----:B------:R-:W-:Y:S01]  /*4870*/  LEA R36, P4, R6, R84, 0x1 ;  /* 0x0000005406247211 */ /* 0x000fe200078808ff */
[----:B------:R-:W-:Y:S01]  /*4880*/  VIADD R11, R152, 0x60 ;  /* 0x00000060980b7836 */ /* 0x000fe20000000000 */
[----:B------:R-:W-:Y:S01]  /*4890*/  SHF.R.S32.HI R8, RZ, 0x1f, R89 ;  /* 0x0000001fff087819 */ /* 0x000fe20000011459 */
[----:B------:R-:W-:Y:S01]  /*48a0*/  IMAD.SHL.U32 R10, R10, 0x40, RZ ;  /* 0x000000400a0a7824 */ /* 0x000fe200078e00ff */
[----:B------:R-:W-:Y:S01]  /*48b0*/  BSSY B1, `(.L_x_521) ;  /* 0x0000070000017945 */ /* 0x000fe20003800000 */
[----:B-1----:R-:W-:Y:S02]  /*48c0*/  LEA.HI.X R37, R6, R85, R4, 0x1, P4 ;  /* 0x0000005506257211 */ /* 0x002fe400020f0c04 */
[----:B------:R-:W-:-:S02]  /*48d0*/  LEA.HI R8, R8, R89, RZ, 0x4 ;  /* 0x0000005908087211 */ /* 0x000fc400078f20ff */
[----:B------:R-:W-:Y:S02]  /*48e0*/  SHF.L.U32 R11, R11, 0x6, RZ ;  /* 0x000000060b0b7819 */ /* 0x000fe400000006ff */
[----:B------:R-:W-:Y:S02]  /*48f0*/  LEA.HI.SX32 R8, R8, R7, 0x1c ;  /* 0x0000000708087211 */ /* 0x000fe400078fe2ff */
[----:B------:R-:W-:Y:S02]  /*4900*/  LOP3.LUT R10, R10, 0x1c0, RZ, 0xc0, !PT ;  /* 0x000001c00a0a7812 */ /* 0x000fe400078ec0ff */
[----:B------:R-:W-:Y:S01]  /*4910*/  LOP3.LUT R11, R11, 0x1c0, RZ, 0xc0, !PT ;  /* 0x000001c00b0b7812 */ /* 0x000fe200078ec0ff */
[----:B------:R-:W-:Y:S01]  /*4920*/  IMAD.SHL.U32 R38, R8, 0x8, RZ ;  /* 0x0000000808267824 */ /* 0x000fe200078e00ff */
[----:B------:R-:W-:-:S04]  /*4930*/  SHF.R.U32.HI R10, RZ, 0x3, R10 ;  /* 0x00000003ff0a7819 */ /* 0x000fc8000001160a */
[----:B------:R-:W-:-:S04]  /*4940*/  LOP3.LUT R8, R11, 0x38, R38, 0xf8, !PT ;  /* 0x000000380b087812 */ /* 0x000fc800078ef826 */
[----:B------:R-:W-:-:S05]  /*4950*/  LOP3.LUT R8, R8, R10, RZ, 0x3c, !PT ;  /* 0x0000000a08087212 */ /* 0x000fca00078e3cff */
[----:B-----5:R-:W-:Y:S02]  /*4960*/  IMAD.IADD R8, R9, 0x1, R8 ;  /* 0x0000000109087824 */ /* 0x020fe400078e0208 */
[C---:B------:R-:W-:Y:S02]  /*4970*/  IMAD R9, R19.reuse, 0x2000, R0 ;  /* 0x0000200013097824 */ /* 0x040fe400078e0200 */
[----:B------:R-:W-:Y:S02]  /*4980*/  IMAD R11, R19, 0x2000, R8 ;  /* 0x00002000130b7824 */ /* 0x000fe400078e0208 */
[--C-:B------:R-:W-:Y:S02]  /*4990*/  IMAD R9, R9, 0x2, R18.reuse ;  /* 0x0000000209097824 */ /* 0x100fe400078e0212 */
[----:B------:R-:W-:-:S04]  /*49a0*/  IMAD R12, R11, 0x2, R18 ;  /* 0x000000020b0c7824 */ /* 0x000fc800078e0212 */
[----:B------:R-:W0:Y:S04]  /*49b0*/  LDS.128 R8, [R9+0xe400] ;  /* 0x00e4000009087984 */ /* 0x000e280000000c00 */
[----:B------:R-:W1:Y:S01]  /*49c0*/  LDS.128 R12, [R12+0xe400] ;  /* 0x00e400000c0c7984 */ /* 0x000e620000000c00 */
[----:B------:R-:W-:Y:S05]  /*49d0*/  @P3 BRA `(.L_x_522) ;  /* 0x0000000400743947 */ /* 0x000fea0003800000 */
[--C-:B------:R-:W-:Y:S01]  /*49e0*/  SHF.R.U64 R81, R48, 0x10, R49.reuse ;  /* 0x0000001030517819 */ /* 0x100fe20000001231 */
[----:B0-----:R-:W-:Y:S01]  /*49f0*/  IMAD.U32 R41, R9, 0x10000, RZ ;  /* 0x0001000009297824 */ /* 0x001fe200078e00ff */
[----:B------:R-:W-:Y:S01]  /*4a00*/  SHF.R.U32.HI R48, RZ, 0x10, R49 ;  /* 0x00000010ff307819 */ /* 0x000fe20000011631 */
[----:B------:R-:W-:Y:S01]  /*4a10*/  IMAD.U32 R39, R8, 0x10000, RZ ;  /* 0x0001000008277824 */ /* 0x000fe200078e00ff */
[----:B------:R-:W-:Y:S02]  /*4a20*/  SHF.R.U32.HI R86, RZ, 0x10, R45 ;  /* 0x00000010ff567819 */ /* 0x000fe4000001162d */
[----:B------:R-:W-:Y:S02]  /*4a30*/  PRMT R97, R97, 0x5410, R48 ;  /* 0x0000541061617816 */ /* 0x000fe40000000030 */
[----:B------:R-:W-:Y:S02]  /*4a40*/  PRMT R93, R93, 0x5410, R86 ;  /* 0x000054105d5d7816 */ /* 0x000fe40000000056 */
[--C-:B---3--:R-:W-:Y:S01]  /*4a50*/  SHF.R.U64 R83, R46, 0x10, R47.reuse ;  /* 0x000000102e537819 */ /* 0x108fe2000000122f */
[----:B------:R-:W-:Y:S01]  /*4a60*/  IMAD.U32 R48, R97, 0x10000, RZ ;  /* 0x0001000061307824 */ /* 0x000fe200078e00ff */
[----:B----4-:R-:W-:Y:S01]  /*4a70*/  SHF.R.U32.HI R82, RZ, 0x10, R47 ;  /* 0x00000010ff527819 */ /* 0x010fe2000001162f */
[----:B-1----:R-:W-:Y:S01]  /*4a80*/  IMAD.U32 R47, R15, 0x10000, RZ ;  /* 0x000100000f2f7824 */ /* 0x002fe200078e00ff */
[----:B------:R-:W-:-:S02]  /*4a90*/  SHF.L.U32 R42, R13, 0x10, RZ ;  /* 0x000000100d2a7819 */ /* 0x000fc400000006ff */
[----:B------:R-:W-:Y:S01]  /*4aa0*/  LOP3.LUT R43, R15, 0xffff0000, RZ, 0xc0, !PT ;  /* 0xffff00000f2b7812 */ /* 0x000fe200078ec0ff */
[----:B------:R-:W-:Y:S01]  /*4ab0*/  IMAD.U32 R15, R93, 0x10000, RZ ;  /* 0x000100005d0f7824 */ /* 0x000fe200078e00ff */
[--C-:B------:R-:W-:Y:S02]  /*4ac0*/  SHF.R.U32.HI R80, RZ, 0x10, R51.reuse ;  /* 0x00000010ff507819 */ /* 0x100fe40000011633 */
[----:B------:R-:W-:Y:S01]  /*4ad0*/  SHF.R.U64 R49, R50, 0x10, R51 ;  /* 0x0000001032317819 */ /* 0x000fe20000001233 */
[CC--:B------:R-:W-:Y:S01]  /*4ae0*/  FMUL.FTZ R50, R42.reuse, R48.reuse ;  /* 0x000000302a327220 */ /* 0x0c0fe20000410000 */
[----:B------:R-:W-:Y:S01]  /*4af0*/  PRMT R95, R95, 0x5410, R80 ;  /* 0x000054105f5f7816 */ /* 0x000fe20000000050 */
[-C--:B------:R-:W-:Y:S01]  /*4b00*/  FMUL.FTZ R42, R42, R15.reuse ;  /* 0x0000000f2a2a7220 */ /* 0x080fe20000410000 */
[----:B------:R-:W-:Y:S01]  /*4b10*/  PRMT R91, R91, 0x5410, R82 ;  /* 0x000054105b5b7816 */ /* 0x000fe20000000052 */
[----:B------:R-:W-:Y:S01]  /*4b20*/  FFMA.FTZ R15, R41, R15, -R50 ;  /* 0x0000000f290f7223 */ /* 0x000fe20000010832 */
[----:B------:R-:W-:Y:S01]  /*4b30*/  LOP3.LUT R46, R13, 0xffff0000, RZ, 0xc0, !PT ;  /* 0xffff00000d2e7812 */ /* 0x000fe200078ec0ff */
[----:B------:R-:W-:Y:S01]  /*4b40*/  FFMA.FTZ R41, R41, R48, R42 ;  /* 0x0000003029297223 */ /* 0x000fe2000001002a */
[----:B------:R-:W-:Y:S01]  /*4b50*/  LOP3.LUT R97, R97, 0xffff0000, RZ, 0xc0, !PT ;  /* 0xffff000061617812 */ /* 0x000fe200078ec0ff */
[----:B------:R-:W-:Y:S01]  /*4b60*/  IMAD.U32 R50, R95, 0x10000, RZ ;  /* 0x000100005f327824 */ /* 0x000fe200078e00ff */
[----:B------:R-:W-:Y:S01]  /*4b70*/  LOP3.LUT R93, R93, 0xffff0000, RZ, 0xc0, !PT ;  /* 0xffff00005d5d7812 */ /* 0x000fe200078ec0ff */
[----:B------:R-:W-:Y:S01]  /*4b80*/  IMAD.U32 R13, R12, 0x10000, RZ ;  /* 0x000100000c0d7824 */ /* 0x000fe200078e00ff */
[----:B------:R-:W-:-:S02]  /*4b90*/  SHF.L.U32 R48, R91, 0x10, RZ ;  /* 0x000000105b307819 */ /* 0x000fc400000006ff */
[----:B------:R-:W-:Y:S01]  /*4ba0*/  SHF.R.U64 R89, R44, 0x10, R45 ;  /* 0x000000102c597819 */ /* 0x000fe2000000122d */
[----:B------:R-:W-:Y:S01]  /*4bb0*/  FMUL.FTZ R51, R46, R93 ;  /* 0x0000005d2e337220 */ /* 0x000fe20000410000 */
[----:B------:R-:W-:Y:S01]  /*4bc0*/  PRMT R94, R94, 0x5410, R49 ;  /* 0x000054105e5e7816 */ /* 0x000fe20000000031 */
[-C--:B------:R-:W-:Y:S01]  /*4bd0*/  FMUL.FTZ R49, R46, R97.reuse ;  /* 0x000000612e317220 */ /* 0x080fe20000410000 */
[----:B------:R-:W-:Y:S01]  /*4be0*/  LOP3.LUT R44, R9, 0xffff0000, RZ, 0xc0, !PT ;  /* 0xffff0000092c7812 */ /* 0x000fe200078ec0ff */
[----:B------:R-:W-:Y:S01]  /*4bf0*/  FMUL.FTZ R46, R47, R50 ;  /* 0x000000322f2e7220 */ /* 0x000fe20000410000 */
[----:B------:R-:W-:Y:S01]  /*4c00*/  IMAD.U32 R45, R11, 0x10000, RZ ;  /* 0x000100000b2d7824 */ /* 0x000fe200078e00ff */
[----:B------:R-:W-:Y:S01]  /*4c10*/  LOP3.LUT R95, R95, 0xffff0000, RZ, 0xc0, !PT ;  /* 0xffff00005f5f7812 */ /* 0x000fe200078ec0ff */
[-C--:B------:R-:W-:Y:S01]  /*4c20*/  FMUL.FTZ R47, R47, R48.reuse ;  /* 0x000000302f2f7220 */ /* 0x080fe20000410000 */
[----:B------:R-:W-:Y:S01]  /*4c30*/  PRMT R96, R96, 0x5410, R81 ;  /* 0x0000541060607816 */ /* 0x000fe20000000051 */
[----:B------:R-:W-:Y:S01]  /*4c40*/  FFMA.FTZ R80, R44, R97, R51 ;  /* 0x000000612c507223 */ /* 0x000fe20000010033 */
[----:B------:R-:W-:Y:S01]  /*4c50*/  PRMT R92, R92, 0x5410, R89 ;  /* 0x000054105c5c7816 */ /* 0x000fe20000000059 */
[----:B------:R-:W-:Y:S01]  /*4c60*/  FFMA.FTZ R51, R45, R48, -R46 ;  /* 0x000000302d337223 */ /* 0x000fe2000001082e */
[----:B------:R-:W-:Y:S01]  /*4c70*/  LOP3.LUT R40, R11, 0xffff0000, RZ, 0xc0, !PT ;  /* 0xffff00000b287812 */ /* 0x000fe200078ec0ff */
[----:B------:R-:W-:Y:S01]  /*4c80*/  FFMA.FTZ R50, R45, R50, R47 ;  /* 0x000000322d327223 */ /* 0x000fe2000001002f */
[----:B------:R-:W-:Y:S01]  /*4c90*/  LOP3.LUT R91, R91, 0xffff0000, RZ, 0xc0, !PT ;  /* 0xffff00005b5b7812 */ /* 0x000fe200078ec0ff */
[----:B------:R-:W-:Y:S01]  /*4ca0*/  FMUL.FTZ R45, R43, R95 ;  /* 0x0000005f2b2d7220 */ /* 0x000fe20000410000 */
[----:B------:R-:W-:Y:S01]  /*4cb0*/  FFMA.FTZ R42, R44, R93, -R49 ;  /* 0x0000005d2c2a7223 */ /* 0x000fe20000010831 */
[----:B------:R-:W-:Y:S01]  /*4cc0*/  IMAD.U32 R46, R96, 0x10000, RZ ;  /* 0x00010000602e7824 */ /* 0x000fe200078e00ff */
[----:B------:R-:W-:Y:S01]  /*4cd0*/  LOP3.LUT R12, R12, 0xffff0000, RZ, 0xc0, !PT ;  /* 0xffff00000c0c7812 */ /* 0x000fe200078ec0ff */
[----:B------:R-:W-:-:S02]  /*4ce0*/  IMAD.U32 R44, R92, 0x10000, RZ ;  /* 0x000100005c2c7824 */ /* 0x000fc400078e00ff */
[-C--:B------:R-:W-:Y:S01]  /*4cf0*/  FMUL.FTZ R47, R43, R91.reuse ;  /* 0x0000005b2b2f7220 */ /* 0x080fe20000410000 */
[----:B------:R-:W-:Y:S01]  /*4d00*/  FFMA.FTZ R82, R40, R91, -R45 ;  /* 0x0000005b28527223 */ /* 0x000fe2000001082d */
[----:B------:R-:W-:Y:S01]  /*4d10*/  LOP3.LUT R45, R96, 0xffff0000, RZ, 0xc0, !PT ;  /* 0xffff0000602d7812 */ /* 0x000fe200078ec0ff */
[C---:B------:R-:W-:Y:S01]  /*4d20*/  FMUL.FTZ R48, R13.reuse, R46 ;  /* 0x0000002e0d307220 */ /* 0x040fe20000410000 */
[----:B------:R-:W-:Y:S01]  /*4d30*/  LOP3.LUT R43, R92, 0xffff0000, RZ, 0xc0, !PT ;  /* 0xffff00005c2b7812 */ /* 0x000fe200078ec0ff */
[-C--:B------:R-:W-:Y:S01]  /*4d40*/  FMUL.FTZ R13, R13, R44.reuse ;  /* 0x0000002c0d0d7220 */ /* 0x080fe20000410000 */
[----:B------:R-:W-:Y:S01]  /*4d50*/  PRMT R90, R90, 0x5410, R83 ;  /* 0x000054105a5a7816 */ /* 0x000fe20000000053 */
[----:B------:R-:W-:Y:S01]  /*4d60*/  FFMA.FTZ R95, R40, R95, R47 ;  /* 0x0000005f285f7223 */ /* 0x000fe2000001002f */
[C---:B------:R-:W-:Y:S01]  /*4d70*/  FFMA.FTZ R48, R39.reuse, R44, -R48 ;  /* 0x0000002c27307223 */ /* 0x040fe20000010830 */
[C---:B------:R-:W-:Y:S01]  /*4d80*/  IMAD.U32 R9, R10.reuse, 0x10000, RZ ;  /* 0x000100000a097824 */ /* 0x040fe200078e00ff */
[----:B------:R-:W-:Y:S01]  /*4d90*/  LOP3.LUT R11, R10, 0xffff0000, RZ, 0xc0, !PT ;  /* 0xffff00000a0b7812 */ /* 0x000fe200078ec0ff */
[C---:B------:R-:W-:Y:S01]  /*4da0*/  FMUL.FTZ R47, R12.reuse, R45 ;  /* 0x0000002d0c2f7220 */ /* 0x040fe20000410000 */
[----:B------:R-:W-:Y:S01]  /*4db0*/  FFMA.FTZ R39, R39, R46, R13 ;  /* 0x0000002e27277223 */ /* 0x000fe2000001000d */
[----:B------:R-:W-:Y:S01]  /*4dc0*/  FMUL.FTZ R49, R12, R43 ;  /* 0x0000002b0c317220 */ /* 0x000fe20000410000 */
[----:B------:R-:W-:Y:S01]  /*4dd0*/  LOP3.LUT R8, R8, 0xffff0000, RZ, 0xc0, !PT ;  /* 0xffff000008087812 */ /* 0x000fe200078ec0ff */
[C---:B------:R-:W-:Y:S01]  /*4de0*/  IMAD.U32 R10, R14.reuse, 0x10000, RZ ;  /* 0x000100000e0a7824 */ /* 0x040fe200078e00ff */
[----:B------:R-:W-:Y:S01]  /*4df0*/  LOP3.LUT R14, R14, 0xffff0000, RZ, 0xc0, !PT ;  /* 0xffff00000e0e7812 */ /* 0x000fe200078ec0ff */
[C---:B------:R-:W-:Y:S01]  /*4e00*/  IMAD.U32 R13, R94.reuse, 0x10000, RZ ;  /* 0x000100005e0d7824 */ /* 0x040fe200078e00ff */
[----:B------:R-:W-:Y:S01]  /*4e10*/  LOP3.LUT R94, R94, 0xffff0000, RZ, 0xc0, !PT ;  /* 0xffff00005e5e7812 */ /* 0x000fe200078ec0ff */
[C---:B------:R-:W-:Y:S01]  /*4e20*/  IMAD.U32 R12, R90.reuse, 0x10000, RZ ;  /* 0x000100005a0c7824 */ /* 0x040fe200078e00ff */
[----:B------:R-:W-:Y:S01]  /*4e30*/  LOP3.LUT R90, R90, 0xffff0000, RZ, 0xc0, !PT ;  /* 0xffff00005a5a7812 */ /* 0x000fe200078ec0ff */
[----:B------:R-:W-:Y:S01]  /*4e40*/  FMUL.FTZ R40, R10, R13 ;  /* 0x0000000d0a287220 */ /* 0x000fe20000410000 */
[----:B------:R-:W-:Y:S01]  /*4e50*/  FFMA.FTZ R47, R8, R43, -R47 ;  /* 0x0000002b082f7223 */ /* 0x000fe2000001082f */
[----:B------:R-:W-:Y:S01]  /*4e60*/  FMUL.FTZ R10, R10, R12 ;  /* 0x0000000c0a0a7220 */ /* 0x000fe20000410000 */
[C---:B------:R-:W-:Y:S01]  /*4e70*/  FMUL.FTZ R44, R14.reuse, R94 ;  /* 0x0000005e0e2c7220 */ /* 0x040fe20000410000 */
[----:B------:R-:W-:Y:S01]  /*4e80*/  FMUL.FTZ R43, R14, R90 ;  /* 0x0000005a0e2b7220 */ /* 0x000fe20000410000 */
[C---:B------:R-:W-:Y:S01]  /*4e90*/  FFMA.FTZ R40, R9.reuse, R12, -R40 ;  /* 0x0000000c09287223 */ /* 0x040fe20000010828 */
[----:B------:R-:W-:Y:S01]  /*4ea0*/  FFMA.FTZ R10, R9, R13, R10 ;  /* 0x0000000d090a7223 */ /* 0x000fe2000001000a */
[C---:B------:R-:W-:Y:S01]  /*4eb0*/  FFMA.FTZ R9, R11.reuse, R90, -R44 ;  /* 0x0000005a0b097223 */ /* 0x040fe2000001082c */
[----:B------:R-:W-:Y:S01]  /*4ec0*/  FFMA.FTZ R43, R11, R94, R43 ;  /* 0x0000005e0b2b7223 */ /* 0x000fe2000001002b */
[----:B------:R-:W-:Y:S01]  /*4ed0*/  FFMA.FTZ R8, R8, R45, R49 ;  /* 0x0000002d08087223 */ /* 0x000fe20000010031 */
[----:B------:R-:W-:-:S02]  /*4ee0*/  F2FP.BF16.F32.PACK_AB R15, R42, R15 ;  /* 0x0000000f2a0f723e */ /* 0x000fc400000010ff */
[----:B------:R-:W-:Y:S02]  /*4ef0*/  F2FP.BF16.F32.PACK_AB R14, R47, R48 ;  /* 0x000000302f0e723e */ /* 0x000fe400000010ff */
[----:B------:R-:W-:Y:S01]  /*4f00*/  F2FP.BF16.F32.PACK_AB R40, R9, R40 ;  /* 0x000000280928723e */ /* 0x000fe200000010ff */
[----:B------:R-:W-:Y:S01]  /*4f10*/  IMAD.MOV.U32 R9, RZ, RZ, R15 ;  /* 0x000000ffff097224 */ /* 0x000fe200078e000f */
[----:B------:R-:W-:Y:S02]  /*4f20*/  F2FP.BF16.F32.PACK_AB R43, R43, R10 ;  /* 0x0000000a2b2b723e */ /* 0x000fe400000010ff */
[----:B------:R-:W-:Y:S01]  /*4f30*/  F2FP.BF16.F32.PACK_AB R50, R95, R50 ;  /* 0x000000325f32723e */ /* 0x000fe200000010ff */
[----:B------:R-:W-:Y:S01]  /*4f40*/  IMAD.MOV.U32 R10, RZ, RZ, R40 ;  /* 0x000000ffff0a7224 */ /* 0x000fe200078e0028 */
[----:B------:R-:W-:Y:S01]  /*4f50*/  F2FP.BF16.F32.PACK_AB R12, R8, R39 ;  /* 0x00000027080c723e */ /* 0x000fe200000010ff */
[----:B------:R-:W-:Y:S01]  /*4f60*/  IMAD.MOV.U32 R8, RZ, RZ, R14 ;  /* 0x000000ffff087224 */ /* 0x000fe200078e000e */
[----:B------:R-:W-:Y:S01]  /*4f70*/  F2FP.BF16.F32.PACK_AB R11, R82, R51 ;  /* 0x00000033520b723e */ /* 0x000fe200000010ff */
[----:B------:R-:W-:Y:S01]  /*4f80*/  IMAD.MOV.U32 R14, RZ, RZ, R43 ;  /* 0x000000ffff0e7224 */ /* 0x000fe200078e002b */
[----:B------:R-:W-:-:S02]  /*4f90*/  F2FP.BF16.F32.PACK_AB R13, R80, R41 ;  /* 0x00000029500d723e */ /* 0x000fc400000010ff */
[----:B------:R-:W-:-:S07]  /*4fa0*/  MOV R15, R50 ;  /* 0x00000032000f7202 */ /* 0x000fce0000000f00 */
.L_x_522:
[----:B------:R-:W-:Y:S05]  /*4fb0*/  BSYNC B1 ;  /* 0x0000000000017941 */ /* 0x000fea0003800000 */
.L_x_521:
[----:B------:R-:W-:Y:S01]  /*4fc0*/  ISETP.GE.AND P3, PT, R38, R87, PT ;  /* 0x000000572600720c */ /* 0x000fe20003f66270 */
[----:B0-----:R0:W-:Y:S02]  /*4fd0*/  ST.E.128 desc[UR42][R36.64], R8 ;  /* 0x0000000824007985 */ /* 0x0011e4000c101d2a */
[----:B0-----:R-:W-:Y:S02]  /*4fe0*/  IMAD.MOV.U32 R8, RZ, RZ, R84 ;  /* 0x000000ffff087224 */ /* 0x001fe400078e0054 */
[----:B------:R-:W-:-:S08]  /*4ff0*/  IMAD.MOV.U32 R9, RZ, RZ, R85 ;  /* 0x000000ffff097224 */ /* 0x000fd000078e0055 */
[----:B------:R-:W-:Y:S05]  /*5000*/  @P3 BRA `(.L_x_503) ;  /* 0x0000000400203947 */ /* 0x000fea0003800000 */
[----:B------:R-:W-:-:S05]  /*5010*/  IMAD.WIDE R8, R38, 0x2, R8 ;  /* 0x0000000226087825 */ /* 0x000fca00078e0208 */
[----:B-1----:R0:W-:Y:S01]  /*5020*/  ST.E.128 desc[UR42][R8.64], R12 ;  /* 0x0000000c08007985 */ /* 0x0021e2000c101d2a */
[----:B------:R-:W-:Y:S05]  /*5030*/  BRA `(.L_x_503) ;  /* 0x0000000400147947 */ /* 0x000fea0003800000 */
.L_x_484:
[----:B------:R-:W-:-:S06]  /*5040*/  UISETP.NE.AND UP0, UPT, UR39, 0x3, UPT ;  /* 0x000000032700788c */ /* 0x000fcc000bf05270 */
[----:B------:R-:W-:-:S13]  /*5050*/  PLOP3.LUT P5, PT, PT, PT, UP0, 0x80, 0x0 ;  /* 0x000000000000781c */ /* 0x000fda0003faf008 */
[----:B------:R-:W-:Y:S05]  /*5060*/  @!P5 BRA `(.L_x_523) ;  /* 0x000000000004d947 */ /* 0x000fea0003800000 */
[----:B------:R-:W-:Y:S01]  /*5070*/  BPT.TRAP 0x1 ;  /* 0x000000040000795c */ /* 0x000fe20000300000 */
.L_x_523:
[----:B------:R-:W-:Y:S01]  /*5080*/  IMAD R71, R19, 0x8, R18 ;  /* 0x0000000813477824 */ /* 0x000fe200078e0212 */
[----:B------:R-:W-:Y:S01]  /*5090*/  SHF.L.U32 R79, R154, 0x1f, RZ ;  /* 0x0000001f9a4f7819 */ /* 0x000fe200000006ff */
[----:B------:R-:W-:Y:S01]  /*50a0*/  BSSY B1, `(.L_x_524) ;  /* 0x0000004000017945 */ /* 0x000fe20003800000 */
[----:B------:R-:W-:Y:S02]  /*50b0*/  SHF.R.S32.HI R76, RZ, 0x1f, R75 ;  /* 0x0000001fff4c7819 */ /* 0x000fe4000001144b */
[----:B------:R-:W0:Y:S02]  /*50c0*/  SYNCS.PHASECHK.TRANS64.TRYWAIT P3, [R71+URZ+0x16890], R79 ;  /* 0x0168904f470075a7 */ /* 0x000e24000806017f */
[----:B0-----:R-:W-:Y:S05]  /*50d0*/  @!P3 BRA `(.L_x_525) ;  /* 0x0000010000b8b947 */ /* 0x001fea0003800000 */
.L_x_736:
[----:B------:R-:W-:Y:S05]  /*50e0*/  BSYNC B1 ;  /* 0x0000000000017941 */ /* 0x000fea0003800000 */
.L_x_524:
[----:B------:R-:W-:Y:S01]  /*50f0*/  ULDC.64 UR4, c[0x0][0x300] ;  /* 0x0000c00000047ab9 */ /* 0x000fe20000000a00 */
[----:B-----5:R-:W-:Y:S01]  /*5100*/  SHF.R.S32.HI R77, RZ, 0x1f, R74 ;  /* 0x0000001fff4d7819 */ /* 0x020fe2000001144a */
[----:B------:R-:W-:Y:S02]  /*5110*/  IMAD R10, R76, UR4, RZ ;  /* 0x000000044c0a7c24 */ /* 0x000fe4000f8e02ff */
[----:B------:R-:W-:-:S04]  /*5120*/  IMAD.WIDE.U32 R8, R75, UR4, RZ ;  /* 0x000000044b087c25 */ /* 0x000fc8000f8e00ff */
[----:B------:R-:W-:Y:S01]  /*5130*/  IMAD R11, R75, UR5, R10 ;  /* 0x000000054b0b7c24 */ /* 0x000fe2000f8e020a */
[----:B------:R-:W-:Y:S01]  /*5140*/  ULDC.64 UR4, c[0x0][0x310] ;  /* 0x0000c40000047ab9 */ /* 0x000fe20000000a00 */
[----:B------:R-:W-:Y:S02]  /*5150*/  IMAD R78, R27, -0x80, R30 ;  /* 0xffffff801b4e7824 */ /* 0x000fe400078e021e */
[----:B------:R-:W-:Y:S02]  /*5160*/  IMAD R13, R77, UR4, RZ ;  /* 0x000000044d0d7c24 */ /* 0x000fe4000f8e02ff */
[----:B------:R-:W-:Y:S01]  /*5170*/  IMAD.IADD R9, R9, 0x1, R11 ;  /* 0x0000000109097824 */ /* 0x000fe200078e020b */
[----:B------:R-:W-:Y:S01]  /*5180*/  VIMNMX R78, R78, 0x80, PT ;  /* 0x000000804e4e7848 */ /* 0x000fe20003fe0100 */
[C---:B------:R-:W-:Y:S02]  /*5190*/  IMAD R13, R74.reuse, UR5, R13 ;  /* 0x000000054a0d7c24 */ /* 0x040fe4000f8e020d */
        /* <DEDUP_REMOVED lines=9> */
[----:B------:R-:W-:Y:S01]  /*5230*/  IMAD.IADD R39, R78, 0x1, -R152 ;  /* 0x000000014e277824 */ /* 0x000fe200078e0a98 */
[----:B------:R-:W-:Y:S02]  /*5240*/  UMOV UR4, 0xffffffff ;  /* 0xffffffff00047882 */ /* 0x000fe40000000000 */
[----:B------:R-:W-:Y:S02]  /*5250*/  LEA.HI.X R38, R8, UR5, R11, 0x1, P3 ;  /* 0x0000000508267c11 */ /* 0x000fe400098f0c0b */
[----:B------:R-:W-:Y:S01]  /*5260*/  ISETP.GE.AND P3, PT, R39, 0x1, PT ;  /* 0x000000012700780c */ /* 0x000fe20003f66270 */
[----:B------:R-:W-:-:S12]  /*5270*/  BRA.DIV UR4, `(.L_x_526) ;  /* 0x0000010204647947 */ /* 0x000fd8000b800000 */
[----:B------:R1:W2:Y:S04]  /*5280*/  SHFL.IDX PT, R9, R38, RZ, 0x1c1f ;  /* 0x001c1fff26097589 */ /* 0x0002a800000e0000 */
[----:B------:R1:W3:Y:S02]  /*5290*/  SHFL.IDX PT, R37, R36, RZ, 0x1c1f ;  /* 0x001c1fff24257589 */ /* 0x0002e400000e0000 */
.L_x_740:
[----:B------:R-:W-:Y:S04]  /*52a0*/  BSSY B1, `(.L_x_527) ;  /* 0x000000d000017945 */ /* 0x000fe80003800000 */
[----:B------:R-:W-:Y:S05]  /*52b0*/  @!P3 BRA `(.L_x_528) ;  /* 0x00000000002cb947 */ /* 0x000fea0003800000 */
[----:B------:R-:W-:Y:S02]  /*52c0*/  ULDC UR4, c[0x0][0x2f4] ;  /* 0x0000bd0000047ab9 */ /* 0x000fe40000000800 */
[----:B------:R-:W-:-:S13]  /*52d0*/  ISETP.GE.AND P3, PT, R16, UR4, PT ;  /* 0x0000000410007c0c */ /* 0x000fda000bf66270 */
[----:B---3--:R-:W-:-:S04]  /*52e0*/  @!P3 LEA R14, P4, R16, R37, 0x1 ;  /* 0x00000025100eb211 */ /* 0x008fc800078808ff */
[----:B--2---:R-:W-:Y:S02]  /*52f0*/  @!P3 LEA.HI.X R15, R16, R9, R17, 0x1, P4 ;  /* 0x00000009100fb211 */ /* 0x004fe400020f0c11 */
[----:B------:R-:W-:-:S13]  /*5300*/  ISETP.GE.AND P4, PT, R2, UR4, PT ;  /* 0x0000000402007c0c */ /* 0x000fda000bf86270 */
[----:B------:R-:W-:-:S04]  /*5310*/  @!P4 LEA R12, P6, R2, R37, 0x1 ;  /* 0x00000025020cc211 */ /* 0x000fc800078c08ff */
[----:B------:R-:W-:Y:S02]  /*5320*/  @!P4 LEA.HI.X R13, R2, R9, R153, 0x1, P6 ;  /* 0x00000009020dc211 */ /* 0x000fe400030f0c99 */
[----:B------:R-:W2:Y:S04]  /*5330*/  @!P3 LDS.128 R8, [R73+0xe000] ;  /* 0x00e000004908b984 */ /* 0x000ea80000000c00 */
[----:B--2---:R-:W-:Y:S04]  /*5340*/  @!P3 ST.E.128 desc[UR42][R14.64], R8 ;  /* 0x000000080e00b985 */ /* 0x004fe8000c101d2a */
[----:B------:R-:W2:Y:S04]  /*5350*/  @!P4 LDS.128 R8, [R72+0xe000] ;  /* 0x00e000004808c984 */ /* 0x000ea80000000c00 */
[----:B--2---:R4:W-:Y:S02]  /*5360*/  @!P4 ST.E.128 desc[UR42][R12.64], R8 ;  /* 0x000000080c00c985 */ /* 0x0049e4000c101d2a */
.L_x_528:
[----:B------:R-:W-:Y:S05]  /*5370*/  BSYNC B1 ;  /* 0x0000000000017941 */ /* 0x000fea0003800000 */
.L_x_527:
[----:B------:R-:W-:-:S03]  /*5380*/  UMOV UR4, 0xffffffff ;  /* 0xffffffff00047882 */ /* 0x000fc60000000000 */
[----:B------:R-:W-:Y:S05]  /*5390*/  BRA.DIV UR4, `(.L_x_529) ;  /* 0x0000010204687947 */ /* 0x000fea000b800000 */
[----:B--2-4-:R2:W4:Y:S04]  /*53a0*/  SHFL.IDX PT, R9, R38, 0x1, 0x1c1f ;  /* 0x003c1f0026097f89 */ /* 0x01452800000e0000 */
[----:B---3--:R2:W3:Y:S02]  /*53b0*/  SHFL.IDX PT, R37, R36, 0x1, 0x1c1f ;  /* 0x003c1f0024257f89 */ /* 0x0084e400000e0000 */
.L_x_744:
[----:B------:R-:W-:-:S13]  /*53c0*/  ISETP.GE.AND P3, PT, R39, 0x61, PT ;  /* 0x000000612700780c */ /* 0x000fda0003f66270 */
[----:B------:R-:W-:Y:S05]  /*53d0*/  @!P3 BRA `(.L_x_503) ;  /* 0x00000000002cb947 */ /* 0x000fea0003800000 */
[----:B------:R-:W-:Y:S02]  /*53e0*/  ULDC UR4, c[0x0][0x2f4] ;  /* 0x0000bd0000047ab9 */ /* 0x000fe40000000800 */
[----:B------:R-:W-:-:S13]  /*53f0*/  ISETP.GE.AND P3, PT, R16, UR4, PT ;  /* 0x0000000410007c0c */ /* 0x000fda000bf66270 */
[----:B---3--:R-:W-:-:S04]  /*5400*/  @!P3 LEA R14, P4, R16, R37, 0x1 ;  /* 0x00000025100eb211 */ /* 0x008fc800078808ff */
[----:B----4-:R-:W-:Y:S02]  /*5410*/  @!P3 LEA.HI.X R15, R16, R9, R17, 0x1, P4 ;  /* 0x00000009100fb211 */ /* 0x010fe400020f0c11 */
[----:B------:R-:W-:-:S13]  /*5420*/  ISETP.GE.AND P4, PT, R2, UR4, PT ;  /* 0x0000000402007c0c */ /* 0x000fda000bf86270 */
[----:B------:R-:W-:-:S04]  /*5430*/  @!P4 LEA R12, P6, R2, R37, 0x1 ;  /* 0x00000025020cc211 */ /* 0x000fc800078c08ff */
[----:B------:R-:W-:Y:S02]  /*5440*/  @!P4 LEA.HI.X R13, R2, R9, R153, 0x1, P6 ;  /* 0x00000009020dc211 */ /* 0x000fe400030f0c99 */
[----:B------:R-:W3:Y:S04]  /*5450*/  @!P3 LDS.128 R8, [R73+0x11000] ;  /* 0x011000004908b984 */ /* 0x000ee80000000c00 */
[----:B---3--:R-:W-:Y:S04]  /*5460*/  @!P3 ST.E.128 desc[UR42][R14.64], R8 ;  /* 0x000000080e00b985 */ /* 0x008fe8000c101d2a */
[----:B------:R-:W3:Y:S04]  /*5470*/  @!P4 LDS.128 R8, [R72+0x11000] ;  /* 0x011000004808c984 */ /* 0x000ee80000000c00 */
[----:B---3--:R3:W-:Y:S02]  /*5480*/  @!P4 ST.E.128 desc[UR42][R12.64], R8 ;  /* 0x000000080c00c985 */ /* 0x0087e4000c101d2a */
.L_x_503:
[----:B------:R-:W-:Y:S05]  /*5490*/  BSYNC B0 ;  /* 0x0000000000007941 */ /* 0x000fea0003800000 */
.L_x_483:
[----:B0--34-:R-:W0:Y:S01]  /*54a0*/  S2R R8, SR_TID.X ;  /* 0x0000000000087919 */ /* 0x019e220000002100 */
[----:B------:R-:W-:Y:S01]  /*54b0*/  @!PT LDS RZ, [RZ] ;  /* 0x00000000fffff984 */ /* 0x000fe20000000800 */
[----:B------:R-:W-:Y:S01]  /*54c0*/  @!PT LDS RZ, [RZ] ;  /* 0x00000000fffff984 */ /* 0x000fe20000000800 */
[----:B------:R-:W-:Y:S01]  /*54d0*/  @!PT LDS RZ, [RZ] ;  /* 0x00000000fffff984 */ /* 0x000fe20000000800 */
[----:B------:R-:W-:Y:S01]  /*54e0*/  @!PT LDS RZ, [RZ] ;  /* 0x00000000fffff984 */ /* 0x000fe20000000800 */
[----:B------:R3:W-:Y:S06]  /*54f0*/  MEMBAR.ALL.CTA ;  /* 0x0000000000007992 */ /* 0x0007ec0000008000 */
[----:B---3--:R-:W3:Y:S01]  /*5500*/  FENCE.VIEW.ASYNC.S ;  /* 0x00000000000073c6 */ /* 0x008ee20000000000 */
[----:B------:R-:W-:Y:S05]  /*5510*/  WARPSYNC.ALL ;  /* 0x0000000000007948 */ /* 0x000fea0003800000 */
[----:B------:R-:W-:Y:S01]  /*5520*/  BSSY B0, `(.L_x_530) ;  /* 0x0000008000007945 */ /* 0x000fe20003800000 */
[----:B---3--:R3:W-:Y:S01]  /*5530*/  BAR.SYNC.DEFER_BLOCKING R62, 0x80 ;  /* 0x0002003e0000751d */ /* 0x0087e20000010000 */
[----:B0-----:R-:W-:-:S13]  /*5540*/  LOP3.LUT P3, RZ, R8, 0x7f, RZ, 0xc0, !PT ;  /* 0x0000007f08ff7812 */ /* 0x001fda000786c0ff */
[----:B------:R-:W-:-:S05]  /*5550*/  @!P3 VIADD R8, R71, 0x168a0 ;  /* 0x000168a04708b836 */ /* 0x000fca0000000000 */
[----:B------:R-:W-:-:S04]  /*5560*/  @!P3 PRMT R8, RZ, 0x654, R8 ;  /* 0x00000654ff08b816 */ /* 0x000fc80000000008 */
[----:B------:R3:W-:Y:S01]  /*5570*/  @!P3 SYNCS.ARRIVE.TRANS64.RED.A1T0 RZ, [R8+URZ], RZ ;  /* 0x000000ff08ffb9a7 */ /* 0x0007e2000810043f */
[----:B------:R-:W-:Y:S05]  /*5580*/  @!P5 BRA `(.L_x_531) ;  /* 0x000000000004d947 */ /* 0x000fea0003800000 */
[----:B------:R-:W-:Y:S01]  /*5590*/  BPT.TRAP 0x1 ;  /* 0x000000040000795c */ /* 0x000fe20000300000 */
.L_x_531:
[----:B------:R-:W-:Y:S05]  /*55a0*/  BSYNC B0 ;  /* 0x0000000000007941 */ /* 0x000fea0003800000 */
.L_x_530:
[----:B------:R-:W0:Y:S01]  /*55b0*/  SYNCS.PHASECHK.TRANS64.TRYWAIT P4, [R71+URZ+0x168b0], R79 ;  /* 0x0168b04f470075a7 */ /* 0x000e22000808017f */
[----:B------:R-:W-:Y:S01]  /*55c0*/  ULDC UR40, c[0x0][0x2f4] ;  /* 0x0000bd0000287ab9 */ /* 0x000fe20000000800 */
[----:B------:R-:W-:Y:S04]  /*55d0*/  BSSY B0, `(.L_x_532) ;  /* 0x0000002000007945 */ /* 0x000fe80003800000 */
[----:B0-----:R-:W-:Y:S05]  /*55e0*/  @!P4 BRA `(.L_x_533) ;  /* 0x000001000020c947 */ /* 0x001fea0003800000 */
.L_x_745:
[----:B------:R-:W-:Y:S05]  /*55f0*/  BSYNC B0 ;  /* 0x0000000000007941 */ /* 0x000fea0003800000 */
.L_x_532:
[----:B------:R-:W-:Y:S01]  /*5600*/  ULDC.64 UR4, c[0x0][0x328] ;  /* 0x0000ca0000047ab9 */ /* 0x000fe20000000a00 */
[----:B------:R-:W-:Y:S01]  /*5610*/  IMAD.IADD R78, R78, 0x1, -R152 ;  /* 0x000000014e4e7824 */ /* 0x000fe200078e0a98 */
[----:B------:R-:W-:Y:S01]  /*5620*/  BSSY B0, `(.L_x_534) ;  /* 0x0000020000007945 */ /* 0x000fe20003800000 */
[----:B------:R-:W-:Y:S02]  /*5630*/  IMAD R76, R76, UR4, RZ ;  /* 0x000000044c4c7c24 */ /* 0x000fe4000f8e02ff */
[----:B---3--:R-:W-:-:S04]  /*5640*/  IMAD.WIDE.U32 R8, R75, UR4, RZ ;  /* 0x000000044b087c25 */ /* 0x008fc8000f8e00ff */
[----:B------:R-:W-:Y:S01]  /*5650*/  IMAD R75, R75, UR5, R76 ;  /* 0x000000054b4b7c24 */ /* 0x000fe2000f8e024c */
[----:B------:R-:W-:Y:S02]  /*5660*/  ULDC.64 UR4, c[0x0][0x338] ;  /* 0x0000ce0000047ab9 */ /* 0x000fe40000000a00 */
[----:B------:R-:W-:Y:S02]  /*5670*/  IMAD R77, R77, UR4, RZ ;  /* 0x000000044d4d7c24 */ /* 0x000fe4000f8e02ff */
[----:B------:R-:W-:Y:S02]  /*5680*/  IADD3 R9, R9, R75, RZ ;  /* 0x0000004b09097210 */ /* 0x000fe40007ffe0ff */
        /* <DEDUP_REMOVED lines=9> */
[----:B-12---:R-:W-:-:S04]  /*5720*/  LEA R36, P4, R8, UR4, 0x1 ;  /* 0x0000000408247c11 */ /* 0x006fc8000f8808ff */
[----:B------:R-:W-:Y:S01]  /*5730*/  LEA.HI.X R37, R8, UR5, R9, 0x1, P4 ;  /* 0x0000000508257c11 */ /* 0x000fe2000a0f0c09 */
[----:B------:R1:W2:Y:S01]  /*5740*/  SHFL.IDX PT, R13, R36, RZ, 0x1c1f ;  /* 0x001c1fff240d7589 */ /* 0x0002a200000e0000 */
[----:B------:R-:W-:-:S03]  /*5750*/  ISETP.GE.AND P4, PT, R78, 0x1, PT ;  /* 0x000000014e00780c */ /* 0x000fc60003f86270 */
[----:B------:R1:W3:Y:S10]  /*5760*/  SHFL.IDX PT, R9, R37, RZ, 0x1c1f ;  /* 0x001c1fff25097589 */ /* 0x0002f400000e0000 */
[----:B-1----:R-:W-:Y:S05]  /*5770*/  @!P4 BRA `(.L_x_535) ;  /* 0x000000000028c947 */ /* 0x002fea0003800000 */
[----:B------:R-:W-:-:S13]  /*5780*/  ISETP.GE.AND P4, PT, R16, UR40, PT ;  /* 0x0000002810007c0c */ /* 0x000fda000bf86270 */
[----:B--2---:R-:W-:-:S04]  /*5790*/  @!P4 LEA R14, P5, R16, R13, 0x1 ;  /* 0x0000000d100ec211 */ /* 0x004fc800078a08ff */
[----:B---3--:R-:W-:Y:S02]  /*57a0*/  @!P4 LEA.HI.X R15, R16, R9, R17, 0x1, P5 ;  /* 0x00000009100fc211 */ /* 0x008fe400028f0c11 */
[----:B------:R-:W-:-:S13]  /*57b0*/  ISETP.GE.AND P5, PT, R2, UR40, PT ;  /* 0x0000002802007c0c */ /* 0x000fda000bfa6270 */
[----:B------:R-:W-:-:S04]  /*57c0*/  @!P5 LEA R12, P6, R2, R13, 0x1 ;  /* 0x0000000d020cd211 */ /* 0x000fc800078c08ff */
[----:B------:R-:W-:Y:S02]  /*57d0*/  @!P5 LEA.HI.X R13, R2, R9, R153, 0x1, P6 ;  /* 0x00000009020dd211 */ /* 0x000fe400030f0c99 */
[----:B------:R-:W1:Y:S04]  /*57e0*/  @!P4 LDS.128 R8, [R73] ;  /* 0x000000004908c984 */ /* 0x000e680000000c00 */
[----:B-1----:R-:W-:Y:S04]  /*57f0*/  @!P4 ST.E.128 desc[UR42][R14.64], R8 ;  /* 0x000000080e00c985 */ /* 0x002fe8000c101d2a */
[----:B------:R-:W1:Y:S04]  /*5800*/  @!P5 LDS.128 R8, [R72] ;  /* 0x000000004808d984 */ /* 0x000e680000000c00 */
[----:B-1----:R1:W-:Y:S02]  /*5810*/  @!P5 ST.E.128 desc[UR42][R12.64], R8 ;  /* 0x000000080c00d985 */ /* 0x0023e4000c101d2a */
.L_x_535:
[----:B------:R-:W-:Y:S05]  /*5820*/  BSYNC B0 ;  /* 0x0000000000007941 */ /* 0x000fea0003800000 */
.L_x_534:
[----:B------:R-:W-:Y:S01]  /*5830*/  ISETP.GE.AND P4, PT, R78, 0x61, PT ;  /* 0x000000614e00780c */ /* 0x000fe20003f86270 */
[----:B------:R-:W4:Y:S01]  /*5840*/  SHFL.IDX PT, R37, R37, 0x1, 0x1c1f ;  /* 0x003c1f0025257f89 */ /* 0x000f2200000e0000 */
[----:B------:R-:W-:Y:S03]  /*5850*/  BSSY B0, `(.L_x_536) ;  /* 0x000000d000007945 */ /* 0x000fe60003800000 */
[----:B-12---:R1:W2:Y:S08]  /*5860*/  SHFL.IDX PT, R13, R36, 0x1, 0x1c1f ;  /* 0x003c1f00240d7f89 */ /* 0x0062b000000e0000 */
[----:B-1----:R-:W-:Y:S05]  /*5870*/  @!P4 BRA `(.L_x_537) ;  /* 0x000000000028c947 */ /* 0x002fea0003800000 */
[----:B------:R-:W-:-:S13]  /*5880*/  ISETP.GE.AND P4, PT, R16, UR40, PT ;  /* 0x0000002810007c0c */ /* 0x000fda000bf86270 */
[----:B---3--:R-:W1:Y:S01]  /*5890*/  @!P4 LDS.128 R8, [R73+0x3000] ;  /* 0x003000004908c984 */ /* 0x008e620000000c00 */
[----:B--2---:R-:W-:-:S04]  /*58a0*/  @!P4 LEA R14, P5, R16, R13, 0x1 ;  /* 0x0000000d100ec211 */ /* 0x004fc800078a08ff */
[----:B----4-:R-:W-:Y:S02]  /*58b0*/  @!P4 LEA.HI.X R15, R16, R37, R17, 0x1, P5 ;  /* 0x00000025100fc211 */ /* 0x010fe400028f0c11 */
[----:B------:R-:W-:-:S13]  /*58c0*/  ISETP.GE.AND P5, PT, R2, UR40, PT ;  /* 0x0000002802007c0c */ /* 0x000fda000bfa6270 */
[----:B------:R-:W-:-:S04]  /*58d0*/  @!P5 LEA R12, P6, R2, R13, 0x1 ;  /* 0x0000000d020cd211 */ /* 0x000fc800078c08ff */
[----:B------:R-:W-:Y:S01]  /*58e0*/  @!P5 LEA.HI.X R13, R2, R37, R153, 0x1, P6 ;  /* 0x00000025020dd211 */ /* 0x000fe200030f0c99 */
[----:B-1----:R-:W-:Y:S04]  /*58f0*/  @!P4 ST.E.128 desc[UR42][R14.64], R8 ;  /* 0x000000080e00c985 */ /* 0x002fe8000c101d2a */
[----:B------:R-:W1:Y:S04]  /*5900*/  @!P5 LDS.128 R8, [R72+0x3000] ;  /* 0x003000004808d984 */ /* 0x000e680000000c00 */
[----:B-1----:R1:W-:Y:S02]  /*5910*/  @!P5 ST.E.128 desc[UR42][R12.64], R8 ;  /* 0x000000080c00d985 */ /* 0x0023e4000c101d2a */
.L_x_537:
[----:B------:R-:W-:Y:S05]  /*5920*/  BSYNC B0 ;  /* 0x0000000000007941 */ /* 0x000fea0003800000 */
.L_x_536:
[----:B-1----:R-:W5:Y:S01]  /*5930*/  LDL R8, [R1] ;  /* 0x0000000001087983 */ /* 0x002f620000100800 */
[----:B0-----:R-:W-:Y:S02]  /*5940*/  @!P3 VIADD R71, R71, 0x168c0 ;  /* 0x000168c04747b836 */ /* 0x001fe40000000000 */
[----:B------:R-:W-:Y:S01]  /*5950*/  VIADD R19, R19, 0x1 ;  /* 0x0000000113137836 */ /* 0x000fe20000000000 */
[----:B------:R-:W-:Y:S01]  /*5960*/  @!PT LDS RZ, [RZ] ;  /* 0x00000000fffff984 */ /* 0x000fe20000000800 */
[----:B------:R-:W-:Y:S01]  /*5970*/  @!PT LDS RZ, [RZ] ;  /* 0x00000000fffff984 */ /* 0x000fe20000000800 */
[----:B------:R-:W-:Y:S01]  /*5980*/  @!PT LDS RZ, [RZ] ;  /* 0x00000000fffff984 */ /* 0x000fe20000000800 */
[----:B------:R-:W-:Y:S01]  /*5990*/  @!PT LDS RZ, [RZ] ;  /* 0x00000000fffff984 */ /* 0x000fe20000000800 */
[----:B------:R0:W-:Y:S06]  /*59a0*/  MEMBAR.ALL.CTA ;  /* 0x0000000000007992 */ /* 0x0001ec0000008000 */
[----:B0-----:R-:W0:Y:S01]  /*59b0*/  FENCE.VIEW.ASYNC.S ;  /* 0x00000000000073c6 */ /* 0x001e220000000000 */
[----:B------:R-:W-:Y:S01]  /*59c0*/  @!P3 PRMT R71, RZ, 0x654, R71 ;  /* 0x00000654ff47b816 */ /* 0x000fe20000000047 */
[----:B0-----:R0:W-:Y:S06]  /*59d0*/  BAR.SYNC.DEFER_BLOCKING R62, 0x80 ;  /* 0x0002003e0000751d */ /* 0x0011ec0000010000 */
[----:B------:R0:W-:Y:S01]  /*59e0*/  @!P3 SYNCS.ARRIVE.TRANS64.RED.A1T0 RZ, [R71+URZ], RZ ;  /* 0x000000ff47ffb9a7 */ /* 0x0001e2000810043f */
[----:B------:R-:W-:-:S04]  /*59f0*/  ISETP.NE.AND P3, PT, R19, 0x2, PT ;  /* 0x000000021300780c */ /* 0x000fc80003f65270 */
[----:B---3--:R-:W-:Y:S02]  /*5a00*/  SEL R9, RZ, 0x1, P3 ;  /* 0x00000001ff097807 */ /* 0x008fe40001800000 */
[----:B------:R-:W-:Y:S02]  /*5a10*/  SEL R19, R19, RZ, P3 ;  /* 0x000000ff13137207 */ /* 0x000fe40001800000 */
[----:B------:R-:W-:Y:S02]  /*5a20*/  LOP3.LUT R154, R154, R9, RZ, 0x3c, !PT ;  /* 0x000000099a9a7212 */ /* 0x000fe400078e3cff */
[----:B-----5:R-:W-:-:S13]  /*5a30*/  LOP3.LUT P4, RZ, R8, 0x1, RZ, 0xc0, !PT ;  /* 0x0000000108ff7812 */ /* 0x020fda000788c0ff */
[----:B0-----:R-:W-:Y:S05]  /*5a40*/  @P4 BRA `(.L_x_538) ;  /* 0xffffffc4005c4947 */ /* 0x001fea000383ffff */
[----:B------:R-:W0:Y:S01]  /*5a50*/  S2R R8, SR_TID.X ;  /* 0x0000000000087919 */ /* 0x000e220000002100 */
[----:B------:R-:W-:Y:S02]  /*5a60*/  PLOP3.LUT P0, PT, PT, PT, PT, 0x8, 0x0 ;  /* 0x000000000000781c */ /* 0x000fe40003f0e170 */
[----:B0-----:R-:W-:-:S04]  /*5a70*/  SHF.R.U32.HI R8, RZ, 0x7, R8 ;  /* 0x00000007ff087819 */ /* 0x001fc80000011608 */
[----:B------:R-:W-:-:S13]  /*5a80*/  ISETP.NE.AND P4, PT, R8, 0x1, PT ;  /* 0x000000010800780c */ /* 0x000fda0003f85270 */
[----:B------:R-:W-:Y:S06]  /*5a90*/  @!P4 BAR.ARV 0x9, 0x100 ;  /* 0x024400000000cb1d */ /* 0x000fec0000002000 */
.L_x_478:
[----:B------:R-:W-:Y:S01]  /*5aa0*/  ISETP.GE.AND P2, PT, R88, 0x1, PT ;  /* 0x000000015800780c */ /* 0x000fe20003f46270 */
[----:B------:R-:W-:Y:S01]  /*5ab0*/  IMAD.MOV.U32 R3, RZ, RZ, RZ ;  /* 0x000000ffff037224 */ /* 0x000fe200078e00ff */
[----:B------:R-:W-:Y:S02]  /*5ac0*/  PLOP3.LUT P1, PT, PT, PT, PT, 0x80, 0x0 ;  /* 0x000000000000781c */ /* 0x000fe40003f2f070 */
[----:B------:R-:W-:Y:S01]  /*5ad0*/  CS2R R28, SRZ ;  /* 0x00000000001c7805 */ /* 0x000fe2000001ff00 */
[----:B------:R-:W-:Y:S01]  /*5ae0*/  IMAD.MOV.U32 R119, RZ, RZ, RZ ;  /* 0x000000ffff777224 */ /* 0x000fe200078e00ff */
[----:B------:R-:W-:Y:S01]  /*5af0*/  CS2R R26, SRZ ;  /* 0x00000000001a7805 */ /* 0x000fe2000001ff00 */
[----:B------:R-:W-:Y:S01]  /*5b00*/  IMAD.MOV.U32 R0, RZ, RZ, RZ ;  /* 0x000000ffff007224 */ /* 0x000fe200078e00ff */
[----:B------:R-:W-:Y:S02]  /*5b10*/  CS2R R30, SRZ ;  /* 0x00000000001e7805 */ /* 0x000fe4000001ff00 */
[----:B----4-:R-:W-:-:S02]  /*5b20*/  CS2R R36, SRZ ;  /* 0x0000000000247805 */ /* 0x010fc4000001ff00 */
        /* <DEDUP_REMOVED lines=9> */
[----:B------:R-:W-:Y:S01]  /*5bc0*/  MOV R54, RZ ;  /* 0x000000ff00367202 */ /* 0x000fe20000000f00 */
[----:B--2---:R-:W-:Y:S02]  /*5bd0*/  IMAD.MOV.U32 R13, RZ, RZ, RZ ;  /* 0x000000ffff0d7224 */ /* 0x004fe400078e00ff */
[----:B------:R-:W-:Y:S01]  /*5be0*/  IMAD.MOV.U32 R56, RZ, RZ, RZ ;  /* 0x000000ffff387224 */ /* 0x000fe200078e00ff */
[----:B------:R-:W-:Y:S06]  /*5bf0*/  @P0 BRA `(.L_x_539) ;  /* 0x00000000000c0947 */ /* 0x000fec0003800000 */
[----:B------:R-:W0:Y:S01]  /*5c00*/  FENCE.VIEW.ASYNC.G ;  /* 0x00000000000073c6 */ /* 0x000e220000000100 */
[----:B------:R-:W-:Y:S05]  /*5c10*/  WARPSYNC.ALL ;  /* 0x0000000000007948 */ /* 0x000fea0003800000 */
[----:B0-----:R-:W-:Y:S06]  /*5c20*/  BAR.ARV 0xc, 0x200 ;  /* 0x0308000000007b1d */ /* 0x001fec0000002000 */
.L_x_539:
[----:B------:R-:W-:Y:S02]  /*5c30*/  IMAD.MOV.U32 R12, RZ, RZ, RZ ;  /* 0x000000ffff0c7224 */ /* 0x000fe400078e00ff */
[----:B------:R-:W-:Y:S01]  /*5c40*/  IMAD.MOV.U32 R55, RZ, RZ, RZ ;  /* 0x000000ffff377224 */ /* 0x000fe200078e00ff */
[----:B------:R-:W-:Y:S06]  /*5c50*/  @!P2 BRA `(.L_x_540) ;  /* 0x000000700048a947 */ /* 0x000fec0003800000 */
[----:B------:R-:W-:-:S03]  /*5c60*/  UMOV UR4, 0xffffffff ;  /* 0xffffffff00047882 */ /* 0x000fc60000000000 */
[----:B------:R-:W-:Y:S05]  /*5c70*/  BRA.DIV UR4, `(.L_x_541) ;  /* 0x000000fa04907947 */ /* 0x000fea000b800000 */
[----:B------:R-:W0:Y:S02]  /*5c80*/  S2R R0, SR_TID.X ;  /* 0x0000000000007919 */ /* 0x000e240000002100 */
[----:B0-----:R-:W-:-:S05]  /*5c90*/  VIADD R3, R0, 0xffffff80 ;  /* 0xffffff8000037836 */ /* 0x001fca0000000000 */
[----:B------:R-:W-:-:S04]  /*5ca0*/  SHF.R.S32.HI R0, RZ, 0x1f, R3 ;  /* 0x0000001fff007819 */ /* 0x000fc80000011403 */
[----:B------:R-:W-:-:S04]  /*5cb0*/  LEA.HI R0, R0, R3, RZ, 0x7 ;  /* 0x0000000300007211 */ /* 0x000fc800078f38ff */
[----:B------:R-:W-:-:S06]  /*5cc0*/  SHF.R.S32.HI R0, RZ, 0x7, R0 ;  /* 0x00000007ff007819 */ /* 0x000fcc0000011400 */
[----:B------:R-:W0:Y:S04]  /*5cd0*/  SHFL.IDX PT, R0, R0, RZ, 0x1f ;  /* 0x00001fff00007589 */ /* 0x000e2800000e0000 */
[----:B0-----:R0:W-:Y:S02]  /*5ce0*/  STL [R1+0x20], R0 ;  /* 0x0000200001007387 */ /* 0x0011e40000100800 */
.L_x_748:
[----:B------:R-:W0:Y:S01]  /*5cf0*/  LDL R3, [R1+0x20] ;  /* 0x0000200001037983 */ /* 0x000e220000100800 */
[----:B------:R-:W-:Y:S01]  /*5d00*/  BSSY B6, `(.L_x_542) ;  /* 0x000001b000067945 */ /* 0x000fe20003800000 */
[----:B0-----:R-:W-:-:S05]  /*5d10*/  IMAD.HI R0, R3, 0x55555556, RZ ;  /* 0x5555555603007827 */ /* 0x001fca00078e02ff */
[----:B------:R-:W-:-:S05]  /*5d20*/  LEA.HI R0, R0, R0, RZ, 0x1 ;  /* 0x0000000000007211 */ /* 0x000fca00078f08ff */
[----:B------:R-:W-:Y:S02]  /*5d30*/  IMAD R0, R0, -0x3, R3 ;  /* 0xfffffffd00007824 */ /* 0x000fe400078e0203 */
[----:B------:R-:W-:-:S04]  /*5d40*/  VIADD R3, R18, 0x8400 ;  /* 0x0000840012037836 */ /* 0x000fc80000000000 */
[----:B------:R-:W-:Y:S01]  /*5d50*/  IMAD R0, R0, 0x2000, R3 ;  /* 0x0000200000007824 */ /* 0x000fe200078e0203 */
[----:B------:R-:W-:-:S04]  /*5d60*/  LOP3.LUT P0, RZ, R3, 0x3ff, RZ, 0xc0, !PT ;  /* 0x000003ff03ff7812 */ /* 0x000fc8000780c0ff */
[----:B------:R-:W-:Y:S02]  /*5d70*/  SHF.R.U32.HI R0, RZ, 0x4, R0 ;  /* 0x00000004ff007819 */ /* 0x000fe40000011600 */
[----:B------:R-:W-:Y:S02]  /*5d80*/  P2R R26, PR, RZ, 0x1 ;  /* 0x00000001ff1a7803 */ /* 0x000fe40000000000 */
[----:B------:R-:W-:-:S05]  /*5d90*/  LOP3.LUT R29, R0, 0x3fff, RZ, 0xc0, !PT ;  /* 0x00003fff001d7812 */ /* 0x000fca00078ec0ff */
[----:B------:R-:W-:Y:S05]  /*5da0*/  @!P0 BRA `(.L_x_543) ;  /* 0x0000000000408947 */ /* 0x000fea0003800000 */
[----:B------:R-:W-:Y:S01]  /*5db0*/  MOV R0, 0x0 ;  /* 0x0000000000007802 */ /* 0x000fe20000000f00 */
[----:B------:R-:W-:Y:S01]  /*5dc0*/  ULDC.64 UR4, c[0x4][0x88] ;  /* 0x0100220000047ab9 */ /* 0x000fe20000000a00 */
[----:B------:R-:W-:Y:S01]  /*5dd0*/  ULDC.64 UR6, c[0x4][0x90] ;  /* 0x0100240000067ab9 */ /* 0x000fe20000000a00 */
[----:B------:R-:W-:Y:S01]  /*5de0*/  IMAD.U32 R4, RZ, RZ, UR4 ;  /* 0x00000004ff047e24 */ /* 0x000fe2000f8e00ff */
[----:B-1----:R0:W1:Y:S01]  /*5df0*/  LDC.64 R14, c[0x4][R0] ;  /* 0x01000000000e7b82 */ /* 0x0020620000000a00 */
        /* <DEDUP_REMOVED lines=11> */
.L_x_543:
[----:B------:R-:W-:Y:S05]  /*5eb0*/  BSYNC B6 ;  /* 0x0000000000067941 */ /* 0x000fea0003800000 */
.L_x_542:
[----:B------:R-:W-:Y:S02]  /*5ec0*/  ULDC UR4, c[0x0][0x3f4] ;  /* 0x0000fd0000047ab9 */ /* 0x000fe40000000800 */
[----:B------:R-:W-:-:S13]  /*5ed0*/  ISETP.LT.AND P0, PT, RZ, UR4, PT ;  /* 0x00000004ff007c0c */ /* 0x000fda000bf01270 */
[----:B------:R-:W-:Y:S05]  /*5ee0*/  @P0 BRA `(.L_x_544) ;  /* 0x0000000000400947 */ /* 0x000fea0003800000 */
[----:B------:R-:W-:-:S04]  /*5ef0*/  ULEA.HI UR4, UR37, UR37, URZ, 0x1 ;  /* 0x0000002525047291 */ /* 0x000fc8000f8f083f */
[----:B------:R-:W-:-:S04]  /*5f00*/  ULOP3.LUT UR4, UR4, 0xfffffffe, URZ, 0xc0, !UPT ;  /* 0xfffffffe04047892 */ /* 0x000fc8000f8ec03f */
[----:B------:R-:W-:-:S06]  /*5f10*/  UIADD3 UR4, UR37, -UR4, URZ ;  /* 0x8000000425047290 */ /* 0x000fcc000fffe03f */
[----:B------:R-:W-:-:S05]  /*5f20*/  IMAD.U32 R3, RZ, RZ, UR4 ;  /* 0x00000004ff037e24 */ /* 0x000fca000f8e00ff */
[----:B------:R-:W-:-:S04]  /*5f30*/  SHF.L.U32 R3, R3, 0x1f, RZ ;  /* 0x0000001f03037819 */ /* 0x000fc800000006ff */
[----:B------:R0:W2:Y:S03]  /*5f40*/  SYNCS.PHASECHK.TRANS64.TRYWAIT P0, [R18+URZ+0x16800], R3 ;  /* 0x01680003120075a7 */ /* 0x0000a6000800017f */
[----:B--2---:R-:W-:Y:S05]  /*5f50*/  @!P0 NANOSLEEP.SYNCS 0x989680 ;  /* 0x009896800000895d */ /* 0x004fea0003900000 */
[----:B------:R-:W2:Y:S01]  /*5f60*/  @!P0 SYNCS.PHASECHK.TRANS64 P0, [R18+URZ+0x16800], R3 ;  /* 0x01680003120085a7 */ /* 0x000ea2000800007f */
[----:B------:R-:W-:Y:S04]  /*5f70*/  BSSY B0, `(.L_x_545) ;  /* 0x0000006000007945 */ /* 0x000fe80003800000 */
[----:B--2---:R-:W-:Y:S05]  /*5f80*/  @P0 BRA `(.L_x_546) ;  /* 0x0000000000100947 */ /* 0x004fea0003800000 */
.L_x_547:
[----:B--2---:R2:W3:Y:S02]  /*5f90*/  SYNCS.PHASECHK.TRANS64.TRYWAIT P0, [R18+URZ+0x16800], R3 ;  /* 0x01680003120075a7 */ /* 0x0044e4000800017f */
[----:B---3--:R-:W-:Y:S05]  /*5fa0*/  @!P0 NANOSLEEP.SYNCS 0x989680 ;  /* 0x009896800000895d */ /* 0x008fea0003900000 */
[----:B------:R-:W3:Y:S02]  /*5fb0*/  @!P0 SYNCS.PHASECHK.TRANS64 P0, [R18+URZ+0x16800], R3 ;  /* 0x01680003120085a7 */ /* 0x000ee4000800007f */
[----:B---3--:R-:W-:Y:S05]  /*5fc0*/  @!P0 BRA `(.L_x_547) ;  /* 0xfffffffc00f08947 */ /* 0x008fea000383ffff */
.L_x_546:
[----:B------:R-:W-:Y:S05]  /*5fd0*/  BSYNC B0 ;  /* 0x0000000000007941 */ /* 0x000fea0003800000 */
.L_x_545:
[----:B------:R-:W-:Y:S05]  /*5fe0*/  BRA `(.L_x_548) ;  /* 0x0000002000ec7947 */ /* 0x000fea0003800000 */
.L_x_544:
[----:B-----5:R-:W-:Y:S01]  /*5ff0*/  SHF.R.S32.HI R0, RZ, 0x1f, R24 ;  /* 0x0000001fff007819 */ /* 0x020fe20000011418 */
[----:B------:R-:W-:Y:S01]  /*6000*/  ULDC.64 UR4, c[0x0][0x3f8] ;  /* 0x0000fe0000047ab9 */ /* 0x000fe20000000a00 */
[----:B------:R-:W-:Y:S01]  /*6010*/  ULDC.64 UR6, c[0x0][0x408] ;  /* 0x0001020000067ab9 */ /* 0x000fe20000000a00 */
[----:B------:R-:W-:Y:S01]  /*6020*/  ISETP.NE.AND P2, PT, R26, RZ, PT ;  /* 0x000000ff1a00720c */ /* 0x000fe20003f45270 */
[----:B------:R-:W-:Y:S01]  /*6030*/  IMAD.WIDE.U32 R4, R24, UR4, RZ ;  /* 0x0000000418047c25 */ /* 0x000fe2000f8e00ff */
[----:B------:R-:W-:Y:S03]  /*6040*/  BSSY B6, `(.L_x_549) ;  /* 0x000001f000067945 */ /* 0x000fe60003800000 */
[C---:B------:R-:W-:Y:S02]  /*6050*/  IMAD R3, R0.reuse, UR4, RZ ;  /* 0x0000000400037c24 */ /* 0x040fe4000f8e02ff */
[----:B------:R-:W-:-:S02]  /*6060*/  IMAD R9, R0, UR6, RZ ;  /* 0x0000000600097c24 */ /* 0x000fc4000f8e02ff */
[C---:B------:R-:W-:Y:S01]  /*6070*/  IMAD R3, R24.reuse, UR5, R3 ;  /* 0x0000000518037c24 */ /* 0x040fe2000f8e0203 */
[----:B------:R-:W-:Y:S01]  /*6080*/  ULDC.64 UR4, c[0x0][0x3e8] ;  /* 0x0000fa0000047ab9 */ /* 0x000fe20000000a00 */
[----:B------:R-:W-:-:S03]  /*6090*/  IMAD.WIDE.U32 R6, R24, UR6, RZ ;  /* 0x0000000618067c25 */ /* 0x000fc6000f8e00ff */
[----:B------:R-:W-:Y:S01]  /*60a0*/  IADD3 R5, R3, R5, RZ ;  /* 0x0000000503057210 */ /* 0x000fe20007ffe0ff */
[----:B------:R-:W-:Y:S01]  /*60b0*/  IMAD R9, R24, UR7, R9 ;  /* 0x0000000718097c24 */ /* 0x000fe2000f8e0209 */
[----:B------:R-:W-:Y:S01]  /*60c0*/  ULDC.64 UR6, c[0x0][0x400] ;  /* 0x0001000000067ab9 */ /* 0x000fe20000000a00 */
[----:B------:R-:W-:Y:S02]  /*60d0*/  LEA R24, P0, R4, UR4, 0x1 ;  /* 0x0000000404187c11 */ /* 0x000fe4000f8008ff */
[----:B------:R-:W-:Y:S01]  /*60e0*/  IMAD.IADD R3, R9, 0x1, R7 ;  /* 0x0000000109037824 */ /* 0x000fe200078e0207 */
[----:B------:R-:W-:Y:S02]  /*60f0*/  LEA R27, P1, R6, UR6, 0x1 ;  /* 0x00000006061b7c11 */ /* 0x000fe4000f8208ff */
[----:B------:R-:W-:Y:S02]  /*6100*/  LEA.HI.X R26, R4, UR5, R5, 0x1, P0 ;  /* 0x00000005041a7c11 */ /* 0x000fe400080f0c05 */
[----:B------:R-:W-:Y:S01]  /*6110*/  LEA.HI.X R28, R6, UR7, R3, 0x1, P1 ;  /* 0x00000007061c7c11 */ /* 0x000fe200088f0c03 */
[----:B------:R-:W-:Y:S08]  /*6120*/  @!P2 BRA `(.L_x_550) ;  /* 0x000000000040a947 */ /* 0x000ff00003800000 */
[----:B------:R-:W-:Y:S01]  /*6130*/  MOV R0, 0x0 ;  /* 0x0000000000007802 */ /* 0x000fe20000000f00 */
[----:B------:R-:W-:Y:S01]  /*6140*/  ULDC.64 UR4, c[0x4][0x88] ;  /* 0x0100220000047ab9 */ /* 0x000fe20000000a00 */
[----:B------:R-:W-:Y:S01]  /*6150*/  ULDC.64 UR6, c[0x4][0x90] ;  /* 0x0100240000067ab9 */ /* 0x000fe20000000a00 */
[----:B------:R-:W-:Y:S01]  /*6160*/  IMAD.U32 R4, RZ, RZ, UR4 ;  /* 0x00000004ff047e24 */ /* 0x000fe2000f8e00ff */
[----:B-1----:R0:W1:Y:S01]  /*6170*/  LDC.64 R14, c[0x4][R0] ;  /* 0x01000000000e7b82 */ /* 0x0020620000000a00 */
        /* <DEDUP_REMOVED lines=11> */
.L_x_550:
[----:B------:R-:W-:Y:S05]  /*6230*/  BSYNC B6 ;  /* 0x0000000000067941 */ /* 0x000fea0003800000 */
.L_x_549:
[----:B------:R-:W-:Y:S01]  /*6240*/  ULDC.U8 UR4, c[0x0][0x410] ;  /* 0x0001040000047ab9 */ /* 0x000fe20000000000 */
[----:B------:R-:W-:Y:S01]  /*6250*/  BSSY B0, `(.L_x_551) ;  /* 0x000020c000007945 */ /* 0x000fe20003800000 */
[----:B------:R-:W-:Y:S01]  /*6260*/  ISETP.NE.AND P0, PT, RZ, UR4, PT ;  /* 0x00000004ff007c0c */ /* 0x000fe2000bf05270 */
[----:B------:R-:W-:-:S12]  /*6270*/  IMAD R4, R33, 0xc0, R152 ;  /* 0x000000c021047824 */ /* 0x000fd800078e0298 */
[----:B------:R-:W-:Y:S05]  /*6280*/  @!P0 BRA `(.L_x_552) ;  /* 0x0000001000208947 */ /* 0x000fea0003800000 */
[----:B------:R-:W-:-:S03]  /*6290*/  UMOV UR4, 0xffffffff ;  /* 0xffffffff00047882 */ /* 0x000fc60000000000 */
[----:B------:R-:W-:Y:S05]  /*62a0*/  BRA.DIV UR4, `(.L_x_553) ;  /* 0x000000f604447947 */ /* 0x000fea000b800000 */
[----:B------:R0:W2:Y:S04]  /*62b0*/  SHFL.IDX PT, R3, R26, RZ, 0x1c1f ;  /* 0x001c1fff1a037589 */ /* 0x0000a800000e0000 */
[----:B------:R0:W3:Y:S04]  /*62c0*/  SHFL.IDX PT, R0, R24, RZ, 0x1c1f ;  /* 0x001c1fff18007589 */ /* 0x0000e800000e0000 */
[----:B------:R0:W4:Y:S04]  /*62d0*/  SHFL.IDX PT, R5, R28, RZ, 0x1c1f ;  /* 0x001c1fff1c057589 */ /* 0x00012800000e0000 */
[----:B-1----:R0:W1:Y:S02]  /*62e0*/  SHFL.IDX PT, R14, R27, RZ, 0x1c1f ;  /* 0x001c1fff1b0e7589 */ /* 0x00206400000e0000 */
.L_x_754:
[----:B------:R-:W-:Y:S01]  /*62f0*/  ULDC UR4, c[0x0][0x448] ;  /* 0x0001120000047ab9 */ /* 0x000fe20000000800 */
[----:B------:R-:W-:Y:S01]  /*6300*/  BSSY B1, `(.L_x_554) ;  /* 0x000001e000017945 */ /* 0x000fe20003800000 */
[----:B0-----:R-:W-:Y:S01]  /*6310*/  IMAD R26, R25, UR4, RZ ;  /* 0x00000004191a7c24 */ /* 0x001fe2000f8e02ff */
[----:B------:R-:W-:Y:S02]  /*6320*/  CS2R R8, SRZ ;  /* 0x0000000000087805 */ /* 0x000fe4000001ff00 */
[----:B------:R-:W-:Y:S02]  /*6330*/  CS2R R6, SRZ ;  /* 0x0000000000067805 */ /* 0x000fe4000001ff00 */
[----:B------:R-:W-:Y:S02]  /*6340*/  CS2R R10, SRZ ;  /* 0x00000000000a7805 */ /* 0x000fe4000001ff00 */
[----:B------:R-:W-:Y:S02]  /*6350*/  CS2R R12, SRZ ;  /* 0x00000000000c7805 */ /* 0x000fe4000001ff00 */
[----:B------:R-:W-:-:S13]  /*6360*/  ISETP.GE.AND P0, PT, R4, R26, PT ;  /* 0x0000001a0400720c */ /* 0x000fda0003f06270 */
[----:B------:R-:W-:Y:S05]  /*6370*/  @P0 BRA `(.L_x_555) ;  /* 0x0000000000580947 */ /* 0x000fea0003800000 */
[----:B------:R-:W4:Y:S01]  /*6380*/  LDL R28, [R1+0x50] ;  /* 0x00005000011c7983 */ /* 0x000f220000100800 */
[----:B------:R-:W-:-:S03]  /*6390*/  ULDC UR4, c[0x0][0x3f4] ;  /* 0x0000fd0000047ab9 */ /* 0x000fc60000000800 */
[----:B------:R-:W4:Y:S01]  /*63a0*/  LDL R27, [R1+0x4c] ;  /* 0x00004c00011b7983 */ /* 0x000f220000100800 */
[----:B------:R-:W-:Y:S01]  /*63b0*/  ISETP.GE.AND P3, PT, R156, UR4, PT ;  /* 0x000000049c007c0c */ /* 0x000fe2000bf66270 */
[----:B---3--:R-:W-:Y:S01]  /*63c0*/  IMAD.MOV.U32 R6, RZ, RZ, R0 ;  /* 0x000000ffff067224 */ /* 0x008fe200078e0000 */
[----:B------:R-:W-:Y:S01]  /*63d0*/  ISETP.GE.AND P2, PT, R22, UR4, PT ;  /* 0x0000000416007c0c */ /* 0x000fe2000bf46270 */
[----:B--2---:R-:W-:Y:S01]  /*63e0*/  IMAD.MOV.U32 R7, RZ, RZ, R3 ;  /* 0x000000ffff077224 */ /* 0x004fe200078e0003 */
[----:B------:R-:W-:Y:S01]  /*63f0*/  CS2R R10, SRZ ;  /* 0x00000000000a7805 */ /* 0x000fe2000001ff00 */
[----:B----4-:R-:W-:Y:S01]  /*6400*/  IMAD.MOV.U32 R15, RZ, RZ, R5 ;  /* 0x000000ffff0f7224 */ /* 0x010fe200078e0005 */
[----:B------:R-:W-:Y:S02]  /*6410*/  CS2R R8, SRZ ;  /* 0x0000000000087805 */ /* 0x000fe4000001ff00 */
[----:B------:R-:W-:-:S07]  /*6420*/  CS2R R12, SRZ ;  /* 0x00000000000c7805 */ /* 0x000fce000001ff00 */
[----:B------:R-:W-:Y:S01]  /*6430*/  @!P2 IMAD.WIDE R20, R22, 0x2, R6 ;  /* 0x000000021614a825 */ /* 0x000fe200078e0206 */
[----:B------:R-:W-:-:S04]  /*6440*/  CS2R R6, SRZ ;  /* 0x0000000000067805 */ /* 0x000fc8000001ff00 */
[----:B------:R0:W5:Y:S01]  /*6450*/  @!P2 LD.E.64 R10, desc[UR42][R20.64] ;  /* 0x0000002a140aa980 */ /* 0x000162000c101b00 */
[-C--:B------:R-:W-:Y:S02]  /*6460*/  @!P3 IADD3 R24, P0, R0, R28.reuse, RZ ;  /* 0x0000001c0018b210 */ /* 0x080fe40007f1e0ff */
[----:B-1----:R-:W-:Y:S01]  /*6470*/  @!P3 IADD3 R4, P1, R14, R28, RZ ;  /* 0x0000001c0e04b210 */ /* 0x002fe20007f3e0ff */
[----:B------:R-:W-:-:S04]  /*6480*/  @!P2 IMAD.WIDE R14, R22, 0x2, R14 ;  /* 0x00000002160ea825 */ /* 0x000fc800078e020e */
[--C-:B------:R-:W-:Y:S01]  /*6490*/  @!P3 IMAD.X R25, R3, 0x1, R27.reuse, P0 ;  /* 0x000000010319b824 */ /* 0x100fe200000e061b */
[----:B------:R0:W5:Y:S01]  /*64a0*/  @!P2 LD.E.64 R8, desc[UR42][R14.64] ;  /* 0x0000002a0e08a980 */ /* 0x000162000c101b00 */
[----:B------:R-:W-:-:S03]  /*64b0*/  @!P3 IMAD.X R5, R5, 0x1, R27, P1 ;  /* 0x000000010505b824 */ /* 0x000fc600008e061b */
[----:B------:R0:W5:Y:S04]  /*64c0*/  @!P3 LD.E.64 R12, desc[UR42][R24.64] ;  /* 0x0000002a180cb980 */ /* 0x000168000c101b00 */
[----:B------:R0:W5:Y:S02]  /*64d0*/  @!P3 LD.E.64 R6, desc[UR42][R4.64] ;  /* 0x0000002a0406b980 */ /* 0x000164000c101b00 */
.L_x_555:
[----:B------:R-:W-:Y:S05]  /*64e0*/  BSYNC B1 ;  /* 0x0000000000017941 */ /* 0x000fea0003800000 */
.L_x_554:
[----:B------:R-:W3:Y:S01]  /*64f0*/  LDL R28, [R1+0x1c] ;  /* 0x00001c00011c7983 */ /* 0x000ee20000100800 */
[----:B------:R-:W-:Y:S01]  /*6500*/  ULEA.HI UR4, UR37, UR37, URZ, 0x1 ;  /* 0x0000002525047291 */ /* 0x000fe2000f8f083f */
[----:B0-----:R-:W-:Y:S01]  /*6510*/  IMAD R15, R33, -0xc0, R26 ;  /* 0xffffff40210f7824 */ /* 0x001fe200078e021a */
[--C-:B-----5:R-:W-:Y:S01]  /*6520*/  SHF.R.U64 R33, R10, 0x10, R11.reuse ;  /* 0x000000100a217819 */ /* 0x120fe2000000120b */
[----:B------:R-:W0:Y:S01]  /*6530*/  S2R R21, SR_TID.X ;  /* 0x0000000000157919 */ /* 0x000e220000002100 */
[----:B------:R-:W-:Y:S01]  /*6540*/  ULOP3.LUT UR4, UR4, 0xfffffffe, URZ, 0xc0, !UPT ;  /* 0xfffffffe04047892 */ /* 0x000fe2000f8ec03f */
[----:B------:R-:W-:Y:S01]  /*6550*/  SHF.R.U32.HI R31, RZ, 0x10, R11 ;  /* 0x00000010ff1f7819 */ /* 0x000fe2000001160b */
[--C-:B------:R-:W-:Y:S01]  /*6560*/  IMAD.MOV.U32 R4, RZ, RZ, R13.reuse ;  /* 0x000000ffff047224 */ /* 0x100fe200078e000d */
[--C-:B------:R-:W-:Y:S01]  /*6570*/  SHF.R.U32.HI R27, RZ, 0x10, R13.reuse ;  /* 0x00000010ff1b7819 */ /* 0x100fe2000001160d */
[----:B------:R-:W-:Y:S01]  /*6580*/  UIADD3 UR4, UR37, -UR4, URZ ;  /* 0x8000000425047290 */ /* 0x000fe2000fffe03f */
[----:B------:R-:W-:Y:S01]  /*6590*/  IMAD.MOV.U32 R20, RZ, RZ, R8 ;  /* 0x000000ffff147224 */ /* 0x000fe200078e0008 */
[----:B-1----:R-:W-:Y:S01]  /*65a0*/  MOV R14, R10 ;  /* 0x0000000a000e7202 */ /* 0x002fe20000000f00 */
[----:B------:R-:W-:Y:S01]  /*65b0*/  BSSY B1, `(.L_x_556) ;  /* 0x0000024000017945 */ /* 0x000fe20003800000 */
[----:B------:R-:W-:Y:S01]  /*65c0*/  SHF.R.U64 R24, R12, 0x10, R13 ;  /* 0x000000100c187819 */ /* 0x000fe2000000120d */
[----:B------:R-:W-:Y:S01]  /*65d0*/  IMAD.MOV.U32 R10, RZ, RZ, R7 ;  /* 0x000000ffff0a7224 */ /* 0x000fe200078e0007 */
[----:B------:R-:W-:Y:S01]  /*65e0*/  SHF.R.U64 R25, R8, 0x10, R9 ;  /* 0x0000001008197819 */ /* 0x000fe20000001209 */
[----:B----4-:R-:W-:Y:S01]  /*65f0*/  IMAD.U32 R5, RZ, RZ, UR4 ;  /* 0x00000004ff057e24 */ /* 0x010fe2000f8e00ff */
[----:B------:R-:W-:-:S02]  /*6600*/  VIMNMX R15, R15, 0xc0, PT ;  /* 0x000000c00f0f7848 */ /* 0x000fc40003fe0100 */
[----:B------:R-:W-:Y:S02]  /*6610*/  PRMT R8, R4, 0x5410, R27 ;  /* 0x0000541004087816 */ /* 0x000fe4000000001b */
[----:B------:R-:W-:Y:S02]  /*6620*/  SHF.L.U32 R5, R5, 0x1f, RZ ;  /* 0x0000001f05057819 */ /* 0x000fe400000006ff */
[----:B------:R-:W-:Y:S02]  /*6630*/  PRMT R14, R14, 0x5410, R33 ;  /* 0x000054100e0e7816 */ /* 0x000fe40000000021 */
[----:B------:R-:W1:Y:S01]  /*6640*/  SYNCS.PHASECHK.TRANS64.TRYWAIT P0, [R18+URZ+0x16800], R5 ;  /* 0x01680005120075a7 */ /* 0x000e62000800017f */
[----:B------:R-:W-:Y:S02]  /*6650*/  ISETP.GE.AND P1, PT, R152, R15, PT ;  /* 0x0000000f9800720c */ /* 0x000fe40003f26270 */
[----:B------:R-:W-:Y:S01]  /*6660*/  PRMT R20, R20, 0x5410, R25 ;  /* 0x0000541014147816 */ /* 0x000fe20000000019 */
[----:B0-----:R-:W-:Y:S01]  /*6670*/  VIADD R32, R21, 0xffffff80 ;  /* 0xffffff8015207836 */ /* 0x001fe20000000000 */
[----:B------:R-:W-:-:S04]  /*6680*/  SHF.R.U32.HI R21, RZ, 0x10, R9 ;  /* 0x00000010ff157819 */ /* 0x000fc80000011609 */
[----:B------:R-:W-:-:S04]  /*6690*/  SHF.R.S32.HI R30, RZ, 0x1f, R32 ;  /* 0x0000001fff1e7819 */ /* 0x000fc80000011420 */
[----:B------:R-:W-:-:S04]  /*66a0*/  LEA.HI R30, R30, R32, RZ, 0x5 ;  /* 0x000000201e1e7211 */ /* 0x000fc800078f28ff */
[----:B------:R-:W-:Y:S01]  /*66b0*/  SHF.R.S32.HI R30, RZ, 0x5, R30 ;  /* 0x00000005ff1e7819 */ /* 0x000fe2000001141e */
[C---:B---3--:R-:W-:Y:S01]  /*66c0*/  IMAD.SHL.U32 R0, R28.reuse, 0x40, RZ ;  /* 0x000000401c007824 */ /* 0x048fe200078e00ff */
[----:B------:R-:W-:-:S04]  /*66d0*/  LOP3.LUT P2, RZ, R28, 0x4, RZ, 0xc0, !PT ;  /* 0x000000041cff7812 */ /* 0x000fc8000784c0ff */
[----:B--2---:R-:W-:-:S04]  /*66e0*/  LOP3.LUT R3, R0, 0x1c0, RZ, 0xc0, !PT ;  /* 0x000001c000037812 */ /* 0x004fc800078ec0ff */
[----:B------:R-:W-:Y:S02]  /*66f0*/  LOP3.LUT R0, R3, 0x18, R16, 0xf8, !PT ;  /* 0x0000001803007812 */ /* 0x000fe400078ef810 */
[----:B------:R-:W-:-:S04]  /*6700*/  SHF.R.U32.HI R3, RZ, 0x3, R3 ;  /* 0x00000003ff037819 */ /* 0x000fc80000011603 */
[----:B------:R-:W-:Y:S01]  /*6710*/  LOP3.LUT R26, R0, R3, RZ, 0x3c, !PT ;  /* 0x00000003001a7212 */ /* 0x000fe200078e3cff */
[----:B------:R-:W-:Y:S02]  /*6720*/  IMAD.MOV.U32 R0, RZ, RZ, R11 ;  /* 0x000000ffff007224 */ /* 0x000fe400078e000b */
[----:B------:R-:W-:Y:S01]  /*6730*/  IMAD.MOV.U32 R3, RZ, RZ, R12 ;  /* 0x000000ffff037224 */ /* 0x000fe200078e000c */
[----:B------:R-:W-:Y:S01]  /*6740*/  LEA R11, R30, R26, 0x9 ;  /* 0x0000001a1e0b7211 */ /* 0x000fe200078e48ff */
[----:B------:R-:W-:Y:S01]  /*6750*/  IMAD.MOV.U32 R12, RZ, RZ, R9 ;  /* 0x000000ffff0c7224 */ /* 0x000fe200078e0009 */
[----:B------:R-:W-:Y:S01]  /*6760*/  PRMT R13, R0, 0x5410, R31 ;  /* 0x00005410000d7816 */ /* 0x000fe2000000001f */
[----:B------:R-:W-:Y:S01]  /*6770*/  IMAD.MOV.U32 R9, RZ, RZ, R6 ;  /* 0x000000ffff097224 */ /* 0x000fe200078e0006 */
[--C-:B------:R-:W-:Y:S01]  /*6780*/  SHF.R.U64 R6, R6, 0x10, R7.reuse ;  /* 0x0000001006067819 */ /* 0x100fe20000001207 */
[----:B------:R-:W-:Y:S01]  /*6790*/  IMAD R11, R11, 0x2, R18 ;  /* 0x000000020b0b7824 */ /* 0x000fe200078e0212 */
[----:B------:R-:W-:-:S02]  /*67a0*/  SHF.R.U32.HI R7, RZ, 0x10, R7 ;  /* 0x00000010ff077819 */ /* 0x000fc40000011607 */
[----:B------:R-:W-:Y:S01]  /*67b0*/  PRMT R3, R3, 0x5410, R24 ;  /* 0x0000541003037816 */ /* 0x000fe20000000018 */
[C---:B------:R-:W-:Y:S02]  /*67c0*/  VIADD R4, R11.reuse, 0x8400 ;  /* 0x000084000b047836 */ /* 0x040fe40000000000 */
[----:B------:R-:W-:Y:S01]  /*67d0*/  VIADD R0, R11, 0x8440 ;  /* 0x000084400b007836 */ /* 0x000fe20000000000 */
[----:B-1----:R-:W-:Y:S06]  /*67e0*/  @!P0 BRA `(.L_x_557) ;  /* 0x000000f000648947 */ /* 0x002fec0003800000 */
.L_x_755:
[----:B------:R-:W-:Y:S05]  /*67f0*/  BSYNC B1 ;  /* 0x0000000000017941 */ /* 0x000fea0003800000 */
.L_x_556:
[----:B------:R-:W-:Y:S01]  /*6800*/  BSSY B1, `(.L_x_558) ;  /* 0x0000059000017945 */ /* 0x000fe20003800000 */
[----:B------:R-:W-:Y:S01]  /*6810*/  PRMT R12, R12, 0x5410, R21 ;  /* 0x000054100c0c7816 */ /* 0x000fe20000000015 */
[----:B------:R-:W-:Y:S01]  /*6820*/  @P2 VIADD R0, R4, 0xffffffc0 ;  /* 0xffffffc004002836 */ /* 0x000fe20000000000 */
[----:B------:R-:W-:Y:S02]  /*6830*/  PRMT R9, R9, 0x5410, R6 ;  /* 0x0000541009097816 */ /* 0x000fe40000000006 */
[----:B------:R-:W-:Y:S01]  /*6840*/  PRMT R10, R10, 0x5410, R7 ;  /* 0x000054100a0a7816 */ /* 0x000fe20000000007 */
[----:B------:R-:W-:Y:S06]  /*6850*/  @P1 BRA `(.L_x_559) ;  /* 0x00000004004c1947 */ /* 0x000fec0003800000 */
[----:B0-----:R-:W0:Y:S01]  /*6860*/  LDC R5, c[0x0][0x3f4] ;  /* 0x0000fd00ff057b82 */ /* 0x001e220000000800 */
[----:B------:R-:W-:Y:S01]  /*6870*/  BSSY B2, `(.L_x_560) ;  /* 0x000002a000027945 */ /* 0x000fe20003800000 */
[-C--:B0-----:R-:W-:Y:S02]  /*6880*/  ISETP.GE.AND P0, PT, R22, R5.reuse, PT ;  /* 0x000000051600720c */ /* 0x081fe40003f06270 */
[----:B------:R-:W-:-:S11]  /*6890*/  ISETP.GE.AND P1, PT, R156, R5, PT ;  /* 0x000000059c00720c */ /* 0x000fd60003f26270 */
[----:B------:R-:W-:Y:S05]  /*68a0*/  @P0 BRA `(.L_x_561) ;  /* 0x0000000000980947 */ /* 0x000fea0003800000 */
[----:B------:R-:W0:Y:S01]  /*68b0*/  LDS.128 R4, [R11+0x8400] ;  /* 0x008400000b047984 */ /* 0x000e220000000c00 */
[----:B------:R-:W-:Y:S01]  /*68c0*/  IMAD.U32 R30, R20, 0x10000, RZ ;  /* 0x00010000141e7824 */ /* 0x000fe200078e00ff */
[C---:B------:R-:W-:Y:S01]  /*68d0*/  LOP3.LUT R28, R14.reuse, 0xffff0000, RZ, 0xc0, !PT ;  /* 0xffff00000e1c7812 */ /* 0x040fe200078ec0ff */
[----:B------:R-:W-:Y:S01]  /*68e0*/  IMAD.U32 R27, R14, 0x10000, RZ ;  /* 0x000100000e1b7824 */ /* 0x000fe200078e00ff */
[----:B------:R-:W-:Y:S01]  /*68f0*/  LOP3.LUT R31, R20, 0xffff0000, RZ, 0xc0, !PT ;  /* 0xffff0000141f7812 */ /* 0x000fe200078ec0ff */
[C---:B0-----:R-:W-:Y:S01]  /*6900*/  IMAD.U32 R21, R4.reuse, 0x10000, RZ ;  /* 0x0001000004157824 */ /* 0x041fe200078e00ff */
[----:B------:R-:W-:Y:S01]  /*6910*/  LOP3.LUT R4, R4, 0xffff0000, RZ, 0xc0, !PT ;  /* 0xffff000004047812 */ /* 0x000fe200078ec0ff */
[C---:B------:R-:W-:Y:S01]  /*6920*/  IMAD.U32 R24, R5.reuse, 0x10000, RZ ;  /* 0x0001000005187824 */ /* 0x040fe200078e00ff */
[----:B------:R-:W-:Y:S01]  /*6930*/  LOP3.LUT R5, R5, 0xffff0000, RZ, 0xc0, !PT ;  /* 0xffff000005057812 */ /* 0x000fe200078ec0ff */
[----:B------:R-:W-:Y:S01]  /*6940*/  IMAD.U32 R26, R7, 0x10000, RZ ;  /* 0x00010000071a7824 */ /* 0x000fe200078e00ff */
[----:B------:R-:W-:Y:S01]  /*6950*/  SHF.L.U32 R25, R6, 0x10, RZ ;  /* 0x0000001006197819 */ /* 0x000fe200000006ff */
[C---:B------:R-:W-:Y:S01]  /*6960*/  FMUL.FTZ R32, R4.reuse, R30 ;  /* 0x0000001e04207220 */ /* 0x040fe20000410000 */
[----:B------:R-:W-:Y:S01]  /*6970*/  FMUL.FTZ R33, R4, R27 ;  /* 0x0000001b04217220 */ /* 0x000fe20000410000 */
[C---:B------:R-:W-:Y:S01]  /*6980*/  FMUL.FTZ R35, R5.reuse, R31 ;  /* 0x0000001f05237220 */ /* 0x040fe20000410000 */
[----:B------:R-:W-:Y:S01]  /*6990*/  FMUL.FTZ R37, R5, R28 ;  /* 0x0000001c05257220 */ /* 0x000fe20000410000 */
[C---:B------:R-:W-:Y:S01]  /*69a0*/  FFMA.FTZ R32, R21.reuse, R27, -R32 ;  /* 0x0000001b15207223 */ /* 0x040fe20000010820 */
[----:B------:R-:W-:Y:S01]  /*69b0*/  LOP3.LUT R6, R6, 0xffff0000, RZ, 0xc0, !PT ;  /* 0xffff000006067812 */ /* 0x000fe200078ec0ff */
[----:B------:R-:W-:Y:S01]  /*69c0*/  FFMA.FTZ R33, R21, R30, R33 ;  /* 0x0000001e15217223 */ /* 0x000fe20000010021 */
[----:B------:R-:W-:Y:S01]  /*69d0*/  LOP3.LUT R7, R7, 0xffff0000, RZ, 0xc0, !PT ;  /* 0xffff000007077812 */ /* 0x000fe200078ec0ff */
[C---:B------:R-:W-:Y:S01]  /*69e0*/  IMAD.U32 R21, R12.reuse, 0x10000, RZ ;  /* 0x000100000c157824 */ /* 0x040fe200078e00ff */
[----:B------:R-:W-:Y:S01]  /*69f0*/  LOP3.LUT R27, R12, 0xffff0000, RZ, 0xc0, !PT ;  /* 0xffff00000c1b7812 */ /* 0x000fe200078ec0ff */
[C---:B------:R-:W-:Y:S01]  /*6a00*/  IMAD.U32 R4, R13.reuse, 0x10000, RZ ;  /* 0x000100000d047824 */ /* 0x040fe200078e00ff */
[----:B------:R-:W-:Y:S01]  /*6a10*/  LOP3.LUT R5, R13, 0xffff0000, RZ, 0xc0, !PT ;  /* 0xffff00000d057812 */ /* 0x000fe200078ec0ff */
[C---:B------:R-:W-:Y:S01]  /*6a20*/  FFMA.FTZ R35, R24.reuse, R28, -R35 ;  /* 0x0000001c18237223 */ /* 0x040fe20000010823 */
[----:B------:R-:W-:Y:S01]  /*6a30*/  FFMA.FTZ R24, R24, R31, R37 ;  /* 0x0000001f18187223 */ /* 0x000fe20000010025 */
[C---:B------:R-:W-:Y:S01]  /*6a40*/  FMUL.FTZ R28, R6.reuse, R21 ;  /* 0x00000015061c7220 */ /* 0x040fe20000410000 */
[-C--:B------:R-:W-:Y:S01]  /*6a50*/  FMUL.FTZ R30, R6, R4.reuse ;  /* 0x00000004061e7220 */ /* 0x080fe20000410000 */
[C---:B------:R-:W-:Y:S01]  /*6a60*/  FMUL.FTZ R31, R7.reuse, R27 ;  /* 0x0000001b071f7220 */ /* 0x040fe20000410000 */
[----:B------:R-:W-:Y:S01]  /*6a70*/  FMUL.FTZ R34, R7, R5 ;  /* 0x0000000507227220 */ /* 0x000fe20000410000 */
[C---:B------:R-:W-:Y:S01]  /*6a80*/  FFMA.FTZ R6, R25.reuse, R4, -R28 ;  /* 0x0000000419067223 */ /* 0x040fe2000001081c */
[----:B------:R-:W-:Y:S01]  /*6a90*/  FFMA.FTZ R21, R25, R21, R30 ;  /* 0x0000001519157223 */ /* 0x000fe2000001001e */
[C---:B------:R-:W-:Y:S01]  /*6aa0*/  FFMA.FTZ R7, R26.reuse, R5, -R31 ;  /* 0x000000051a077223 */ /* 0x040fe2000001081f */
[----:B------:R-:W-:Y:S01]  /*6ab0*/  FFMA.FTZ R34, R26, R27, R34 ;  /* 0x0000001b1a227223 */ /* 0x000fe20000010022 */
[----:B------:R-:W-:-:S02]  /*6ac0*/  F2FP.BF16.F32.PACK_AB R4, R33, R32 ;  /* 0x000000202104723e */ /* 0x000fc400000010ff */
[----:B------:R-:W-:Y:S02]  /*6ad0*/  F2FP.BF16.F32.PACK_AB R5, R24, R35 ;  /* 0x000000231805723e */ /* 0x000fe400000010ff */
[----:B------:R-:W-:Y:S02]  /*6ae0*/  F2FP.BF16.F32.PACK_AB R6, R21, R6 ;  /* 0x000000061506723e */ /* 0x000fe400000010ff */
[----:B------:R-:W-:-:S05]  /*6af0*/  F2FP.BF16.F32.PACK_AB R7, R34, R7 ;  /* 0x000000072207723e */ /* 0x000fca00000010ff */
[----:B------:R0:W-:Y:S02]  /*6b00*/  STS.128 [R11+0x8400], R4 ;  /* 0x008400040b007388 */ /* 0x0001e40000000c00 */
.L_x_561:
[----:B------:R-:W-:Y:S05]  /*6b10*/  BSYNC B2 ;  /* 0x0000000000027941 */ /* 0x000fea0003800000 */
.L_x_560:
[----:B------:R-:W-:Y:S05]  /*6b20*/  @P1 BRA `(.L_x_559) ;  /* 0x0000000000981947 */ /* 0x000fea0003800000 */
[----:B0-----:R-:W0:Y:S01]  /*6b30*/  LDS.128 R4, [R0] ;  /* 0x0000000000047984 */ /* 0x001e220000000c00 */
        /* <DEDUP_REMOVED lines=36> */
[----:B------:R1:W-:Y:S02]  /*6d80*/  STS.128 [R0], R4 ;  /* 0x0000000400007388 */ /* 0x0003e40000000c00 */
.L_x_559:
[----:B------:R-:W-:Y:S05]  /*6d90*/  BSYNC B1 ;  /* 0x0000000000017941 */ /* 0x000fea0003800000 */
.L_x_558:
[----:B01----:R-:W-:-:S05]  /*6da0*/  VIADD R4, R152, 0x60 ;  /* 0x0000006098047836 */ /* 0x003fca0000000000 */
[----:B------:R-:W-:-:S13]  /*6db0*/  ISETP.GE.AND P0, PT, R4, R15, PT ;  /* 0x0000000f0400720c */ /* 0x000fda0003f06270 */
[----:B------:R-:W-:Y:S05]  /*6dc0*/  @P0 BRA `(.L_x_562) ;  /* 0x0000001400500947 */ /* 0x000fea0003800000 */
[----:B------:R-:W0:Y:S01]  /*6dd0*/  LDC R5, c[0x0][0x3f4] ;  /* 0x0000fd00ff057b82 */ /* 0x000e220000000800 */
[----:B------:R-:W-:Y:S01]  /*6de0*/  BSSY B1, `(.L_x_563) ;  /* 0x000002a000017945 */ /* 0x000fe20003800000 */
[-C--:B0-----:R-:W-:Y:S02]  /*6df0*/  ISETP.GE.AND P0, PT, R22, R5.reuse, PT ;  /* 0x000000051600720c */ /* 0x081fe40003f06270 */
[----:B------:R-:W-:-:S11]  /*6e00*/  ISETP.GE.AND P1, PT, R156, R5, PT ;  /* 0x000000059c00720c */ /* 0x000fd60003f26270 */
[----:B------:R-:W-:Y:S05]  /*6e10*/  @P0 BRA `(.L_x_564) ;  /* 0x0000000000980947 */ /* 0x000fea0003800000 */
[----:B------:R-:W0:Y:S01]  /*6e20*/  LDS.128 R4, [R11+0xb400] ;  /* 0x00b400000b047984 */ /* 0x000e220000000c00 */
[C---:B------:R-:W-:Y:S01]  /*6e30*/  IMAD.U32 R31, R20.reuse, 0x10000, RZ ;  /* 0x00010000141f7824 */ /* 0x040fe200078e00ff */
[----:B------:R-:W-:Y:S01]  /*6e40*/  LOP3.LUT R33, R20, 0xffff0000, RZ, 0xc0, !PT ;  /* 0xffff000014217812 */ /* 0x000fe200078ec0ff */
[C---:B------:R-:W-:Y:S01]  /*6e50*/  IMAD.U32 R25, R14.reuse, 0x10000, RZ ;  /* 0x000100000e197824 */ /* 0x040fe200078e00ff */
[----:B------:R-:W-:Y:S02]  /*6e60*/  LOP3.LUT R27, R14, 0xffff0000, RZ, 0xc0, !PT ;  /* 0xffff00000e1b7812 */ /* 0x000fe400078ec0ff */
[----:B------:R-:W-:Y:S01]  /*6e70*/  LOP3.LUT R30, R12, 0xffff0000, RZ, 0xc0, !PT ;  /* 0xffff00000c1e7812 */ /* 0x000fe200078ec0ff */
[C---:B0-----:R-:W-:Y:S01]  /*6e80*/  IMAD.U32 R15, R4.reuse, 0x10000, RZ ;  /* 0x00010000040f7824 */ /* 0x041fe200078e00ff */
[----:B------:R-:W-:Y:S01]  /*6e90*/  LOP3.LUT R4, R4, 0xffff0000, RZ, 0xc0, !PT ;  /* 0xffff000004047812 */ /* 0x000fe200078ec0ff */
[C---:B------:R-:W-:Y:S01]  /*6ea0*/  IMAD.U32 R21, R5.reuse, 0x10000, RZ ;  /* 0x0001000005157824 */ /* 0x040fe200078e00ff */
[----:B------:R-:W-:Y:S01]  /*6eb0*/  LOP3.LUT R5, R5, 0xffff0000, RZ, 0xc0, !PT ;  /* 0xffff000005057812 */ /* 0x000fe200078ec0ff */
[----:B------:R-:W-:Y:S01]  /*6ec0*/  IMAD.U32 R14, R6, 0x10000, RZ ;  /* 0x00010000060e7824 */ /* 0x000fe200078e00ff */
[----:B------:R-:W-:Y:S01]  /*6ed0*/  SHF.L.U32 R20, R7, 0x10, RZ ;  /* 0x0000001007147819 */ /* 0x000fe200000006ff */
[-C--:B------:R-:W-:Y:S01]  /*6ee0*/  FMUL.FTZ R24, R31, R4.reuse ;  /* 0x000000041f187220 */ /* 0x080fe20000410000 */
[----:B------:R-:W-:Y:S01]  /*6ef0*/  FMUL.FTZ R26, R25, R4 ;  /* 0x00000004191a7220 */ /* 0x000fe20000410000 */
[----:B------:R-:W-:Y:S01]  /*6f00*/  FMUL.FTZ R28, R33, R5 ;  /* 0x00000005211c7220 */ /* 0x000fe20000410000 */
[----:B------:R-:W-:Y:S01]  /*6f10*/  LOP3.LUT R7, R7, 0xffff0000, RZ, 0xc0, !PT ;  /* 0xffff000007077812 */ /* 0x000fe200078ec0ff */
[----:B------:R-:W-:Y:S01]  /*6f20*/  FFMA.FTZ R4, R25, R15, -R24 ;  /* 0x0000000f19047223 */ /* 0x000fe20000010818 */
[C---:B------:R-:W-:Y:S01]  /*6f30*/  FMUL.FTZ R24, R27.reuse, R5 ;  /* 0x000000051b187220 */ /* 0x040fe20000410000 */
[----:B------:R-:W-:Y:S01]  /*6f40*/  FFMA.FTZ R5, R27, R21, -R28 ;  /* 0x000000151b057223 */ /* 0x000fe2000001081c */
[----:B------:R-:W-:Y:S01]  /*6f50*/  IMAD.U32 R28, R12, 0x10000, RZ ;  /* 0x000100000c1c7824 */ /* 0x000fe200078e00ff */
[----:B------:R-:W-:Y:S01]  /*6f60*/  LOP3.LUT R6, R6, 0xffff0000, RZ, 0xc0, !PT ;  /* 0xffff000006067812 */ /* 0x000fe200078ec0ff */
[----:B------:R-:W-:Y:S01]  /*6f70*/  FFMA.FTZ R15, R31, R15, R26 ;  /* 0x0000000f1f0f7223 */ /* 0x000fe2000001001a */
[C---:B------:R-:W-:Y:S01]  /*6f80*/  LOP3.LUT R12, R13.reuse, 0xffff0000, RZ, 0xc0, !PT ;  /* 0xffff00000d0c7812 */ /* 0x040fe200078ec0ff */
[----:B------:R-:W-:-:S02]  /*6f90*/  IMAD.U32 R26, R13, 0x10000, RZ ;  /* 0x000100000d1a7824 */ /* 0x000fc400078e00ff */
[----:B------:R-:W-:Y:S01]  /*6fa0*/  FFMA.FTZ R24, R33, R21, R24 ;  /* 0x0000001521187223 */ /* 0x000fe20000010018 */
[-C--:B------:R-:W-:Y:S01]  /*6fb0*/  FMUL.FTZ R25, R30, R7.reuse ;  /* 0x000000071e197220 */ /* 0x080fe20000410000 */
[-C--:B------:R-:W-:Y:S01]  /*6fc0*/  FMUL.FTZ R13, R28, R6.reuse ;  /* 0x000000061c0d7220 */ /* 0x080fe20000410000 */
[----:B------:R-:W-:Y:S01]  /*6fd0*/  FMUL.FTZ R21, R26, R6 ;  /* 0x000000061a157220 */ /* 0x000fe20000410000 */
[C---:B------:R-:W-:Y:S01]  /*6fe0*/  FMUL.FTZ R27, R12.reuse, R7 ;  /* 0x000000070c1b7220 */ /* 0x040fe20000410000 */
[----:B------:R-:W-:Y:S01]  /*6ff0*/  FFMA.FTZ R7, R12, R20, -R25 ;  /* 0x000000140c077223 */ /* 0x000fe20000010819 */
[-C--:B------:R-:W-:Y:S01]  /*7000*/  FFMA.FTZ R6, R26, R14.reuse, -R13 ;  /* 0x0000000e1a067223 */ /* 0x080fe2000001080d */
[----:B------:R-:W-:Y:S01]  /*7010*/  FFMA.FTZ R21, R28, R14, R21 ;  /* 0x0000000e1c157223 */ /* 0x000fe20000010015 */
[----:B------:R-:W-:Y:S01]  /*7020*/  FFMA.FTZ R20, R30, R20, R27 ;  /* 0x000000141e147223 */ /* 0x000fe2000001001b */
[----:B------:R-:W-:Y:S02]  /*7030*/  F2FP.BF16.F32.PACK_AB R4, R15, R4 ;  /* 0x000000040f04723e */ /* 0x000fe400000010ff */
[----:B------:R-:W-:-:S02]  /*7040*/  F2FP.BF16.F32.PACK_AB R5, R24, R5 ;  /* 0x000000051805723e */ /* 0x000fc400000010ff */
[----:B------:R-:W-:Y:S02]  /*7050*/  F2FP.BF16.F32.PACK_AB R6, R21, R6 ;  /* 0x000000061506723e */ /* 0x000fe400000010ff */
[----:B------:R-:W-:-:S05]  /*7060*/  F2FP.BF16.F32.PACK_AB R7, R20, R7 ;  /* 0x000000071407723e */ /* 0x000fca00000010ff */
[----:B------:R0:W-:Y:S02]  /*7070*/  STS.128 [R11+0xb400], R4 ;  /* 0x00b400040b007388 */ /* 0x0001e40000000c00 */
.L_x_564:
[----:B------:R-:W-:Y:S05]  /*7080*/  BSYNC B1 ;  /* 0x0000000000017941 */ /* 0x000fea0003800000 */
.L_x_563:
[----:B------:R-:W-:Y:S05]  /*7090*/  @P1 BRA `(.L_x_562) ;  /* 0x00000010009c1947 */ /* 0x000fea0003800000 */
[----:B0-----:R-:W0:Y:S01]  /*70a0*/  LDS.128 R4, [R0+0x3000] ;  /* 0x0030000000047984 */ /* 0x001e220000000c00 */
[C---:B------:R-:W-:Y:S01]  /*70b0*/  IMAD.U32 R21, R9.reuse, 0x10000, RZ ;  /* 0x0001000009157824 */ /* 0x040fe200078e00ff */
[----:B------:R-:W-:Y:S01]  /*70c0*/  LOP3.LUT R26, R9, 0xffff0000, RZ, 0xc0, !PT ;  /* 0xffff0000091a7812 */ /* 0x000fe200078ec0ff */
[C---:B------:R-:W-:Y:S01]  /*70d0*/  IMAD.U32 R15, R3.reuse, 0x10000, RZ ;  /* 0x00010000030f7824 */ /* 0x040fe200078e00ff */
[----:B------:R-:W-:Y:S02]  /*70e0*/  LOP3.LUT R24, R3, 0xffff0000, RZ, 0xc0, !PT ;  /* 0xffff000003187812 */ /* 0x000fe400078ec0ff */
[C---:B------:R-:W-:Y:S02]  /*70f0*/  SHF.L.U32 R25, R10.reuse, 0x10, RZ ;  /* 0x000000100a197819 */ /* 0x040fe400000006ff */
[----:B------:R-:W-:Y:S01]  /*7100*/  LOP3.LUT R27, R10, 0xffff0000, RZ, 0xc0, !PT ;  /* 0xffff00000a1b7812 */ /* 0x000fe200078ec0ff */
[C---:B0-----:R-:W-:Y:S01]  /*7110*/  IMAD.U32 R11, R4.reuse, 0x10000, RZ ;  /* 0x00010000040b7824 */ /* 0x041fe200078e00ff */
[----:B------:R-:W-:Y:S01]  /*7120*/  LOP3.LUT R4, R4, 0xffff0000, RZ, 0xc0, !PT ;  /* 0xffff000004047812 */ /* 0x000fe200078ec0ff */
[C---:B------:R-:W-:Y:S01]  /*7130*/  IMAD.U32 R12, R5.reuse, 0x10000, RZ ;  /* 0x00010000050c7824 */ /* 0x040fe200078e00ff */
[----:B------:R-:W-:Y:S01]  /*7140*/  LOP3.LUT R5, R5, 0xffff0000, RZ, 0xc0, !PT ;  /* 0xffff000005057812 */ /* 0x000fe200078ec0ff */
[C---:B------:R-:W-:Y:S01]  /*7150*/  IMAD.U32 R3, R6.reuse, 0x10000, RZ ;  /* 0x0001000006037824 */ /* 0x040fe200078e00ff */
[----:B------:R-:W-:Y:S01]  /*7160*/  LOP3.LUT R6, R6, 0xffff0000, RZ, 0xc0, !PT ;  /* 0xffff000006067812 */ /* 0x000fe200078ec0ff */
[-C--:B------:R-:W-:Y:S01]  /*7170*/  FMUL.FTZ R14, R21, R4.reuse ;  /* 0x00000004150e7220 */ /* 0x080fe20000410000 */
[----:B------:R-:W-:Y:S01]  /*7180*/  FMUL.FTZ R20, R15, R4 ;  /* 0x000000040f147220 */ /* 0x000fe20000410000 */
[----:B------:R-:W-:Y:S01]  /*7190*/  FMUL.FTZ R13, R26, R5 ;  /* 0x000000051a0d7220 */ /* 0x000fe20000410000 */
[----:B------:R-:W-:-:S02]  /*71a0*/  IMAD.U32 R9, R7, 0x10000, RZ ;  /* 0x0001000007097824 */ /* 0x000fc400078e00ff */
[-C--:B------:R-:W-:Y:S01]  /*71b0*/  FFMA.FTZ R4, R15, R11.reuse, -R14 ;  /* 0x0000000b0f047223 */ /* 0x080fe2000001080e */
[----:B------:R-:W-:Y:S01]  /*71c0*/  FFMA.FTZ R11, R21, R11, R20 ;  /* 0x0000000b150b7223 */ /* 0x000fe20000010014 */
[C---:B------:R-:W-:Y:S01]  /*71d0*/  FMUL.FTZ R15, R24.reuse, R5 ;  /* 0x00000005180f7220 */ /* 0x040fe20000410000 */
[----:B------:R-:W-:Y:S01]  /*71e0*/  LOP3.LUT R7, R7, 0xffff0000, RZ, 0xc0, !PT ;  /* 0xffff000007077812 */ /* 0x000fe200078ec0ff */
[----:B------:R-:W-:Y:S01]  /*71f0*/  FFMA.FTZ R5, R24, R12, -R13 ;  /* 0x0000000c18057223 */ /* 0x000fe2000001080d */
[C---:B------:R-:W-:Y:S01]  /*7200*/  LOP3.LUT R21, R8.reuse, 0xffff0000, RZ, 0xc0, !PT ;  /* 0xffff000008157812 */ /* 0x040fe200078ec0ff */
[----:B------:R-:W-:Y:S02]  /*7210*/  IMAD.U32 R13, R8, 0x10000, RZ ;  /* 0x00010000080d7824 */ /* 0x000fe400078e00ff */
[----:B------:R-:W-:Y:S01]  /*7220*/  FMUL.FTZ R8, R25, R6 ;  /* 0x0000000619087220 */ /* 0x000fe20000410000 */
[-C--:B------:R-:W-:Y:S01]  /*7230*/  FMUL.FTZ R14, R27, R7.reuse ;  /* 0x000000071b0e7220 */ /* 0x080fe20000410000 */
[----:B------:R-:W-:Y:S01]  /*7240*/  FFMA.FTZ R12, R26, R12, R15 ;  /* 0x0000000c1a0c7223 */ /* 0x000fe2000001000f */
[----:B------:R-:W-:Y:S01]  /*7250*/  FMUL.FTZ R10, R13, R6 ;  /* 0x000000060d0a7220 */ /* 0x000fe20000410000 */
[----:B------:R-:W-:Y:S01]  /*7260*/  FMUL.FTZ R20, R21, R7 ;  /* 0x0000000715147220 */ /* 0x000fe20000410000 */
[----:B------:R-:W-:Y:S01]  /*7270*/  FFMA.FTZ R6, R13, R3, -R8 ;  /* 0x000000030d067223 */ /* 0x000fe20000010808 */
[----:B------:R-:W-:Y:S01]  /*7280*/  FFMA.FTZ R7, R21, R9, -R14 ;  /* 0x0000000915077223 */ /* 0x000fe2000001080e */
[----:B------:R-:W-:Y:S01]  /*7290*/  FFMA.FTZ R3, R25, R3, R10 ;  /* 0x0000000319037223 */ /* 0x000fe2000001000a */
[----:B------:R-:W-:Y:S01]  /*72a0*/  FFMA.FTZ R20, R27, R9, R20 ;  /* 0x000000091b147223 */ /* 0x000fe20000010014 */
[----:B------:R-:W-:-:S02]  /*72b0*/  F2FP.BF16.F32.PACK_AB R4, R11, R4 ;  /* 0x000000040b04723e */ /* 0x000fc400000010ff */
[----:B------:R-:W-:Y:S02]  /*72c0*/  F2FP.BF16.F32.PACK_AB R5, R12, R5 ;  /* 0x000000050c05723e */ /* 0x000fe400000010ff */
[----:B------:R-:W-:Y:S02]  /*72d0*/  F2FP.BF16.F32.PACK_AB R6, R3, R6 ;  /* 0x000000060306723e */ /* 0x000fe400000010ff */
[----:B------:R-:W-:-:S05]  /*72e0*/  F2FP.BF16.F32.PACK_AB R7, R20, R7 ;  /* 0x000000071407723e */ /* 0x000fca00000010ff */
[----:B------:R3:W-:Y:S01]  /*72f0*/  STS.128 [R0+0x3000], R4 ;  /* 0x0030000400007388 */ /* 0x0007e20000000c00 */
[----:B------:R-:W-:Y:S05]  /*7300*/  BRA `(.L_x_562) ;  /* 0x0000001000007947 */ /* 0x000fea0003800000 */
.L_x_552:
[----:B------:R-:W-:-:S03]  /*7310*/  UMOV UR4, 0xffffffff ;  /* 0xffffffff00047882 */ /* 0x000fc60000000000 */
[----:B------:R-:W-:Y:S05]  /*7320*/  BRA.DIV UR4, `(.L_x_565) ;  /* 0x000000e604a87947 */ /* 0x000fea000b800000 */
[----:B------:R0:W2:Y:S04]  /*7330*/  SHFL.IDX PT, R0, R26, RZ, 0x1c1f ;  /* 0x001c1fff1a007589 */ /* 0x0000a800000e0000 */
[----:B------:R0:W3:Y:S04]  /*7340*/  SHFL.IDX PT, R3, R24, RZ, 0x1c1f ;  /* 0x001c1fff18037589 */ /* 0x0000e800000e0000 */
[----:B------:R0:W4:Y:S04]  /*7350*/  SHFL.IDX PT, R20, R28, RZ, 0x1c1f ;  /* 0x001c1fff1c147589 */ /* 0x00012800000e0000 */
[----:B-1----:R0:W1:Y:S02]  /*7360*/  SHFL.IDX PT, R14, R27, RZ, 0x1c1f ;  /* 0x001c1fff1b0e7589 */ /* 0x00206400000e0000 */
.L_x_761:
[----:B------:R-:W-:Y:S01]  /*7370*/  ULDC UR4, c[0x0][0x448] ;  /* 0x0001120000047ab9 */ /* 0x000fe20000000800 */
[----:B------:R-:W-:Y:S01]  /*7380*/  BSSY B1, `(.L_x_566) ;  /* 0x0000014000017945 */ /* 0x000fe20003800000 */
[----:B------:R-:W-:Y:S01]  /*7390*/  IMAD R21, R25, UR4, RZ ;  /* 0x0000000419157c24 */ /* 0x000fe2000f8e02ff */
[----:B------:R-:W-:Y:S02]  /*73a0*/  CS2R R8, SRZ ;  /* 0x0000000000087805 */ /* 0x000fe4000001ff00 */
[----:B------:R-:W-:Y:S02]  /*73b0*/  CS2R R6, SRZ ;  /* 0x0000000000067805 */ /* 0x000fe4000001ff00 */
[----:B------:R-:W-:Y:S02]  /*73c0*/  CS2R R10, SRZ ;  /* 0x00000000000a7805 */ /* 0x000fe4000001ff00 */
[----:B------:R-:W-:Y:S02]  /*73d0*/  ISETP.GE.AND P0, PT, R4, R21, PT ;  /* 0x000000150400720c */ /* 0x000fe40003f06270 */
[----:B------:R-:W-:-:S11]  /*73e0*/  CS2R R4, SRZ ;  /* 0x0000000000047805 */ /* 0x000fd6000001ff00 */
[----:B------:R-:W-:Y:S05]  /*73f0*/  @P0 BRA `(.L_x_567) ;  /* 0x0000000000300947 */ /* 0x000fea0003800000 */
[----:B------:R-:W-:Y:S01]  /*7400*/  ULDC UR4, c[0x0][0x3f4] ;  /* 0x0000fd0000047ab9 */ /* 0x000fe20000000800 */
[C---:B------:R-:W-:Y:S01]  /*7410*/  IMAD.SHL.U32 R15, R16.reuse, 0x2, RZ ;  /* 0x00000002100f7824 */ /* 0x040fe200078e00ff */
[C---:B------:R-:W-:Y:S02]  /*7420*/  ISETP.GE.AND P2, PT, R16.reuse, UR4, PT ;  /* 0x0000000410007c0c */ /* 0x040fe4000bf46270 */
[----:B------:R-:W-:Y:S02]  /*7430*/  SHF.L.U64.HI R9, R16, 0x1, R17 ;  /* 0x0000000110097819 */ /* 0x000fe40000010211 */
[-C--:B---3--:R-:W-:Y:S02]  /*7440*/  IADD3 R12, P0, R3, R15.reuse, RZ ;  /* 0x0000000f030c7210 */ /* 0x088fe40007f1e0ff */
[----:B-1----:R-:W-:-:S03]  /*7450*/  IADD3 R14, P1, R14, R15, RZ ;  /* 0x0000000f0e0e7210 */ /* 0x002fc60007f3e0ff */
[--C-:B--2---:R-:W-:Y:S02]  /*7460*/  IMAD.X R13, R0, 0x1, R9.reuse, P0 ;  /* 0x00000001000d7824 */ /* 0x104fe400000e0609 */
[----:B----4-:R-:W-:Y:S01]  /*7470*/  IMAD.X R15, R20, 0x1, R9, P1 ;  /* 0x00000001140f7824 */ /* 0x010fe200008e0609 */
[----:B------:R-:W-:Y:S01]  /*7480*/  CS2R R8, SRZ ;  /* 0x0000000000087805 */ /* 0x000fe2000001ff00 */
[----:B------:R-:W-:Y:S06]  /*7490*/  @P2 BRA `(.L_x_567) ;  /* 0x0000000000082947 */ /* 0x000fec0003800000 */
[----:B------:R1:W5:Y:S04]  /*74a0*/  LD.E.128 R4, desc[UR42][R12.64] ;  /* 0x0000002a0c047980 */ /* 0x000368000c101d00 */
[----:B------:R1:W5:Y:S02]  /*74b0*/  LD.E.128 R8, desc[UR42][R14.64] ;  /* 0x0000002a0e087980 */ /* 0x000364000c101d00 */
.L_x_567:
[----:B------:R-:W-:Y:S05]  /*74c0*/  BSYNC B1 ;  /* 0x0000000000017941 */ /* 0x000fea0003800000 */
.L_x_566:
[----:B------:R-:W-:Y:S01]  /*74d0*/  ULEA.HI UR4, UR37, UR37, URZ, 0x1 ;  /* 0x0000002525047291 */ /* 0x000fe2000f8f083f */
[----:B------:R-:W4:Y:S01]  /*74e0*/  LDC R25, c[0x0][0x3f4] ;  /* 0x0000fd00ff197b82 */ /* 0x000f220000000800 */
[----:B--2---:R-:W-:Y:S01]  /*74f0*/  IMAD R0, R33, -0xc0, R21 ;  /* 0xffffff4021007824 */ /* 0x004fe200078e0215 */
[--C-:B0----5:R-:W-:Y:S01]  /*7500*/  SHF.R.U64 R26, R4, 0x10, R5.reuse ;  /* 0x00000010041a7819 */ /* 0x121fe20000001205 */
[----:B------:R-:W-:Y:S01]  /*7510*/  ULOP3.LUT UR4, UR4, 0xfffffffe, URZ, 0xc0, !UPT ;  /* 0xfffffffe04047892 */ /* 0x000fe2000f8ec03f */
[----:B------:R-:W-:Y:S01]  /*7520*/  IMAD.MOV.U32 R21, RZ, RZ, R4 ;  /* 0x000000ffff157224 */ /* 0x000fe200078e0004 */
[--C-:B------:R-:W-:Y:S01]  /*7530*/  SHF.R.U32.HI R24, RZ, 0x10, R5.reuse ;  /* 0x00000010ff187819 */ /* 0x100fe20000011605 */
[----:B---3--:R-:W-:Y:S01]  /*7540*/  IMAD.MOV.U32 R3, RZ, RZ, R6 ;  /* 0x000000ffff037224 */ /* 0x008fe200078e0006 */
[----:B------:R-:W-:Y:S01]  /*7550*/  UIADD3 UR4, UR37, -UR4, URZ ;  /* 0x8000000425047290 */ /* 0x000fe2000fffe03f */
[----:B------:R-:W-:Y:S01]  /*7560*/  VIMNMX R33, R0, 0xc0, PT ;  /* 0x000000c000217848 */ /* 0x000fe20003fe0100 */
[----:B-1----:R-:W-:Y:S01]  /*7570*/  IMAD.MOV.U32 R13, RZ, RZ, R5 ;  /* 0x000000ffff0d7224 */ /* 0x002fe200078e0005 */
[--C-:B------:R-:W-:Y:S01]  /*7580*/  SHF.R.U64 R6, R6, 0x10, R7.reuse ;  /* 0x0000001006067819 */ /* 0x100fe20000001207 */
[----:B------:R-:W-:Y:S01]  /*7590*/  IMAD.MOV.U32 R12, RZ, RZ, R8 ;  /* 0x000000ffff0c7224 */ /* 0x000fe200078e0008 */
[----:B------:R-:W-:Y:S01]  /*75a0*/  MOV R15, R7 ;  /* 0x00000007000f7202 */ /* 0x000fe20000000f00 */
[----:B------:R-:W-:Y:S01]  /*75b0*/  IMAD.U32 R27, RZ, RZ, UR4 ;  /* 0x00000004ff1b7e24 */ /* 0x000fe2000f8e00ff */
[----:B------:R-:W-:Y:S01]  /*75c0*/  SHF.R.U32.HI R4, RZ, 0x10, R7 ;  /* 0x00000010ff047819 */ /* 0x000fe20000011607 */
[--C-:B------:R-:W-:Y:S01]  /*75d0*/  IMAD.MOV.U32 R14, RZ, RZ, R9.reuse ;  /* 0x000000ffff0e7224 */ /* 0x100fe200078e0009 */
[----:B------:R-:W-:Y:S01]  /*75e0*/  SHF.R.U64 R31, R8, 0x10, R9 ;  /* 0x00000010081f7819 */ /* 0x000fe20000001209 */
[----:B----4-:R-:W-:Y:S01]  /*75f0*/  IMAD.MOV.U32 R20, RZ, RZ, R10 ;  /* 0x000000ffff147224 */ /* 0x010fe200078e000a */
[----:B------:R-:W-:Y:S01]  /*7600*/  SHF.L.U32 R27, R27, 0x1f, RZ ;  /* 0x0000001f1b1b7819 */ /* 0x000fe200000006ff */
[----:B------:R-:W-:Y:S01]  /*7610*/  IMAD.MOV.U32 R0, RZ, RZ, R11 ;  /* 0x000000ffff007224 */ /* 0x000fe200078e000b */
[----:B------:R-:W-:Y:S01]  /*7620*/  SHF.R.U32.HI R9, RZ, 0x10, R9 ;  /* 0x00000010ff097819 */ /* 0x000fe20000011609 */
[----:B------:R-:W-:Y:S01]  /*7630*/  VIADD R28, R152, 0x60 ;  /* 0x00000060981c7836 */ /* 0x000fe20000000000 */
[----:B------:R-:W0:Y:S01]  /*7640*/  SYNCS.PHASECHK.TRANS64.TRYWAIT P1, [R18+URZ+0x16800], R27 ;  /* 0x0168001b120075a7 */ /* 0x000e22000802017f */
[----:B------:R-:W-:Y:S01]  /*7650*/  SHF.R.U64 R7, R10, 0x10, R11 ;  /* 0x000000100a077819 */ /* 0x000fe2000000120b */
[----:B------:R-:W-:Y:S01]  /*7660*/  BSSY B1, `(.L_x_568) ;  /* 0x000000e000017945 */ /* 0x000fe20003800000 */
[----:B------:R-:W-:-:S02]  /*7670*/  ISETP.GE.AND P0, PT, R16, R25, PT ;  /* 0x000000191000720c */ /* 0x000fc40003f06270 */
[----:B------:R-:W-:Y:S02]  /*7680*/  SHF.R.U32.HI R5, RZ, 0x10, R11 ;  /* 0x00000010ff057819 */ /* 0x000fe4000001160b */
[-C--:B------:R-:W-:Y:S02]  /*7690*/  ISETP.GE.OR P2, PT, R152, R33.reuse, P0 ;  /* 0x000000219800720c */ /* 0x080fe40000746670 */
[----:B------:R-:W-:Y:S02]  /*76a0*/  PRMT R21, R21, 0x5410, R26 ;  /* 0x0000541015157816 */ /* 0x000fe4000000001a */
[----:B------:R-:W-:Y:S02]  /*76b0*/  ISETP.GE.OR P0, PT, R28, R33, P0 ;  /* 0x000000211c00720c */ /* 0x000fe40000706670 */
[----:B------:R-:W-:Y:S02]  /*76c0*/  PRMT R13, R13, 0x5410, R24 ;  /* 0x000054100d0d7816 */ /* 0x000fe40000000018 */
[----:B------:R-:W-:-:S02]  /*76d0*/  PRMT R3, R3, 0x5410, R6 ;  /* 0x0000541003037816 */ /* 0x000fc40000000006 */
[----:B------:R-:W-:Y:S02]  /*76e0*/  PRMT R15, R15, 0x5410, R4 ;  /* 0x000054100f0f7816 */ /* 0x000fe40000000004 */
[----:B------:R-:W-:Y:S02]  /*76f0*/  PRMT R12, R12, 0x5410, R31 ;  /* 0x000054100c0c7816 */ /* 0x000fe4000000001f */
[----:B------:R-:W-:Y:S02]  /*7700*/  PRMT R14, R14, 0x5410, R9 ;  /* 0x000054100e0e7816 */ /* 0x000fe40000000009 */
[----:B------:R-:W-:Y:S02]  /*7710*/  PRMT R20, R20, 0x5410, R7 ;  /* 0x0000541014147816 */ /* 0x000fe40000000007 */
[----:B------:R-:W-:Y:S01]  /*7720*/  PRMT R0, R0, 0x5410, R5 ;  /* 0x0000541000007816 */ /* 0x000fe20000000005 */
[----:B0-----:R-:W-:Y:S06]  /*7730*/  @!P1 BRA `(.L_x_569) ;  /* 0x000000e400149947 */ /* 0x001fec0003800000 */
.L_x_762:
[----:B------:R-:W-:Y:S05]  /*7740*/  BSYNC B1 ;  /* 0x0000000000017941 */ /* 0x000fea0003800000 */
.L_x_568:
[----:B------:R-:W-:Y:S04]  /*7750*/  BSSY B1, `(.L_x_570) ;  /* 0x0000060000017945 */ /* 0x000fe80003800000 */
[----:B------:R-:W-:Y:S05]  /*7760*/  @P2 BRA `(.L_x_571) ;  /* 0x0000000400782947 */ /* 0x000fea0003800000 */
[----:B------:R-:W2:Y:S01]  /*7770*/  LDL R4, [R1+0x1c] ;  /* 0x00001c0001047983 */ /* 0x000ea20000100800 */
[C---:B------:R-:W-:Y:S01]  /*7780*/  IMAD.U32 R37, R12.reuse, 0x10000, RZ ;  /* 0x000100000c257824 */ /* 0x040fe200078e00ff */
[----:B------:R-:W-:Y:S01]  /*7790*/  LOP3.LUT R39, R12, 0xffff0000, RZ, 0xc0, !PT ;  /* 0xffff00000c277812 */ /* 0x000fe200078ec0ff */
[----:B------:R-:W-:Y:S01]  /*77a0*/  IMAD.U32 R35, R21, 0x10000, RZ ;  /* 0x0001000015237824 */ /* 0x000fe200078e00ff */
[----:B------:R-:W1:Y:S02]  /*77b0*/  S2R R5, SR_TID.X ;  /* 0x0000000000057919 */ /* 0x000e640000002100 */
[----:B-1----:R-:W-:-:S05]  /*77c0*/  VIADD R5, R5, 0xffffff80 ;  /* 0xffffff8005057836 */ /* 0x002fca0000000000 */
[----:B------:R-:W-:-:S04]  /*77d0*/  SHF.R.S32.HI R8, RZ, 0x1f, R5 ;  /* 0x0000001fff087819 */ /* 0x000fc80000011405 */
[----:B------:R-:W-:Y:S01]  /*77e0*/  LEA.HI R8, R8, R5, RZ, 0x5 ;  /* 0x0000000508087211 */ /* 0x000fe200078f28ff */
[----:B------:R-:W-:-:S03]  /*77f0*/  IMAD.IADD R5, R16, 0x1, R25 ;  /* 0x0000000110057824 */ /* 0x000fc600078e0219 */
[----:B------:R-:W-:Y:S01]  /*7800*/  SHF.R.S32.HI R8, RZ, 0x5, R8 ;  /* 0x00000005ff087819 */ /* 0x000fe20000011408 */
[----:B--2---:R-:W-:-:S05]  /*7810*/  IMAD.SHL.U32 R4, R4, 0x40, RZ ;  /* 0x0000004004047824 */ /* 0x004fca00078e00ff */
[----:B------:R-:W-:-:S04]  /*7820*/  LOP3.LUT R6, R4, 0x1c0, RZ, 0xc0, !PT ;  /* 0x000001c004067812 */ /* 0x000fc800078ec0ff */
[C---:B------:R-:W-:Y:S02]  /*7830*/  LOP3.LUT R4, R6.reuse, 0x38, R16, 0xf8, !PT ;  /* 0x0000003806047812 */ /* 0x040fe400078ef810 */
[----:B------:R-:W-:Y:S02]  /*7840*/  SHF.R.U32.HI R7, RZ, 0x3, R6 ;  /* 0x00000003ff077819 */ /* 0x000fe40000011606 */
[----:B------:R-:W-:Y:S02]  /*7850*/  LOP3.LUT R6, R6, 0x38, R5, 0xf8, !PT ;  /* 0x0000003806067812 */ /* 0x000fe400078ef805 */
[-C--:B------:R-:W-:Y:S02]  /*7860*/  LOP3.LUT R4, R4, R7.reuse, RZ, 0x3c, !PT ;  /* 0x0000000704047212 */ /* 0x080fe400078e3cff */
[----:B------:R-:W-:Y:S02]  /*7870*/  LOP3.LUT R6, R6, R7, RZ, 0x3c, !PT ;  /* 0x0000000706067212 */ /* 0x000fe400078e3cff */
[----:B------:R-:W-:-:S03]  /*7880*/  LEA R5, R8, R4, 0x9 ;  /* 0x0000000408057211 */ /* 0x000fc600078e48ff */
[----:B------:R-:W-:Y:S02]  /*7890*/  IMAD R9, R8, 0x200, R6 ;  /* 0x0000020008097824 */ /* 0x000fe400078e0206 */
[--C-:B------:R-:W-:Y:S02]  /*78a0*/  IMAD R40, R5, 0x2, R18.reuse ;  /* 0x0000000205287824 */ /* 0x100fe400078e0212 */
[----:B------:R-:W-:-:S03]  /*78b0*/  IMAD R42, R9, 0x2, R18 ;  /* 0x00000002092a7824 */ /* 0x000fc600078e0212 */
[----:B------:R-:W1:Y:S04]  /*78c0*/  LDS.128 R4, [R40+0x8400] ;  /* 0x0084000028047984 */ /* 0x000e680000000c00 */
[----:B------:R-:W2:Y:S01]  /*78d0*/  LDS.128 R8, [R42+0x8400] ;  /* 0x008400002a087984 */ /* 0x000ea20000000c00 */
[C---:B-1----:R-:W-:Y:S01]  /*78e0*/  IMAD.U32 R24, R4.reuse, 0x10000, RZ ;  /* 0x0001000004187824 */ /* 0x042fe200078e00ff */
[----:B------:R-:W-:Y:S01]  /*78f0*/  LOP3.LUT R4, R4, 0xffff0000, RZ, 0xc0, !PT ;  /* 0xffff000004047812 */ /* 0x000fe200078ec0ff */
[C---:B0-----:R-:W-:Y:S01]  /*7900*/  IMAD.U32 R27, R6.reuse, 0x10000, RZ ;  /* 0x00010000061b7824 */ /* 0x041fe200078e00ff */
[----:B------:R-:W-:Y:S01]  /*7910*/  LOP3.LUT R6, R6, 0xffff0000, RZ, 0xc0, !PT ;  /* 0xffff000006067812 */ /* 0x000fe200078ec0ff */
[C---:B--2---:R-:W-:Y:S01]  /*7920*/  IMAD.U32 R30, R8.reuse, 0x10000, RZ ;  /* 0x00010000081e7824 */ /* 0x044fe200078e00ff */
[----:B------:R-:W-:Y:S01]  /*7930*/  LOP3.LUT R8, R8, 0xffff0000, RZ, 0xc0, !PT ;  /* 0xffff000008087812 */ /* 0x000fe200078ec0ff */
[C---:B------:R-:W-:Y:S01]  /*7940*/  IMAD.U32 R32, R10.reuse, 0x10000, RZ ;  /* 0x000100000a207824 */ /* 0x040fe200078e00ff */
[----:B------:R-:W-:Y:S01]  /*7950*/  LOP3.LUT R10, R10, 0xffff0000, RZ, 0xc0, !PT ;  /* 0xffff00000a0a7812 */ /* 0x000fe200078ec0ff */
[C---:B------:R-:W-:Y:S01]  /*7960*/  FMUL.FTZ R41, R30.reuse, R37 ;  /* 0x000000251e297220 */ /* 0x040fe20000410000 */
[----:B------:R-:W-:Y:S01]  /*7970*/  FMUL.FTZ R43, R30, R35 ;  /* 0x000000231e2b7220 */ /* 0x000fe20000410000 */
[----:B------:R-:W-:Y:S01]  /*7980*/  FMUL.FTZ R45, R8, R39 ;  /* 0x00000027082d7220 */ /* 0x000fe20000410000 */
[----:B------:R-:W-:-:S02]  /*7990*/  IMAD.U32 R30, R20, 0x10000, RZ ;  /* 0x00010000141e7824 */ /* 0x000fc400078e00ff */
[C---:B------:R-:W-:Y:S01]  /*79a0*/  FFMA.FTZ R41, R24.reuse, R35, -R41 ;  /* 0x0000002318297223 */ /* 0x040fe20000010829 */
[----:B------:R-:W-:Y:S01]  /*79b0*/  LOP3.LUT R35, R21, 0xffff0000, RZ, 0xc0, !PT ;  /* 0xffff000015237812 */ /* 0x000fe200078ec0ff */
[----:B------:R-:W-:Y:S01]  /*79c0*/  FFMA.FTZ R43, R24, R37, R43 ;  /* 0x00000025182b7223 */ /* 0x000fe2000001002b */
[----:B------:R-:W-:Y:S01]  /*79d0*/  IMAD.U32 R24, R3, 0x10000, RZ ;  /* 0x0001000003187824 */ /* 0x000fe200078e00ff */
[----:B------:R-:W-:Y:S01]  /*79e0*/  LOP3.LUT R37, R20, 0xffff0000, RZ, 0xc0, !PT ;  /* 0xffff000014257812 */ /* 0x000fe200078ec0ff */
[----:B------:R-:W-:Y:S02]  /*79f0*/  IMAD.U32 R33, R11, 0x10000, RZ ;  /* 0x000100000b217824 */ /* 0x000fe400078e00ff */
[-C--:B------:R-:W-:Y:S01]  /*7a00*/  FMUL.FTZ R47, R8, R35.reuse ;  /* 0x00000023082f7220 */ /* 0x080fe20000410000 */
[----:B------:R-:W-:Y:S01]  /*7a10*/  FFMA.FTZ R34, R4, R35, -R45 ;  /* 0x0000002304227223 */ /* 0x000fe2000001082d */
[C---:B------:R-:W-:Y:S01]  /*7a20*/  FMUL.FTZ R8, R32.reuse, R30 ;  /* 0x0000001e20087220 */ /* 0x040fe20000410000 */
[-C--:B------:R-:W-:Y:S01]  /*7a30*/  FMUL.FTZ R45, R32, R24.reuse ;  /* 0x00000018202d7220 */ /* 0x080fe20000410000 */
[----:B------:R-:W-:Y:S01]  /*7a40*/  LOP3.LUT R35, R3, 0xffff0000, RZ, 0xc0, !PT ;  /* 0xffff000003237812 */ /* 0x000fe200078ec0ff */
[----:B------:R-:W-:Y:S01]  /*7a50*/  FFMA.FTZ R32, R4, R39, R47 ;  /* 0x0000002704207223 */ /* 0x000fe2000001002f */
[C---:B------:R-:W-:Y:S01]  /*7a60*/  FFMA.FTZ R36, R27.reuse, R24, -R8 ;  /* 0x000000181b247223 */ /* 0x040fe20000010808 */
[----:B------:R-:W-:Y:S01]  /*7a70*/  FFMA.FTZ R45, R27, R30, R45 ;  /* 0x0000001e1b2d7223 */ /* 0x000fe2000001002d */
[----:B------:R-:W-:Y:S01]  /*7a80*/  SHF.L.U32 R31, R9, 0x10, RZ ;  /* 0x00000010091f7819 */ /* 0x000fe200000006ff */
[C---:B------:R-:W-:Y:S01]  /*7a90*/  FMUL.FTZ R27, R10.reuse, R37 ;  /* 0x000000250a1b7220 */ /* 0x040fe20000410000 */
[----:B------:R-:W-:Y:S01]  /*7aa0*/  FMUL.FTZ R39, R10, R35 ;  /* 0x000000230a277220 */ /* 0x000fe20000410000 */
[----:B------:R-:W-:Y:S01]  /*7ab0*/  IMAD.U32 R24, R14, 0x10000, RZ ;  /* 0x000100000e187824 */ /* 0x000fe200078e00ff */
[----:B------:R-:W-:Y:S01]  /*7ac0*/  SHF.L.U32 R10, R0, 0x10, RZ ;  /* 0x00000010000a7819 */ /* 0x000fe200000006ff */
[----:B------:R-:W-:-:S02]  /*7ad0*/  IMAD.U32 R4, R13, 0x10000, RZ ;  /* 0x000100000d047824 */ /* 0x000fc400078e00ff */
[C---:B------:R-:W-:Y:S01]  /*7ae0*/  FFMA.FTZ R35, R6.reuse, R35, -R27 ;  /* 0x0000002306237223 */ /* 0x040fe2000001081b */
[----:B------:R-:W-:Y:S01]  /*7af0*/  FMUL.FTZ R27, R31, R24 ;  /* 0x000000181f1b7220 */ /* 0x000fe20000410000 */
[----:B------:R-:W-:Y:S01]  /*7b00*/  FFMA.FTZ R30, R6, R37, R39 ;  /* 0x00000025061e7223 */ /* 0x000fe20000010027 */
[----:B------:R-:W-:Y:S02]  /*7b10*/  IMAD.U32 R26, R5, 0x10000, RZ ;  /* 0x00010000051a7824 */ /* 0x000fe400078e00ff */
[----:B------:R-:W-:Y:S01]  /*7b20*/  FMUL.FTZ R31, R31, R4 ;  /* 0x000000041f1f7220 */ /* 0x000fe20000410000 */
[----:B------:R-:W-:Y:S02]  /*7b30*/  IMAD.U32 R28, R7, 0x10000, RZ ;  /* 0x00010000071c7824 */ /* 0x000fe400078e00ff */
[----:B------:R-:W-:Y:S01]  /*7b40*/  FMUL.FTZ R37, R33, R10 ;  /* 0x0000000a21257220 */ /* 0x000fe20000410000 */
[----:B------:R-:W-:Y:S02]  /*7b50*/  IMAD.U32 R8, R15, 0x10000, RZ ;  /* 0x000100000f087824 */ /* 0x000fe400078e00ff */
[C---:B------:R-:W-:Y:S01]  /*7b60*/  FFMA.FTZ R31, R26.reuse, R24, R31 ;  /* 0x000000181a1f7223 */ /* 0x040fe2000001001f */
[----:B------:R-:W-:Y:S01]  /*7b70*/  LOP3.LUT R9, R9, 0xffff0000, RZ, 0xc0, !PT ;  /* 0xffff000009097812 */ /* 0x000fe200078ec0ff */
[----:B------:R-:W-:Y:S01]  /*7b80*/  FFMA.FTZ R27, R26, R4, -R27 ;  /* 0x000000041a1b7223 */ /* 0x000fe2000001081b */
[-C--:B------:R-:W-:Y:S01]  /*7b90*/  FMUL.FTZ R33, R33, R8.reuse ;  /* 0x0000000821217220 */ /* 0x080fe20000410000 */
[----:B------:R-:W-:Y:S01]  /*7ba0*/  FFMA.FTZ R37, R28, R8, -R37 ;  /* 0x000000081c257223 */ /* 0x000fe20000010825 */
[----:B------:R-:W-:-:S02]  /*7bb0*/  LOP3.LUT R11, R11, 0xffff0000, RZ, 0xc0, !PT ;  /* 0xffff00000b0b7812 */ /* 0x000fc400078ec0ff */
[----:B------:R-:W-:Y:S01]  /*7bc0*/  LOP3.LUT R8, R14, 0xffff0000, RZ, 0xc0, !PT ;  /* 0xffff00000e087812 */ /* 0x000fe200078ec0ff */
[----:B------:R-:W-:Y:S01]  /*7bd0*/  FFMA.FTZ R33, R28, R10, R33 ;  /* 0x0000000a1c217223 */ /* 0x000fe20000010021 */
[----:B------:R-:W-:Y:S02]  /*7be0*/  LOP3.LUT R24, R0, 0xffff0000, RZ, 0xc0, !PT ;  /* 0xffff000000187812 */ /* 0x000fe400078ec0ff */
[----:B------:R-:W-:Y:S01]  /*7bf0*/  LOP3.LUT R4, R13, 0xffff0000, RZ, 0xc0, !PT ;  /* 0xffff00000d047812 */ /* 0x000fe200078ec0ff */
[----:B------:R-:W-:Y:S01]  /*7c00*/  FMUL.FTZ R10, R9, R8 ;  /* 0x00000008090a7220 */ /* 0x000fe20000410000 */
[----:B------:R-:W-:Y:S01]  /*7c10*/  LOP3.LUT R6, R15, 0xffff0000, RZ, 0xc0, !PT ;  /* 0xffff00000f067812 */ /* 0x000fe200078ec0ff */
[----:B------:R-:W-:Y:S01]  /*7c20*/  FMUL.FTZ R38, R11, R24 ;  /* 0x000000180b267220 */ /* 0x000fe20000410000 */
[----:B------:R-:W-:Y:S01]  /*7c30*/  LOP3.LUT R5, R5, 0xffff0000, RZ, 0xc0, !PT ;  /* 0xffff000005057812 */ /* 0x000fe200078ec0ff */
[----:B------:R-:W-:Y:S01]  /*7c40*/  FMUL.FTZ R9, R9, R4 ;  /* 0x0000000409097220 */ /* 0x000fe20000410000 */
[----:B------:R-:W-:Y:S01]  /*7c50*/  LOP3.LUT R7, R7, 0xffff0000, RZ, 0xc0, !PT ;  /* 0xffff000007077812 */ /* 0x000fe200078ec0ff */
[----:B------:R-:W-:-:S02]  /*7c60*/  FMUL.FTZ R11, R11, R6 ;  /* 0x000000060b0b7220 */ /* 0x000fc40000410000 */
[C---:B------:R-:W-:Y:S01]  /*7c70*/  FFMA.FTZ R26, R5.reuse, R4, -R10 ;  /* 0x00000004051a7223 */ /* 0x040fe2000001080a */
[----:B------:R-:W-:Y:S01]  /*7c80*/  FFMA.FTZ R28, R5, R8, R9 ;  /* 0x00000008051c7223 */ /* 0x000fe20000010009 */
[C---:B------:R-:W-:Y:S01]  /*7c90*/  FFMA.FTZ R38, R7.reuse, R6, -R38 ;  /* 0x0000000607267223 */ /* 0x040fe20000010826 */
[----:B------:R-:W-:Y:S01]  /*7ca0*/  FFMA.FTZ R24, R7, R24, R11 ;  /* 0x0000001807187223 */ /* 0x000fe2000001000b */
[----:B------:R-:W-:Y:S02]  /*7cb0*/  F2FP.BF16.F32.PACK_AB R4, R34, R41 ;  /* 0x000000292204723e */ /* 0x000fe400000010ff */
[----:B------:R-:W-:Y:S02]  /*7cc0*/  F2FP.BF16.F32.PACK_AB R6, R35, R36 ;  /* 0x000000242306723e */ /* 0x000fe400000010ff */
[----:B------:R-:W-:Y:S02]  /*7cd0*/  F2FP.BF16.F32.PACK_AB R5, R26, R27 ;  /* 0x0000001b1a05723e */ /* 0x000fe400000010ff */
[----:B------:R-:W-:-:S02]  /*7ce0*/  F2FP.BF16.F32.PACK_AB R7, R38, R37 ;  /* 0x000000252607723e */ /* 0x000fc400000010ff */
[----:B------:R-:W-:Y:S02]  /*7cf0*/  F2FP.BF16.F32.PACK_AB R8, R32, R43 ;  /* 0x0000002b2008723e */ /* 0x000fe400000010ff */
[----:B------:R-:W-:Y:S01]  /*7d00*/  F2FP.BF16.F32.PACK_AB R10, R30, R45 ;  /* 0x0000002d1e0a723e */ /* 0x000fe200000010ff */
[----:B------:R1:W-:Y:S01]  /*7d10*/  STS.128 [R40+0x8400], R4 ;  /* 0x0084000428007388 */ /* 0x0003e20000000c00 */
[----:B------:R-:W-:Y:S02]  /*7d20*/  F2FP.BF16.F32.PACK_AB R9, R28, R31 ;  /* 0x0000001f1c09723e */ /* 0x000fe400000010ff */
[----:B------:R-:W-:-:S05]  /*7d30*/  F2FP.BF16.F32.PACK_AB R11, R24, R33 ;  /* 0x00000021180b723e */ /* 0x000fca00000010ff */
[----:B------:R1:W-:Y:S02]  /*7d40*/  STS.128 [R42+0x8400], R8 ;  /* 0x008400082a007388 */ /* 0x0003e40000000c00 */
.L_x_571:
[----:B------:R-:W-:Y:S05]  /*7d50*/  BSYNC B1 ;  /* 0x0000000000017941 */ /* 0x000fea0003800000 */
.L_x_570:
[----:B------:R-:W-:Y:S05]  /*7d60*/  @P0 BRA `(.L_x_562) ;  /* 0x0000000400680947 */ /* 0x000fea0003800000 */
[----:B-1----:R-:W2:Y:S01]  /*7d70*/  LDL R5, [R1+0x24] ;  /* 0x0000240001057983 */ /* 0x002ea20000100800 */
[C---:B------:R-:W-:Y:S02]  /*7d80*/  VIADD R6, R152.reuse, 0x60 ;  /* 0x0000006098067836 */ /* 0x040fe40000000000 */
[----:B------:R-:W-:Y:S01]  /*7d90*/  VIADD R7, R152, 0x60 ;  /* 0x0000006098077836 */ /* 0x000fe20000000000 */
[----:B------:R-:W3:Y:S01]  /*7da0*/  LDL R42, [R1+0x54] ;  /* 0x00005400012a7983 */ /* 0x000ee20000100800 */
[----:B------:R-:W-:Y:S02]  /*7db0*/  IMAD.SHL.U32 R6, R6, 0x40, RZ ;  /* 0x0000004006067824 */ /* 0x000fe400078e00ff */
[----:B------:R-:W-:Y:S02]  /*7dc0*/  IMAD.SHL.U32 R7, R7, 0x40, RZ ;  /* 0x0000004007077824 */ /* 0x000fe400078e00ff */
[----:B------:R-:W-:Y:S01]  /*7dd0*/  IMAD.IADD R4, R16, 0x1, R25 ;  /* 0x0000000110047824 */ /* 0x000fe200078e0219 */
[----:B------:R-:W-:-:S02]  /*7de0*/  LOP3.LUT R6, R6, 0x1c0, RZ, 0xc0, !PT ;  /* 0x000001c006067812 */ /* 0x000fc400078ec0ff */
[----:B------:R-:W-:Y:S02]  /*7df0*/  LOP3.LUT R7, R7, 0x1c0, RZ, 0xc0, !PT ;  /* 0x000001c007077812 */ /* 0x000fe400078ec0ff */
[----:B------:R-:W-:Y:S02]  /*7e00*/  SHF.R.U32.HI R6, RZ, 0x3, R6 ;  /* 0x00000003ff067819 */ /* 0x000fe40000011606 */
[----:B------:R-:W-:-:S04]  /*7e10*/  LOP3.LUT R4, R7, 0x38, R4, 0xf8, !PT ;  /* 0x0000003807047812 */ /* 0x000fc800078ef804 */
[----:B------:R-:W-:Y:S01]  /*7e20*/  LOP3.LUT R4, R4, R6, RZ, 0x3c, !PT ;  /* 0x0000000604047212 */ /* 0x000fe200078e3cff */
[C---:B------:R-:W-:Y:S02]  /*7e30*/  IMAD.U32 R37, R12.reuse, 0x10000, RZ ;  /* 0x000100000c257824 */ /* 0x040fe400078e00ff */
[C---:B------:R-:W-:Y:S01]  /*7e40*/  IMAD.U32 R35, R21.reuse, 0x10000, RZ ;  /* 0x0001000015237824 */ /* 0x040fe200078e00ff */
[----:B------:R-:W-:Y:S02]  /*7e50*/  LOP3.LUT R38, R12, 0xffff0000, RZ, 0xc0, !PT ;  /* 0xffff00000c267812 */ /* 0x000fe400078ec0ff */
[----:B------:R-:W-:Y:S01]  /*7e60*/  LOP3.LUT R12, R21, 0xffff0000, RZ, 0xc0, !PT ;  /* 0xffff0000150c7812 */ /* 0x000fe200078ec0ff */
[C---:B------:R-:W-:Y:S01]  /*7e70*/  IMAD.U32 R41, R20.reuse, 0x10000, RZ ;  /* 0x0001000014297824 */ /* 0x040fe200078e00ff */
[----:B------:R-:W-:Y:S01]  /*7e80*/  LOP3.LUT R20, R20, 0xffff0000, RZ, 0xc0, !PT ;  /* 0xffff000014147812 */ /* 0x000fe200078ec0ff */
[C---:B------:R-:W-:Y:S01]  /*7e90*/  IMAD.U32 R36, R13.reuse, 0x10000, RZ ;  /* 0x000100000d247824 */ /* 0x040fe200078e00ff */
[----:B------:R-:W-:Y:S01]  /*7ea0*/  LOP3.LUT R13, R13, 0xffff0000, RZ, 0xc0, !PT ;  /* 0xffff00000d0d7812 */ /* 0x000fe200078ec0ff */
[----:B------:R-:W-:-:S02]  /*7eb0*/  IMAD.U32 R40, R14, 0x10000, RZ ;  /* 0x000100000e287824 */ /* 0x000fc400078e00ff */
[----:B--2---:R-:W-:-:S04]  /*7ec0*/  IMAD.IADD R9, R5, 0x1, R4 ;  /* 0x0000000105097824 */ /* 0x004fc800078e0204 */
[----:B------:R-:W-:Y:S01]  /*7ed0*/  IMAD R24, R9, 0x2, R18 ;  /* 0x0000000209187824 */ /* 0x000fe200078e0212 */
[----:B---3--:R-:W1:Y:S04]  /*7ee0*/  LDS.128 R4, [R42+0x8400] ;  /* 0x008400002a047984 */ /* 0x008e680000000c00 */
[----:B------:R-:W2:Y:S01]  /*7ef0*/  LDS.128 R8, [R24+0x8400] ;  /* 0x0084000018087984 */ /* 0x000ea20000000c00 */
[----:B-1----:R-:W-:Y:S01]  /*7f00*/  SHF.L.U32 R25, R4, 0x10, RZ ;  /* 0x0000001004197819 */ /* 0x002fe200000006ff */
[C---:B--2---:R-:W-:Y:S01]  /*7f10*/  IMAD.U32 R30, R8.reuse, 0x10000, RZ ;  /* 0x00010000081e7824 */ /* 0x044fe200078e00ff */
[----:B------:R-:W-:-:S03]  /*7f20*/  LOP3.LUT R8, R8, 0xffff0000, RZ, 0xc0, !PT ;  /* 0xffff000008087812 */ /* 0x000fc600078ec0ff */
[-C--:B------:R-:W-:Y:S01]  /*7f30*/  FMUL.FTZ R34, R37, R30.reuse ;  /* 0x0000001e25227220 */ /* 0x080fe20000410000 */
[C---:B------:R-:W-:Y:S01]  /*7f40*/  FMUL.FTZ R30, R35.reuse, R30 ;  /* 0x0000001e231e7220 */ /* 0x040fe20000410000 */
[----:B------:R-:W-:Y:S01]  /*7f50*/  LOP3.LUT R4, R4, 0xffff0000, RZ, 0xc0, !PT ;  /* 0xffff000004047812 */ /* 0x000fe200078ec0ff */
[-C--:B------:R-:W-:Y:S01]  /*7f60*/  FMUL.FTZ R21, R38, R8.reuse ;  /* 0x0000000826157220 */ /* 0x080fe20000410000 */
[-C--:B------:R-:W-:Y:S01]  /*7f70*/  FFMA.FTZ R34, R35, R25.reuse, -R34 ;  /* 0x0000001923227223 */ /* 0x080fe20000010822 */
[----:B------:R-:W-:Y:S01]  /*7f80*/  FFMA.FTZ R30, R37, R25, R30 ;  /* 0x00000019251e7223 */ /* 0x000fe2000001001e */
[----:B------:R-:W-:Y:S01]  /*7f90*/  FMUL.FTZ R25, R12, R8 ;  /* 0x000000080c197220 */ /* 0x000fe20000410000 */
[----:B------:R-:W-:Y:S02]  /*7fa0*/  IMAD.U32 R32, R10, 0x10000, RZ ;  /* 0x000100000a207824 */ /* 0x000fe400078e00ff */
[----:B------:R-:W-:Y:S01]  /*7fb0*/  FFMA.FTZ R21, R12, R4, -R21 ;  /* 0x000000040c157223 */ /* 0x000fe20000010815 */
[----:B0-----:R-:W-:-:S02]  /*7fc0*/  IMAD.U32 R27, R6, 0x10000, RZ ;  /* 0x00010000061b7824 */ /* 0x001fc400078e00ff */
[----:B------:R-:W-:Y:S01]  /*7fd0*/  FFMA.FTZ R25, R38, R4, R25 ;  /* 0x0000000426197223 */ /* 0x000fe20000010019 */
[----:B------:R-:W-:Y:S01]  /*7fe0*/  LOP3.LUT R10, R10, 0xffff0000, RZ, 0xc0, !PT ;  /* 0xffff00000a0a7812 */ /* 0x000fe200078ec0ff */
[----:B------:R-:W-:Y:S02]  /*7ff0*/  IMAD.U32 R37, R3, 0x10000, RZ ;  /* 0x0001000003257824 */ /* 0x000fe400078e00ff */
[-C--:B------:R-:W-:Y:S01]  /*8000*/  FMUL.FTZ R4, R41, R32.reuse ;  /* 0x0000002029047220 */ /* 0x080fe20000410000 */
[----:B------:R-:W-:Y:S02]  /*8010*/  LOP3.LUT R8, R3, 0xffff0000, RZ, 0xc0, !PT ;  /* 0xffff000003087812 */ /* 0x000fe400078ec0ff */
[----:B------:R-:W-:Y:S01]  /*8020*/  LOP3.LUT R6, R6, 0xffff0000, RZ, 0xc0, !PT ;  /* 0xffff000006067812 */ /* 0x000fe200078ec0ff */
[C---:B------:R-:W-:Y:S01]  /*8030*/  FMUL.FTZ R32, R37.reuse, R32 ;  /* 0x0000002025207220 */ /* 0x040fe20000410000 */
[----:B------:R-:W-:Y:S01]  /*8040*/  FFMA.FTZ R3, R37, R27, -R4 ;  /* 0x0000001b25037223 */ /* 0x000fe20000010804 */
[----:B------:R-:W-:Y:S01]  /*8050*/  FMUL.FTZ R37, R20, R10 ;  /* 0x0000000a14257220 */ /* 0x000fe20000410000 */
[----:B------:R-:W-:Y:S01]  /*8060*/  SHF.L.U32 R33, R11, 0x10, RZ ;  /* 0x000000100b217819 */ /* 0x000fe200000006ff */
[----:B------:R-:W-:-:S02]  /*8070*/  IMAD.U32 R12, R0, 0x10000, RZ ;  /* 0x00010000000c7824 */ /* 0x000fc400078e00ff */
[C---:B------:R-:W-:Y:S01]  /*8080*/  FMUL.FTZ R39, R8.reuse, R10 ;  /* 0x0000000a08277220 */ /* 0x040fe20000410000 */
[----:B------:R-:W-:Y:S02]  /*8090*/  IMAD.U32 R31, R9, 0x10000, RZ ;  /* 0x00010000091f7824 */ /* 0x000fe400078e00ff */
[----:B------:R-:W-:Y:S01]  /*80a0*/  FFMA.FTZ R10, R41, R27, R32 ;  /* 0x0000001b290a7223 */ /* 0x000fe20000010020 */
[----:B------:R-:W-:Y:S01]  /*80b0*/  FFMA.FTZ R8, R8, R6, -R37 ;  /* 0x0000000608087223 */ /* 0x000fe20000010825 */
[----:B------:R-:W-:Y:S01]  /*80c0*/  LOP3.LUT R9, R9, 0xffff0000, RZ, 0xc0, !PT ;  /* 0xffff000009097812 */ /* 0x000fe200078ec0ff */
[----:B------:R-:W-:Y:S01]  /*80d0*/  IMAD.U32 R4, R15, 0x10000, RZ ;  /* 0x000100000f047824 */ /* 0x000fe200078e00ff */
[----:B------:R-:W-:Y:S01]  /*80e0*/  LOP3.LUT R11, R11, 0xffff0000, RZ, 0xc0, !PT ;  /* 0xffff00000b0b7812 */ /* 0x000fe200078ec0ff */
[----:B------:R-:W-:Y:S01]  /*80f0*/  IMAD.U32 R28, R7, 0x10000, RZ ;  /* 0x00010000071c7824 */ /* 0x000fe200078e00ff */
[----:B------:R-:W-:Y:S01]  /*8100*/  LOP3.LUT R37, R14, 0xffff0000, RZ, 0xc0, !PT ;  /* 0xffff00000e257812 */ /* 0x000fe200078ec0ff */
[----:B------:R-:W-:Y:S01]  /*8110*/  FMUL.FTZ R27, R12, R33 ;  /* 0x000000210c1b7220 */ /* 0x000fe20000410000 */
[----:B------:R-:W-:-:S02]  /*8120*/  LOP3.LUT R41, R0, 0xffff0000, RZ, 0xc0, !PT ;  /* 0xffff000000297812 */ /* 0x000fc400078ec0ff */
[----:B------:R-:W-:Y:S01]  /*8130*/  LOP3.LUT R15, R15, 0xffff0000, RZ, 0xc0, !PT ;  /* 0xffff00000f0f7812 */ /* 0x000fe200078ec0ff */
[C---:B------:R-:W-:Y:S01]  /*8140*/  IMAD.U32 R26, R5.reuse, 0x10000, RZ ;  /* 0x00010000051a7824 */ /* 0x040fe200078e00ff */
[----:B------:R-:W-:Y:S01]  /*8150*/  LOP3.LUT R5, R5, 0xffff0000, RZ, 0xc0, !PT ;  /* 0xffff000005057812 */ /* 0x000fe200078ec0ff */
[----:B------:R-:W-:Y:S01]  /*8160*/  FFMA.FTZ R39, R20, R6, R39 ;  /* 0x0000000614277223 */ /* 0x000fe20000010027 */
[----:B------:R-:W-:Y:S01]  /*8170*/  LOP3.LUT R7, R7, 0xffff0000, RZ, 0xc0, !PT ;  /* 0xffff000007077812 */ /* 0x000fe200078ec0ff */
[----:B------:R-:W-:Y:S01]  /*8180*/  FMUL.FTZ R35, R40, R31 ;  /* 0x0000001f28237220 */ /* 0x000fe20000410000 */
[C---:B------:R-:W-:Y:S01]  /*8190*/  FMUL.FTZ R33, R4.reuse, R33 ;  /* 0x0000002104217220 */ /* 0x040fe20000410000 */
[----:B------:R-:W-:Y:S01]  /*81a0*/  FFMA.FTZ R27, R4, R28, -R27 ;  /* 0x0000001c041b7223 */ /* 0x000fe2000001081b */
[----:B------:R-:W-:Y:S01]  /*81b0*/  FMUL.FTZ R0, R37, R9 ;  /* 0x0000000925007220 */ /* 0x000fe20000410000 */
[----:B------:R-:W-:Y:S01]  /*81c0*/  FMUL.FTZ R6, R41, R11 ;  /* 0x0000000b29067220 */ /* 0x000fe20000410000 */
[C---:B------:R-:W-:Y:S01]  /*81d0*/  FMUL.FTZ R31, R36.reuse, R31 ;  /* 0x0000001f241f7220 */ /* 0x040fe20000410000 */
[----:B------:R-:W-:Y:S01]  /*81e0*/  FMUL.FTZ R4, R13, R9 ;  /* 0x000000090d047220 */ /* 0x000fe20000410000 */
[----:B------:R-:W-:Y:S01]  /*81f0*/  FMUL.FTZ R20, R15, R11 ;  /* 0x0000000b0f147220 */ /* 0x000fe20000410000 */
[----:B------:R-:W-:Y:S01]  /*8200*/  FFMA.FTZ R35, R36, R26, -R35 ;  /* 0x0000001a24237223 */ /* 0x000fe20000010823 */
[----:B------:R-:W-:Y:S01]  /*8210*/  FFMA.FTZ R33, R12, R28, R33 ;  /* 0x0000001c0c217223 */ /* 0x000fe20000010021 */
[----:B------:R-:W-:Y:S01]  /*8220*/  FFMA.FTZ R0, R13, R5, -R0 ;  /* 0x000000050d007223 */ /* 0x000fe20000010800 */
[----:B------:R-:W-:Y:S01]  /*8230*/  FFMA.FTZ R14, R15, R7, -R6 ;  /* 0x000000070f0e7223 */ /* 0x000fe20000010806 */
[----:B------:R-:W-:Y:S01]  /*8240*/  FFMA.FTZ R31, R40, R26, R31 ;  /* 0x0000001a281f7223 */ /* 0x000fe2000001001f */
[----:B------:R-:W-:Y:S01]  /*8250*/  FFMA.FTZ R12, R37, R5, R4 ;  /* 0x00000005250c7223 */ /* 0x000fe20000010004 */
[----:B------:R-:W-:Y:S01]  /*8260*/  FFMA.FTZ R20, R41, R7, R20 ;  /* 0x0000000729147223 */ /* 0x000fe20000010014 */
[----:B------:R-:W-:-:S02]  /*8270*/  F2FP.BF16.F32.PACK_AB R6, R8, R3 ;  /* 0x000000030806723e */ /* 0x000fc400000010ff */
[----:B------:R-:W-:Y:S02]  /*8280*/  F2FP.BF16.F32.PACK_AB R4, R21, R34 ;  /* 0x000000221504723e */ /* 0x000fe400000010ff */
[----:B------:R-:W-:Y:S02]  /*8290*/  F2FP.BF16.F32.PACK_AB R5, R0, R35 ;  /* 0x000000230005723e */ /* 0x000fe400000010ff */
[----:B------:R-:W-:Y:S02]  /*82a0*/  F2FP.BF16.F32.PACK_AB R7, R14, R27 ;  /* 0x0000001b0e07723e */ /* 0x000fe400000010ff */
[----:B------:R-:W-:Y:S02]  /*82b0*/  F2FP.BF16.F32.PACK_AB R10, R39, R10 ;  /* 0x0000000a270a723e */ /* 0x000fe400000010ff */
[----:B------:R-:W-:Y:S02]  /*82c0*/  F2FP.BF16.F32.PACK_AB R8, R25, R30 ;  /* 0x0000001e1908723e */ /* 0x000fe400000010ff */
[----:B------:R-:W-:-:S02]  /*82d0*/  F2FP.BF16.F32.PACK_AB R9, R12, R31 ;  /* 0x0000001f0c09723e */ /* 0x000fc400000010ff */
[----:B------:R-:W-:Y:S01]  /*82e0*/  F2FP.BF16.F32.PACK_AB R11, R20, R33 ;  /* 0x00000021140b723e */ /* 0x000fe200000010ff */
[----:B------:R2:W-:Y:S04]  /*82f0*/  STS.128 [R42+0x8400], R4 ;  /* 0x008400042a007388 */ /* 0x0005e80000000c00 */
[----:B------:R2:W-:Y:S02]  /*8300*/  STS.128 [R24+0x8400], R8 ;  /* 0x0084000818007388 */ /* 0x0005e40000000c00 */
.L_x_562:
[----:B------:R-:W-:Y:S05]  /*8310*/  BSYNC B0 ;  /* 0x0000000000007941 */ /* 0x000fea0003800000 */
.L_x_551:
[----:B------:R-:W-:Y:S01]  /*8320*/  @!PT LDS RZ, [RZ] ;  /* 0x00000000fffff984 */ /* 0x000fe20000000800 */
[----:B------:R-:W-:Y:S01]  /*8330*/  @!PT LDS RZ, [RZ] ;  /* 0x00000000fffff984 */ /* 0x000fe20000000800 */
[----:B------:R-:W-:Y:S01]  /*8340*/  @!PT LDS RZ, [RZ] ;  /* 0x00000000fffff984 */ /* 0x000fe20000000800 */
[----:B------:R-:W-:Y:S01]  /*8350*/  @!PT LDS RZ, [RZ] ;  /* 0x00000000fffff984 */ /* 0x000fe20000000800 */
[----:B------:R4:W-:Y:S06]  /*8360*/  MEMBAR.ALL.CTA ;  /* 0x0000000000007992 */ /* 0x0009ec0000008000 */
[----:B----4-:R-:W4:Y:S01]  /*8370*/  FENCE.VIEW.ASYNC.S ;  /* 0x00000000000073c6 */ /* 0x010f220000000000 */
[----:B------:R-:W-:Y:S05]  /*8380*/  WARPSYNC.ALL ;  /* 0x0000000000007948 */ /* 0x000fea0003800000 */
[----:B----4-:R-:W-:Y:S06]  /*8390*/  BAR.SYNC.DEFER_BLOCKING 0xd, 0x180 ;  /* 0x0346000000007b1d */ /* 0x010fec0000010000 */
.L_x_548:
[----:B---3--:R-:W-:-:S05]  /*83a0*/  IMAD.U32 R0, RZ, RZ, UR39 ;  /* 0x00000027ff007e24 */ /* 0x008fca000f8e00ff */
[----:B------:R-:W-:-:S13]  /*83b0*/  ISETP.NE.AND P0, PT, R0, 0x3, PT ;  /* 0x000000030000780c */ /* 0x000fda0003f05270 */
[----:B------:R-:W-:Y:S05]  /*83c0*/  @!P0 BRA `(.L_x_572) ;  /* 0x0000000000048947 */ /* 0x000fea0003800000 */
[----:B------:R-:W-:Y:S01]  /*83d0*/  BPT.TRAP 0x1 ;  /* 0x000000040000795c */ /* 0x000fe20000300000 */
.L_x_572:
[----:B0-2---:R-:W-:Y:S01]  /*83e0*/  IMAD R3, R155, 0x8, R18 ;  /* 0x000000089b037824 */ /* 0x005fe200078e0212 */
[----:B-1----:R-:W-:-:S04]  /*83f0*/  SHF.L.U32 R4, R157, 0x1f, RZ ;  /* 0x0000001f9d047819 */ /* 0x002fc800000006ff */
[----:B------:R0:W1:Y:S01]  /*8400*/  SYNCS.PHASECHK.TRANS64.TRYWAIT P1, [R3+URZ+0x16830], R4 ;  /* 0x01683004030075a7 */ /* 0x000062000802017f */
[----:B------:R-:W-:Y:S05]  /*8410*/  @!P0 BRA `(.L_x_573) ;  /* 0x0000000000048947 */ /* 0x000fea0003800000 */
[----:B------:R-:W-:Y:S01]  /*8420*/  BPT.TRAP 0x1 ;  /* 0x000000040000795c */ /* 0x000fe20000300000 */
.L_x_573:
[----:B------:R-:W-:Y:S01]  /*8430*/  IADD3 R0, R18, 0xe400, RZ ;  /* 0x0000e40012007810 */ /* 0x000fe20007ffe0ff */
[----:B------:R-:W-:Y:S01]  /*8440*/  IMAD.MOV.U32 R15, RZ, RZ, 0x40000040 ;  /* 0x40000040ff0f7424 */ /* 0x000fe200078e00ff */
[----:B------:R-:W-:Y:S02]  /*8450*/  LOP3.LUT R14, R29, 0x10000, RZ, 0xfc, !PT ;  /* 0x000100001d0e7812 */ /* 0x000fe400078efcff */
[----:B------:R-:W-:-:S04]  /*8460*/  SHF.R.U32.HI R0, RZ, 0x4, R0 ;  /* 0x00000004ff007819 */ /* 0x000fc80000011600 */
[----:B------:R-:W-:-:S04]  /*8470*/  LOP3.LUT R0, R0, 0x3fff, RZ, 0xc0, !PT ;  /* 0x00003fff00007812 */ /* 0x000fc800078ec0ff */
[----:B------:R-:W-:Y:S01]  /*8480*/  LOP3.LUT R13, R0, 0x10000, RZ, 0xfc, !PT ;  /* 0x00010000000d7812 */ /* 0x000fe200078efcff */
[----:B-1----:R-:W-:Y:S06]  /*8490*/  @P1 BRA `(.L_x_574) ;  /* 0x0000000000081947 */ /* 0x002fec0003800000 */
[----:B------:R-:W1:Y:S02]  /*84a0*/  SYNCS.PHASECHK.TRANS64.TRYWAIT P1, [R3+URZ+0x16830], R4 ;  /* 0x01683004030075a7 */ /* 0x000e64000802017f */
[----:B-1----:R-:W-:Y:S05]  /*84b0*/  @!P1 BRA `(.L_x_575) ;  /* 0x000000d400c89947 */ /* 0x002fea0003800000 */
.L_x_574:
[----:B01----:R-:W-:Y:S01]  /*84c0*/  IMAD R4, R155, 0x400, R13 ;  /* 0x000004009b047824 */ /* 0x003fe200078e020d */
[----:B------:R-:W-:Y:S05]  /*84d0*/  WARPSYNC.ALL ;  /* 0x0000000000007948 */ /* 0x000fea0003800000 */
[----:B------:R-:W-:Y:S01]  /*84e0*/  IMAD.MOV.U32 R5, RZ, RZ, 0x40000040 ;  /* 0x40000040ff057424 */ /* 0x000fe200078e00ff */
[C---:B------:R-:W-:Y:S01]  /*84f0*/  R2UR UR4, R14.reuse ;  /* 0x000000000e0472ca */ /* 0x040fe200000e0000 */
[----:B-----5:R-:W-:Y:S01]  /*8500*/  WARPGROUP.ARRIVE ;  /* 0x00000000000079c5 */ /* 0x020fe20000000000 */
[----:B------:R-:W-:Y:S01]  /*8510*/  R2UR UR5, R15 ;  /* 0x000000000f0572ca */ /* 0x000fe200000e0000 */
[----:B------:R-:W-:Y:S01]  /*8520*/  VIADD R10, R14, 0x2 ;  /* 0x000000020e0a7836 */ /* 0x000fe20000000000 */
[C---:B------:R-:W-:Y:S01]  /*8530*/  R2UR UR6, R4.reuse ;  /* 0x00000000040672ca */ /* 0x040fe200000e0000 */
[----:B------:R-:W-:Y:S01]  /*8540*/  VIADD R6, R4, 0x2 ;  /* 0x0000000204067836 */ /* 0x000fe20000000000 */
[----:B------:R-:W-:Y:S01]  /*8550*/  R2UR UR7, R5 ;  /* 0x00000000050772ca */ /* 0x000fe200000e0000 */
[----:B------:R-:W-:-:S02]  /*8560*/  IMAD.MOV.U32 R11, RZ, RZ, 0x40000040 ;  /* 0x40000040ff0b7424 */ /* 0x000fc400078e00ff */
[----:B------:R-:W-:Y:S02]  /*8570*/  IMAD.MOV.U32 R7, RZ, RZ, 0x40000040 ;  /* 0x40000040ff077424 */ /* 0x000fe400078e00ff */
[C---:B------:R-:W-:Y:S01]  /*8580*/  VIADD R8, R14.reuse, 0x4 ;  /* 0x000000040e087836 */ /* 0x040fe20000000000 */
[----:B------:R0:W-:Y:S01]  /*8590*/  STL.64 [R1+0x10], R10 ;  /* 0x0000100a01007387 */ /* 0x0001e20000100a00 */
[----:B------:R-:W-:Y:S02]  /*85a0*/  IMAD.MOV.U32 R9, RZ, RZ, 0x40000040 ;  /* 0x40000040ff097424 */ /* 0x000fe400078e00ff */
[----:B------:R-:W-:Y:S02]  /*85b0*/  VIADD R20, R14, 0x6 ;  /* 0x000000060e147836 */ /* 0x000fe40000000000 */
[----:B------:R-:W-:Y:S01]  /*85c0*/  IMAD.MOV.U32 R21, RZ, RZ, 0x40000040 ;  /* 0x40000040ff157424 */ /* 0x000fe200078e00ff */
[----:B------:R0:W-:Y:S01]  /*85d0*/  STL.64 [R1+0x8], R8 ;  /* 0x0000080801007387 */ /* 0x0001e20000100a00 */
[----:B------:R-:W-:Y:S01]  /*85e0*/  HGMMA.64x128x16.F32.BF16 R24, gdesc[UR4], RZ, !UPT, gsb0 ;  /* 0x01e00000041879f0 */ /* 0x000fe2000c0018ff */
[----:B------:R-:W-:Y:S01]  /*85f0*/  R2UR UR4, R10 ;  /* 0x000000000a0472ca */ /* 0x000fe200000e0000 */
[----:B------:R-:W-:Y:S01]  /*8600*/  IMAD.MOV.U32 R5, RZ, RZ, 0x40000040 ;  /* 0x40000040ff057424 */ /* 0x000fe200078e00ff */
[----:B------:R-:W-:Y:S01]  /*8610*/  R2UR UR5, R11 ;  /* 0x000000000b0572ca */ /* 0x000fe200000e0000 */
[----:B------:R-:W-:Y:S01]  /*8620*/  IMAD.MOV.U32 R119, RZ, RZ, RZ ;  /* 0x000000ffff777224 */ /* 0x000fe200078e00ff */
[----:B------:R-:W-:-:S02]  /*8630*/  R2UR UR6, R6 ;  /* 0x00000000060672ca */ /* 0x000fc400000e0000 */
[----:B------:R-:W-:Y:S01]  /*8640*/  R2UR UR7, R7 ;  /* 0x00000000070772ca */ /* 0x000fe200000e0000 */
[----:B------:R-:W-:Y:S01]  /*8650*/  IMAD.MOV.U32 R7, RZ, RZ, 0x40000040 ;  /* 0x40000040ff077424 */ /* 0x000fe200078e00ff */
[C---:B------:R-:W-:Y:S01]  /*8660*/  IADD3 R6, R4.reuse, 0x4, RZ ;  /* 0x0000000404067810 */ /* 0x040fe20007ffe0ff */
[----:B------:R-:W-:Y:S01]  /*8670*/  VIADD R4, R4, 0x6 ;  /* 0x0000000604047836 */ /* 0x000fe20000000000 */
[----:B------:R-:W-:Y:S02]  /*8680*/  WARPGROUP.DEPBAR.LE gsb0, 0x0 ;  /* 0x00008000000079c5 */ /* 0x000fe40000010000 */
[----:B------:R-:W-:-:S07]  /*8690*/  WARPGROUP.ARRIVE ;  /* 0x00000000000079c5 */ /* 0x000fce0000000000 */
[----:B------:R-:W-:Y:S01]  /*86a0*/  HGMMA.64x128x16.F32.BF16 R24, gdesc[UR4], R24, gsb0 ;  /* 0x01e00000041879f0 */ /* 0x000fe20008001818 */
[----:B------:R-:W-:Y:S02]  /*86b0*/  R2UR UR4, R8 ;  /* 0x00000000080472ca */ /* 0x000fe400000e0000 */
[----:B------:R-:W-:Y:S02]  /*86c0*/  R2UR UR5, R9 ;  /* 0x00000000090572ca */ /* 0x000fe400000e0000 */
[----:B------:R-:W-:Y:S02]  /*86d0*/  R2UR UR6, R6 ;  /* 0x00000000060672ca */ /* 0x000fe400000e0000 */
[----:B------:R-:W-:Y:S01]  /*86e0*/  R2UR UR7, R7 ;  /* 0x00000000070772ca */ /* 0x000fe200000e0000 */
[----:B------:R-:W-:Y:S02]  /*86f0*/  WARPGROUP.DEPBAR.LE gsb0, 0x0 ;  /* 0x00008000000079c5 */ /* 0x000fe40000010000 */
[----:B------:R-:W-:-:S10]  /*8700*/  WARPGROUP.ARRIVE ;  /* 0x00000000000079c5 */ /* 0x000fd40000000000 */
[----:B------:R-:W-:Y:S01]  /*8710*/  HGMMA.64x128x16.F32.BF16 R24, gdesc[UR4], R24, gsb0 ;  /* 0x01e00000041879f0 */ /* 0x000fe20008001818 */
[----:B------:R-:W-:Y:S02]  /*8720*/  R2UR UR4, R20 ;  /* 0x00000000140472ca */ /* 0x000fe400000e0000 */
[----:B------:R-:W-:Y:S02]  /*8730*/  R2UR UR5, R21 ;  /* 0x00000000150572ca */ /* 0x000fe400000e0000 */
[----:B------:R-:W-:Y:S02]  /*8740*/  R2UR UR6, R4 ;  /* 0x00000000040672ca */ /* 0x000fe400000e0000 */
[----:B------:R-:W-:Y:S01]  /*8750*/  R2UR UR7, R5 ;  /* 0x00000000050772ca */ /* 0x000fe200000e0000 */
[----:B------:R-:W-:Y:S02]  /*8760*/  WARPGROUP.DEPBAR.LE gsb0, 0x0 ;  /* 0x00008000000079c5 */ /* 0x000fe40000010000 */
[----:B------:R-:W-:-:S10]  /*8770*/  WARPGROUP.ARRIVE ;  /* 0x00000000000079c5 */ /* 0x000fd40000000000 */
[----:B------:R-:W-:Y:S03]  /*8780*/  HGMMA.64x128x16.F32.BF16 R24, gdesc[UR4], R24, gsb0 ;  /* 0x01e00000041879f0 */ /* 0x000fe60008001818 */
[----:B------:R-:W-:Y:S02]  /*8790*/  WARPGROUP.DEPBAR.LE gsb0, 0x0 ;  /* 0x00008000000079c5 */ /* 0x000fe40000010000 */
[----:B0-----:R-:W-:Y:S05]  /*87a0*/  @!P0 BRA `(.L_x_576) ;  /* 0x0000000000048947 */ /* 0x001fea0003800000 */
[----:B------:R-:W-:Y:S01]  /*87b0*/  BPT.TRAP 0x1 ;  /* 0x000000040000795c */ /* 0x000fe20000300000 */
.L_x_576:
[----:B------:R-:W2:Y:S04]  /*87c0*/  LDL R4, [R1+0x5c] ;  /* 0x00005c0001047983 */ /* 0x000ea80000100800 */
[----:B------:R-:W3:Y:S01]  /*87d0*/  LDL R0, [R1+0x48] ;  /* 0x0000480001007983 */ /* 0x000ee20000100800 */
[----:B------:R-:W-:Y:S01]  /*87e0*/  P2R R5, PR, RZ, 0x1 ;  /* 0x00000001ff057803 */ /* 0x000fe20000000000 */
[----:B------:R-:W-:Y:S01]  /*87f0*/  ULDC UR4, c[0x0][0x988] ;  /* 0x0002620000047ab9 */ /* 0x000fe20000000800 */
[----:B------:R-:W-:Y:S01]  /*8800*/  IADD3 R3, R3, 0x16840, RZ ;  /* 0x0001684003037810 */ /* 0x000fe20007ffe0ff */
[----:B------:R-:W-:Y:S01]  /*8810*/  ULDC UR5, c[0x0][0x988] ;  /* 0x0002620000057ab9 */ /* 0x000fe20000000800 */
[--C-:B------:R-:W-:Y:S01]  /*8820*/  IMAD.MOV.U32 R118, RZ, RZ, R119.reuse ;  /* 0x000000ffff767224 */ /* 0x100fe200078e0077 */
[-C--:B------:R-:W-:Y:S01]  /*8830*/  MOV R111, R119.reuse ;  /* 0x00000077006f7202 */ /* 0x080fe20000000f00 */
[--C-:B------:R-:W-:Y:S01]  /*8840*/  IMAD.MOV.U32 R117, RZ, RZ, R119.reuse ;  /* 0x000000ffff757224 */ /* 0x100fe200078e0077 */
[-C--:B------:R-:W-:Y:S01]  /*8850*/  MOV R102, R119.reuse ;  /* 0x0000007700667202 */ /* 0x080fe20000000f00 */
[--C-:B------:R-:W-:Y:S01]  /*8860*/  IMAD.MOV.U32 R116, RZ, RZ, R119.reuse ;  /* 0x000000ffff747224 */ /* 0x100fe200078e0077 */
[----:B------:R-:W-:Y:S01]  /*8870*/  MOV R93, R119 ;  /* 0x00000077005d7202 */ /* 0x000fe20000000f00 */
[----:B------:R-:W-:-:S02]  /*8880*/  IMAD.MOV.U32 R115, RZ, RZ, R119 ;  /* 0x000000ffff737224 */ /* 0x000fc400078e0077 */
[--C-:B------:R-:W-:Y:S02]  /*8890*/  IMAD.MOV.U32 R114, RZ, RZ, R119.reuse ;  /* 0x000000ffff727224 */ /* 0x100fe400078e0077 */
[--C-:B------:R-:W-:Y:S02]  /*88a0*/  IMAD.MOV.U32 R113, RZ, RZ, R119.reuse ;  /* 0x000000ffff717224 */ /* 0x100fe400078e0077 */
[--C-:B------:R-:W-:Y:S02]  /*88b0*/  IMAD.MOV.U32 R112, RZ, RZ, R119.reuse ;  /* 0x000000ffff707224 */ /* 0x100fe400078e0077 */
[--C-:B------:R-:W-:Y:S02]  /*88c0*/  IMAD.MOV.U32 R110, RZ, RZ, R119.reuse ;  /* 0x000000ffff6e7224 */ /* 0x100fe400078e0077 */
[--C-:B------:R-:W-:Y:S02]  /*88d0*/  IMAD.MOV.U32 R109, RZ, RZ, R119.reuse ;  /* 0x000000ffff6d7224 */ /* 0x100fe400078e0077 */
        /* <DEDUP_REMOVED lines=17> */
[----:B------:R-:W-:Y:S02]  /*89f0*/  IMAD.MOV.U32 R89, RZ, RZ, R119 ;  /* 0x000000ffff597224 */ /* 0x000fe400078e0077 */
[----:B--2---:R-:W-:-:S04]  /*8a00*/  IMAD.IADD R4, R4, 0x1, R88 ;  /* 0x0000000104047824 */ /* 0x004fc800078e0258 */
[----:B---3--:R-:W-:-:S05]  /*8a10*/  IMAD R4, R0, -0x80, R4 ;  /* 0xffffff8000047824 */ /* 0x008fca00078e0204 */
[C---:B------:R-:W-:Y:S02]  /*8a20*/  ISETP.GT.AND P3, PT, R4.reuse, RZ, PT ;  /* 0x000000ff0400720c */ /* 0x040fe40003f64270 */
[C---:B------:R-:W-:Y:S02]  /*8a30*/  ISETP.GT.AND P1, PT, R4.reuse, 0x1, PT ;  /* 0x000000010400780c */ /* 0x040fe40003f24270 */
[----:B------:R-:W-:Y:S02]  /*8a40*/  ISETP.GT.AND P2, PT, R4, 0x8, PT ;  /* 0x000000080400780c */ /* 0x000fe40003f44270 */
[----:B------:R-:W-:Y:S02]  /*8a50*/  FSEL R24, R24, -INF , P3 ;  /* 0xff80000018187808 */ /* 0x000fe40001800000 */
        /* <DEDUP_REMOVED lines=79> */
[----:B------:R-:W-:-:S02]  /*8f50*/  ISETP.GT.AND P0, PT, R4, 0x59, PT ;  /* 0x000000590400780c */ /* 0x000fc40003f04270 */
[----:B------:R-:W-:Y:S02]  /*8f60*/  FSEL R68, R68, -INF , P2 ;  /* 0xff80000044447808 */ /* 0x000fe40001000000 */
[----:B------:R-:W-:Y:S02]  /*8f70*/  FMNMX.FTZ R7, R65, R0, !PT ;  /* 0x0000000041077209 */ /* 0x000fe40007810000 */
[----:B------:R-:W-:Y:S02]  /*8f80*/  ISETP.GT.AND P6, PT, R4, 0x60, PT ;  /* 0x000000600400780c */ /* 0x000fe40003fc4270 */
        /* <DEDUP_REMOVED lines=9> */
[----:B------:R-:W-:Y:S02]  /*9020*/  FSEL R70, R70, -INF , P2 ;  /* 0xff80000046467808 */ /* 0x000fe40001000000 */
[----:B------:R-:W-:Y:S02]  /*9030*/  ISETP.GT.AND P2, PT, R4, 0x69, PT ;  /* 0x000000690400780c */ /* 0x000fe40003f44270 */
[----:B------:R-:W-:Y:S02]  /*9040*/  FSEL R76, R76, -INF , P1 ;  /* 0xff8000004c4c7808 */ /* 0x000fe40000800000 */
[----:B------:R-:W-:Y:S02]  /*9050*/  FMNMX.FTZ R7, R73, R0, !PT ;  /* 0x0000000049077209 */ /* 0x000fe40007810000 */
[----:B------:R-:W-:Y:S02]  /*9060*/  FSEL R66, R66, -INF , P3 ;  /* 0xff80000042427808 */ /* 0x000fe40001800000 */
[----:B------:R-:W-:-:S02]  /*9070*/  FSEL R77, R77, -INF , P2 ;  /* 0xff8000004d4d7808 */ /* 0x000fc40001000000 */
[----:B------:R-:W-:Y:S02]  /*9080*/  FMNMX.FTZ R0, R76, R7, !PT ;  /* 0x000000074c007209 */ /* 0x000fe40007810000 */
[----:B------:R-:W-:Y:S02]  /*9090*/  ISETP.GT.AND P3, PT, R4, 0x70, PT ;  /* 0x000000700400780c */ /* 0x000fe40003f64270 */
[----:B------:R-:W-:Y:S02]  /*90a0*/  FSEL R63, R63, -INF , P4 ;  /* 0xff8000003f3f7808 */ /* 0x000fe40002000000 */
[----:B------:R-:W-:Y:S02]  /*90b0*/  FSEL R80, R80, -INF , P3 ;  /* 0xff80000050507808 */ /* 0x000fe40001800000 */
[----:B------:R-:W-:Y:S02]  /*90c0*/  FMNMX.FTZ R7, R77, R0, !PT ;  /* 0x000000004d077209 */ /* 0x000fe40007810000 */
[----:B------:R-:W-:-:S02]  /*90d0*/  ISETP.GT.AND P4, PT, R4, 0x71, PT ;  /* 0x000000710400780c */ /* 0x000fc40003f84270 */
[----:B------:R-:W-:Y:S02]  /*90e0*/  FSEL R62, R62, -INF , P5 ;  /* 0xff8000003e3e7808 */ /* 0x000fe40002800000 */
[----:B------:R-:W-:Y:S02]  /*90f0*/  FSEL R81, R81, -INF , P4 ;  /* 0xff80000051517808 */ /* 0x000fe40002000000 */
[----:B------:R-:W-:Y:S02]  /*9100*/  FMNMX.FTZ R0, R80, R7, !PT ;  /* 0x0000000750007209 */ /* 0x000fe40007810000 */
[----:B------:R-:W-:Y:S02]  /*9110*/  ISETP.GT.AND P5, PT, R4, 0x78, PT ;  /* 0x000000780400780c */ /* 0x000fe40003fa4270 */
[----:B------:R-:W-:Y:S02]  /*9120*/  FMNMX.FTZ R7, R81, R0, !PT ;  /* 0x0000000051077209 */ /* 0x000fe40007810000 */
[----:B------:R-:W-:-:S02]  /*9130*/  FSEL R84, R84, -INF , P5 ;  /* 0xff80000054547808 */ /* 0x000fc40002800000 */
[----:B------:R-:W-:Y:S02]  /*9140*/  ISETP.GT.AND P6, PT, R4, 0x79, PT ;  /* 0x000000790400780c */ /* 0x000fe40003fc4270 */
[----:B------:R-:W-:Y:S02]  /*9150*/  FMNMX.FTZ R0, R84, R7, !PT ;  /* 0x0000000754007209 */ /* 0x000fe40007810000 */
[----:B------:R-:W-:Y:S02]  /*9160*/  FSEL R85, R85, -INF , P6 ;  /* 0xff80000055557808 */ /* 0x000fe40003000000 */
[----:B------:R-:W-:Y:S02]  /*9170*/  P2R R12, PR, RZ, 0x1 ;  /* 0x00000001ff0c7803 */ /* 0x000fe40000000000 */
[----:B------:R-:W-:Y:S02]  /*9180*/  FMNMX.FTZ R7, R85, R0, !PT ;  /* 0x0000000055077209 */ /* 0x000fe40007810000 */
[----:B------:R-:W-:-:S02]  /*9190*/  P2R R11, PR, RZ, 0x2 ;  /* 0x00000002ff0b7803 */ /* 0x000fc40000000000 */
[C---:B------:R-:W-:Y:S01]  /*91a0*/  ISETP.GT.AND P1, PT, R4.reuse, 0x59, PT ;  /* 0x000000590400780c */ /* 0x040fe20003f24270 */
[----:B------:R-:W0:Y:S01]  /*91b0*/  SHFL.BFLY PT, R0, R7, 0x2, 0x1f ;  /* 0x0c401f0007007f89 */ /* 0x000e2200000e0000 */
[----:B------:R-:W-:Y:S02]  /*91c0*/  ISETP.GT.AND P0, PT, R4, 0x60, PT ;  /* 0x000000600400780c */ /* 0x000fe40003f04270 */
[----:B------:R-:W-:Y:S02]  /*91d0*/  FSEL R71, R71, -INF , P1 ;  /* 0xff80000047477808 */ /* 0x000fe40000800000 */
[----:B------:R-:W-:Y:S02]  /*91e0*/  ISETP.NE.AND P1, PT, R11, RZ, PT ;  /* 0x000000ff0b00720c */ /* 0x000fe40003f25270 */
[----:B------:R-:W-:Y:S02]  /*91f0*/  P2R R10, PR, RZ, 0x4 ;  /* 0x00000004ff0a7803 */ /* 0x000fe40000000000 */
[----:B------:R-:W-:-:S02]  /*9200*/  FSEL R74, R74, -INF , P0 ;  /* 0xff8000004a4a7808 */ /* 0x000fc40000000000 */
[----:B------:R-:W-:Y:S02]  /*9210*/  ISETP.NE.AND P0, PT, R12, RZ, PT ;  /* 0x000000ff0c00720c */ /* 0x000fe40003f05270 */
[----:B------:R-:W-:Y:S02]  /*9220*/  FSEL R78, R78, -INF , P1 ;  /* 0xff8000004e4e7808 */ /* 0x000fe40000800000 */
[----:B------:R-:W-:Y:S02]  /*9230*/  FSEL R75, R75, -INF , P0 ;  /* 0xff8000004b4b7808 */ /* 0x000fe40000000000 */
[----:B------:R-:W-:Y:S02]  /*9240*/  ISETP.NE.AND P0, PT, R5, RZ, PT ;  /* 0x000000ff0500720c */ /* 0x000fe40003f05270 */
[----:B------:R-:W-:Y:S02]  /*9250*/  FSEL R82, R82, -INF , P3 ;  /* 0xff80000052527808 */ /* 0x000fe40001800000 */
[----:B------:R-:W-:-:S02]  /*9260*/  FSEL R83, R83, -INF , P4 ;  /* 0xff80000053537808 */ /* 0x000fc40002000000 */
[----:B------:R-:W-:Y:S02]  /*9270*/  FSEL R86, R86, -INF , P5 ;  /* 0xff80000056567808 */ /* 0x000fe40002800000 */
[----:B0-----:R-:W-:Y:S02]  /*9280*/  FMNMX.FTZ R8, R7, R0, !PT ;  /* 0x0000000007087209 */ /* 0x001fe40007810000 */
[----:B------:R-:W-:-:S03]  /*9290*/  FSEL R87, R87, -INF , P6 ;  /* 0xff80000057577808 */ /* 0x000fc60003000000 */
[----:B------:R-:W0:Y:S02]  /*92a0*/  SHFL.BFLY PT, R9, R8, 0x1, 0x1f ;  /* 0x0c201f0008097f89 */ /* 0x000e2400000e0000 */
[----:B0-----:R-:W-:Y:S02]  /*92b0*/  FMNMX.FTZ R0, R8, R9, !PT ;  /* 0x0000000908007209 */ /* 0x001fe40007810000 */
[----:B------:R-:W-:Y:S02]  /*92c0*/  FMNMX.FTZ R9, R26, R27, !PT ;  /* 0x0000001b1a097209 */ /* 0x000fe40007810000 */
[C---:B------:R-:W-:Y:S01]  /*92d0*/  FSETP.NEU.FTZ.AND P2, PT, R0.reuse, -INF , PT ;  /* 0xff8000000000780b */ /* 0x040fe20003f5d000 */
[----:B------:R-:W-:Y:S01]  /*92e0*/  FMUL.FTZ R6, R0, UR4 ;  /* 0x0000000400067c20 */ /* 0x000fe20008410000 */
[----:B------:R-:W-:-:S04]  /*92f0*/  FMNMX.FTZ R4, R30, R9, !PT ;  /* 0x000000091e047209 */ /* 0x000fc80007810000 */
[----:B------:R-:W-:Y:S02]  /*9300*/  FMNMX.FTZ R9, R31, R4, !PT ;  /* 0x000000041f097209 */ /* 0x000fe40007810000 */
[----:B------:R-:W-:Y:S02]  /*9310*/  FSEL R6, R6, RZ, P2 ;  /* 0x000000ff06067208 */ /* 0x000fe40001000000 */
[----:B------:R-:W-:Y:S02]  /*9320*/  FMNMX.FTZ R4, R34, R9, !PT ;  /* 0x0000000922047209 */ /* 0x000fe40007810000 */
[----:B------:R-:W-:Y:S01]  /*9330*/  ISETP.NE.AND P2, PT, R10, RZ, PT ;  /* 0x000000ff0a00720c */ /* 0x000fe20003f45270 */
[--C-:B------:R-:W-:Y:S01]  /*9340*/  FFMA.FTZ R5, R25, UR4, -R6.reuse ;  /* 0x0000000419057c23 */ /* 0x100fe20008010806 */
[----:B------:R-:W-:Y:S01]  /*9350*/  FMNMX.FTZ R11, R35, R4, !PT ;  /* 0x00000004230b7209 */ /* 0x000fe20007810000 */
[--C-:B------:R-:W-:Y:S01]  /*9360*/  FFMA.FTZ R7, R29, UR4, -R6.reuse ;  /* 0x000000041d077c23 */ /* 0x100fe20008010806 */
[--C-:B------:R-:W-:Y:S01]  /*9370*/  FFMA.FTZ R9, R33, UR4, -R6.reuse ;  /* 0x0000000421097c23 */ /* 0x100fe20008010806 */
[----:B------:R-:W-:Y:S01]  /*9380*/  FSEL R79, R79, -INF , P2 ;  /* 0xff8000004f4f7808 */ /* 0x000fe20001000000 */
[--C-:B------:R-:W-:Y:S01]  /*9390*/  FFMA.FTZ R148, R24, UR4, -R6.reuse ;  /* 0x0000000418947c23 */ /* 0x100fe20008010806 */
[----:B------:R-:W-:Y:S01]  /*93a0*/  FMNMX.FTZ R4, R38, R11, !PT ;  /* 0x0000000b26047209 */ /* 0x000fe20007810000 */
[--C-:B------:R-:W-:Y:S01]  /*93b0*/  FFMA.FTZ R150, R28, UR4, -R6.reuse ;  /* 0x000000041c967c23 */ /* 0x100fe20008010806 */
[----:B------:R-:W-:Y:S01]  /*93c0*/  MUFU.EX2 R5, R5 ;  /* 0x0000000500057308 */ /* 0x000fe20000000800 */
[--C-:B------:R-:W-:Y:S01]  /*93d0*/  FFMA.FTZ R124, R40, UR4, -R6.reuse ;  /* 0x00000004287c7c23 */ /* 0x100fe20008010806 */
[----:B------:R-:W-:Y:S01]  /*93e0*/  FMNMX.FTZ R11, R39, R4, !PT ;  /* 0x00000004270b7209 */ /* 0x000fe20007810000 */
[--C-:B------:R-:W-:Y:S01]  /*93f0*/  FFMA.FTZ R120, R32, UR4, -R6.reuse ;  /* 0x0000000420787c23 */ /* 0x100fe20008010806 */
[--C-:B------:R-:W-:Y:S01]  /*9400*/  FFMA.FTZ R122, R36, UR4, -R6.reuse ;  /* 0x00000004247a7c23 */ /* 0x100fe20008010806 */
[--C-:B------:R-:W-:Y:S01]  /*9410*/  FFMA.FTZ R126, R44, UR4, -R6.reuse ;  /* 0x000000042c7e7c23 */ /* 0x100fe20008010806 */
[----:B------:R-:W-:Y:S01]  /*9420*/  FMNMX.FTZ R4, R42, R11, !PT ;  /* 0x0000000b2a047209 */ /* 0x000fe20007810000 */
[--C-:B------:R-:W-:Y:S01]  /*9430*/  FFMA.FTZ R11, R37, UR4, -R6.reuse ;  /* 0x00000004250b7c23 */ /* 0x100fe20008010806 */
[----:B------:R-:W0:Y:S01]  /*9440*/  MUFU.EX2 R148, R148 ;  /* 0x0000009400947308 */ /* 0x000e220000000800 */
[--C-:B------:R-:W-:Y:S01]  /*9450*/  FFMA.FTZ R128, R48, UR4, -R6.reuse ;  /* 0x0000000430807c23 */ /* 0x100fe20008010806 */
[----:B------:R-:W-:Y:S01]  /*9460*/  FMNMX.FTZ R25, R43, R4, !PT ;  /* 0x000000042b197209 */ /* 0x000fe20007810000 */
[--C-:B------:R-:W-:Y:S01]  /*9470*/  FFMA.FTZ R130, R52, UR4, -R6.reuse ;  /* 0x0000000434827c23 */ /* 0x100fe20008010806 */
[--C-:B------:R-:W-:Y:S01]  /*9480*/  FFMA.FTZ R132, R56, UR4, -R6.reuse ;  /* 0x0000000438847c23 */ /* 0x100fe20008010806 */
[--C-:B------:R-:W-:Y:S01]  /*9490*/  FFMA.FTZ R134, R60, UR4, -R6.reuse ;  /* 0x000000043c867c23 */ /* 0x100fe20008010806 */
[----:B------:R-:W-:Y:S01]  /*94a0*/  FMNMX.FTZ R4, R46, R25, !PT ;  /* 0x000000192e047209 */ /* 0x000fe20007810000 */
[--C-:B------:R-:W-:Y:S01]  /*94b0*/  FFMA.FTZ R136, R64, UR4, -R6.reuse ;  /* 0x0000000440887c23 */ /* 0x100fe20008010806 */
[----:B------:R-:W1:Y:S01]  /*94c0*/  MUFU.EX2 R150, R150 ;  /* 0x0000009600967308 */ /* 0x000e620000000800 */
[--C-:B------:R-:W-:Y:S01]  /*94d0*/  FFMA.FTZ R138, R68, UR4, -R6.reuse ;  /* 0x00000004448a7c23 */ /* 0x100fe20008010806 */
[----:B------:R-:W-:Y:S01]  /*94e0*/  FMNMX.FTZ R25, R47, R4, !PT ;  /* 0x000000042f197209 */ /* 0x000fe20007810000 */
[--C-:B------:R-:W-:Y:S01]  /*94f0*/  FFMA.FTZ R140, R72, UR4, -R6.reuse ;  /* 0x00000004488c7c23 */ /* 0x100fe20008010806 */
[--C-:B------:R-:W-:Y:S01]  /*9500*/  FFMA.FTZ R142, R76, UR4, -R6.reuse ;  /* 0x000000044c8e7c23 */ /* 0x100fe20008010806 */
[--C-:B------:R-:W-:Y:S01]  /*9510*/  FFMA.FTZ R144, R80, UR4, -R6.reuse ;  /* 0x0000000450907c23 */ /* 0x100fe20008010806 */
[----:B------:R-:W-:Y:S01]  /*9520*/  FMNMX.FTZ R4, R50, R25, !PT ;  /* 0x0000001932047209 */ /* 0x000fe20007810000 */
[--C-:B------:R-:W-:Y:S01]  /*9530*/  FFMA.FTZ R25, R41, UR4, -R6.reuse ;  /* 0x0000000429197c23 */ /* 0x100fe20008010806 */
[----:B------:R-:W2:Y:S01]  /*9540*/  MUFU.EX2 R7, R7 ;  /* 0x0000000700077308 */ /* 0x000ea20000000800 */
[--C-:B------:R-:W-:Y:S01]  /*9550*/  FFMA.FTZ R81, R81, UR4, -R6.reuse ;  /* 0x0000000451517c23 */ /* 0x100fe20008010806 */
[----:B------:R-:W-:Y:S01]  /*9560*/  FMNMX.FTZ R29, R51, R4, !PT ;  /* 0x00000004331d7209 */ /* 0x000fe20007810000 */
[----:B------:R-:W-:Y:S01]  /*9570*/  FFMA.FTZ R146, R84, UR4, -R6 ;  /* 0x0000000454927c23 */ /* 0x000fe20008010806 */
[----:B------:R-:W-:-:S02]  /*9580*/  IMAD.U32 R44, RZ, RZ, UR38 ;  /* 0x00000026ff2c7e24 */ /* 0x000fc4000f8e00ff */
[----:B------:R-:W-:Y:S02]  /*9590*/  FMNMX.FTZ R4, R54, R29, !PT ;  /* 0x0000001d36047209 */ /* 0x000fe40007810000 */
[----:B------:R-:W3:Y:S01]  /*95a0*/  MUFU.EX2 R120, R120 ;  /* 0x0000007800787308 */ /* 0x000ee20000000800 */
[----:B------:R-:W-:Y:S02]  /*95b0*/  PRMT R3, R44, 0x654, R3 ;  /* 0x000006542c037816 */ /* 0x000fe40000000003 */
[----:B------:R-:W-:Y:S02]  /*95c0*/  FMNMX.FTZ R29, R55, R4, !PT ;  /* 0x00000004371d7209 */ /* 0x000fe40007810000 */
[----:B------:R4:W-:Y:S02]  /*95d0*/  SYNCS.ARRIVE.TRANS64.RED.A1T0 RZ, [R3+URZ], RZ ;  /* 0x000000ff03ff79a7 */ /* 0x0009e4000810043f */
[----:B------:R-:W-:Y:S01]  /*95e0*/  FMNMX.FTZ R4, R58, R29, !PT ;  /* 0x0000001d3a047209 */ /* 0x000fe20007810000 */
[----:B------:R-:W-:Y:S01]  /*95f0*/  FFMA.FTZ R29, R45, UR4, -R6 ;  /* 0x000000042d1d7c23 */ /* 0x000fe20008010806 */
[----:B------:R-:W5:Y:S02]  /*9600*/  MUFU.EX2 R9, R9 ;  /* 0x0000000900097308 */ /* 0x000f640000000800 */
[----:B------:R-:W-:-:S04]  /*9610*/  FMNMX.FTZ R33, R59, R4, !PT ;  /* 0x000000043b217209 */ /* 0x000fc80007810000 */
[----:B------:R-:W-:Y:S02]  /*9620*/  FMNMX.FTZ R4, R62, R33, !PT ;  /* 0x000000213e047209 */ /* 0x000fe40007810000 */
[----:B------:R-:W4:Y:S02]  /*9630*/  MUFU.EX2 R122, R122 ;  /* 0x0000007a007a7308 */ /* 0x000f240000000800 */
[----:B------:R-:W-:-:S04]  /*9640*/  FMNMX.FTZ R33, R63, R4, !PT ;  /* 0x000000043f217209 */ /* 0x000fc80007810000 */
[----:B------:R-:W-:Y:S01]  /*9650*/  FMNMX.FTZ R4, R66, R33, !PT ;  /* 0x0000002142047209 */ /* 0x000fe20007810000 */
[--C-:B------:R-:W-:Y:S01]  /*9660*/  FFMA.FTZ R33, R49, UR4, -R6.reuse ;  /* 0x0000000431217c23 */ /* 0x100fe20008010806 */
[----:B------:R-:W-:Y:S01]  /*9670*/  FFMA.FTZ R49, R65, UR4, -R6 ;  /* 0x0000000441317c23 */ /* 0x000fe20008010806 */
[----:B------:R-:W4:Y:S01]  /*9680*/  MUFU.EX2 R11, R11 ;  /* 0x0000000b000b7308 */ /* 0x000f220000000800 */
[----:B------:R-:W-:-:S04]  /*9690*/  FMNMX.FTZ R37, R67, R4, !PT ;  /* 0x0000000443257209 */ /* 0x000fc80007810000 */
[----:B------:R-:W-:-:S03]  /*96a0*/  FMNMX.FTZ R4, R70, R37, !PT ;  /* 0x0000002546047209 */ /* 0x000fc60007810000 */
[----:B------:R-:W-:Y:S01]  /*96b0*/  MUFU.EX2 R124, R124 ;  /* 0x0000007c007c7308 */ /* 0x000fe20000000800 */
[----:B------:R-:W-:-:S04]  /*96c0*/  FMNMX.FTZ R37, R71, R4, !PT ;  /* 0x0000000447257209 */ /* 0x000fc80007810000 */
[----:B------:R-:W-:Y:S01]  /*96d0*/  FMNMX.FTZ R4, R74, R37, !PT ;  /* 0x000000254a047209 */ /* 0x000fe20007810000 */
[--C-:B------:R-:W-:Y:S01]  /*96e0*/  FFMA.FTZ R37, R53, UR4, -R6.reuse ;  /* 0x0000000435257c23 */ /* 0x100fe20008010806 */
[--C-:B------:R-:W-:Y:S01]  /*96f0*/  FFMA.FTZ R53, R69, UR4, -R6.reuse ;  /* 0x0000000445357c23 */ /* 0x100fe20008010806 */
[----:B------:R-:W-:Y:S01]  /*9700*/  FFMA.FTZ R69, R85, UR4, -R6 ;  /* 0x0000000455457c23 */ /* 0x000fe20008010806 */
[----:B------:R-:W-:Y:S01]  /*9710*/  FMNMX.FTZ R41, R75, R4, !PT ;  /* 0x000000044b297209 */ /* 0x000fe20007810000 */
[----:B------:R-:W-:Y:S03]  /*9720*/  MUFU.EX2 R25, R25 ;  /* 0x0000001900197308 */ /* 0x000fe60000000800 */
[----:B------:R-:W-:-:S04]  /*9730*/  FMNMX.FTZ R4, R78, R41, !PT ;  /* 0x000000294e047209 */ /* 0x000fc80007810000 */
[----:B------:R-:W-:Y:S01]  /*9740*/  FMNMX.FTZ R41, R79, R4, !PT ;  /* 0x000000044f297209 */ /* 0x000fe20007810000 */
[----:B------:R-:W-:Y:S03]  /*9750*/  MUFU.EX2 R126, R126 ;  /* 0x0000007e007e7308 */ /* 0x000fe60000000800 */
[----:B------:R-:W-:Y:S01]  /*9760*/  FMNMX.FTZ R4, R82, R41, !PT ;  /* 0x0000002952047209 */ /* 0x000fe20007810000 */
[----:B------:R-:W-:-:S03]  /*9770*/  FFMA.FTZ R41, R57, UR4, -R6 ;  /* 0x0000000439297c23 */ /* 0x000fc60008010806 */
[----:B------:R-:W-:Y:S01]  /*9780*/  FMNMX.FTZ R45, R83, R4, !PT ;  /* 0x00000004532d7209 */ /* 0x000fe20007810000 */
[----:B------:R-:W-:Y:S03]  /*9790*/  MUFU.EX2 R29, R29 ;  /* 0x0000001d001d7308 */ /* 0x000fe60000000800 */
[----:B------:R-:W-:Y:S01]  /*97a0*/  FMNMX.FTZ R4, R86, R45, !PT ;  /* 0x0000002d56047209 */ /* 0x000fe20007810000 */
[--C-:B------:R-:W-:Y:S01]  /*97b0*/  FFMA.FTZ R45, R61, UR4, -R6.reuse ;  /* 0x000000043d2d7c23 */ /* 0x100fe20008010806 */
[--C-:B------:R-:W-:Y:S02]  /*97c0*/  FFMA.FTZ R61, R77, UR4, -R6.reuse ;  /* 0x000000044d3d7c23 */ /* 0x100fe40008010806 */
[----:B------:R-:W-:Y:S01]  /*97d0*/  FMNMX.FTZ R4, R87, R4, !PT ;  /* 0x0000000457047209 */ /* 0x000fe20007810000 */
[----:B------:R-:W-:Y:S04]  /*97e0*/  MUFU.EX2 R128, R128 ;  /* 0x0000008000807308 */ /* 0x000fe80000000800 */
[----:B------:R-:W0:Y:S04]  /*97f0*/  SHFL.BFLY PT, R57, R4, 0x2, 0x1f ;  /* 0x0c401f0004397f89 */ /* 0x000e2800000e0000 */
[----:B------:R-:W-:Y:S08]  /*9800*/  MUFU.EX2 R33, R33 ;  /* 0x0000002100217308 */ /* 0x000ff00000000800 */
[----:B------:R-:W-:Y:S08]  /*9810*/  MUFU.EX2 R130, R130 ;  /* 0x0000008200827308 */ /* 0x000ff00000000800 */
[----:B------:R-:W-:Y:S01]  /*9820*/  MUFU.EX2 R37, R37 ;  /* 0x0000002500257308 */ /* 0x000fe20000000800 */
[----:B0-----:R-:W-:Y:S01]  /*9830*/  FMNMX.FTZ R8, R4, R57, !PT ;  /* 0x0000003904087209 */ /* 0x001fe20007810000 */
[----:B------:R-:W-:-:S06]  /*9840*/  FFMA.FTZ R57, R73, UR4, -R6 ;  /* 0x0000000449397c23 */ /* 0x000fcc0008010806 */
[----:B------:R-:W-:Y:S01]  /*9850*/  MUFU.EX2 R132, R132 ;  /* 0x0000008400847308 */ /* 0x000fe20000000800 */
[----:B------:R-:W0:Y:S07]  /*9860*/  SHFL.BFLY PT, R65, R8, 0x1, 0x1f ;  /* 0x0c201f0008417f89 */ /* 0x000e2e00000e0000 */
[----:B------:R-:W-:Y:S08]  /*9870*/  MUFU.EX2 R41, R41 ;  /* 0x0000002900297308 */ /* 0x000ff00000000800 */
[----:B------:R-:W-:Y:S08]  /*9880*/  MUFU.EX2 R134, R134 ;  /* 0x0000008600867308 */ /* 0x000ff00000000800 */
[----:B------:R-:W-:Y:S01]  /*9890*/  MUFU.EX2 R45, R45 ;  /* 0x0000002d002d7308 */ /* 0x000fe20000000800 */
[----:B0-----:R-:W-:-:S04]  /*98a0*/  FMNMX.FTZ R4, R8, R65, !PT ;  /* 0x0000004108047209 */ /* 0x001fc80007810000 */
[C---:B------:R-:W-:Y:S01]  /*98b0*/  FSETP.NEU.FTZ.AND P1, PT, R4.reuse, -INF , PT ;  /* 0xff8000000400780b */ /* 0x040fe20003f3d000 */
[----:B------:R-:W-:Y:S02]  /*98c0*/  FMUL.FTZ R40, R4, UR4 ;  /* 0x0000000404287c20 */ /* 0x000fe40008410000 */
[----:B------:R-:W-:Y:S03]  /*98d0*/  MUFU.EX2 R136, R136 ;  /* 0x0000008800887308 */ /* 0x000fe60000000800 */
[----:B------:R-:W-:Y:S02]  /*98e0*/  FSEL R40, R40, RZ, P1 ;  /* 0x000000ff28287208 */ /* 0x000fe40000800000 */
[----:B------:R-:W-:Y:S01]  /*98f0*/  ISETP.GE.AND P1, PT, R88, 0x81, PT ;  /* 0x000000815800780c */ /* 0x000fe20003f26270 */
[----:B------:R-:W-:Y:S02]  /*9900*/  IMAD.MOV.U32 R88, RZ, RZ, R119 ;  /* 0x000000ffff587224 */ /* 0x000fe400078e0077 */
[--C-:B------:R-:W-:Y:S01]  /*9910*/  FFMA.FTZ R149, R26, UR4, -R40.reuse ;  /* 0x000000041a957c23 */ /* 0x100fe20008010828 */
[--C-:B------:R-:W-:Y:S01]  /*9920*/  FFMA.FTZ R6, R27, UR4, -R40.reuse ;  /* 0x000000041b067c23 */ /* 0x100fe20008010828 */
[--C-:B------:R-:W-:Y:S01]  /*9930*/  FFMA.FTZ R151, R30, UR4, -R40.reuse ;  /* 0x000000041e977c23 */ /* 0x100fe20008010828 */
[----:B------:R-:W-:Y:S01]  /*9940*/  FADD.FTZ R27, R148, R5 ;  /* 0x00000005941b7221 */ /* 0x000fe20000010000 */
[--C-:B------:R-:W-:Y:S01]  /*9950*/  FFMA.FTZ R8, R31, UR4, -R40.reuse ;  /* 0x000000041f087c23 */ /* 0x100fe20008010828 */
[--C-:B------:R-:W-:Y:S01]  /*9960*/  FFMA.FTZ R121, R34, UR4, -R40.reuse ;  /* 0x0000000422797c23 */ /* 0x100fe20008010828 */
[----:B------:R-:W-:Y:S01]  /*9970*/  MUFU.EX2 R149, R149 ;  /* 0x0000009500957308 */ /* 0x000fe20000000800 */
[----:B-1----:R-:W-:Y:S01]  /*9980*/  FADD.FTZ R32, R150, R27 ;  /* 0x0000001b96207221 */ /* 0x002fe20000010000 */
[--C-:B------:R-:W-:Y:S01]  /*9990*/  FFMA.FTZ R10, R35, UR4, -R40.reuse ;  /* 0x00000004230a7c23 */ /* 0x100fe20008010828 */
[--C-:B------:R-:W-:Y:S01]  /*99a0*/  FFMA.FTZ R123, R38, UR4, -R40.reuse ;  /* 0x00000004267b7c23 */ /* 0x100fe20008010828 */
[----:B------:R-:W-:Y:S01]  /*99b0*/  FFMA.FTZ R12, R39, UR4, -R40 ;  /* 0x00000004270c7c23 */ /* 0x000fe20008010828 */
[----:B--2---:R-:W-:Y:S01]  /*99c0*/  FADD.FTZ R27, R7, R32 ;  /* 0x00000020071b7221 */ /* 0x004fe20000010000 */
[--C-:B------:R-:W-:Y:S01]  /*99d0*/  FFMA.FTZ R125, R42, UR4, -R40.reuse ;  /* 0x000000042a7d7c23 */ /* 0x100fe20008010828 */
[--C-:B------:R-:W-:Y:S01]  /*99e0*/  FFMA.FTZ R24, R43, UR4, -R40.reuse ;  /* 0x000000042b187c23 */ /* 0x100fe20008010828 */
[----:B------:R-:W0:Y:S01]  /*99f0*/  MUFU.EX2 R6, R6 ;  /* 0x0000000600067308 */ /* 0x000e220000000800 */
[----:B---3--:R-:W-:Y:S01]  /*9a00*/  FADD.FTZ R34, R120, R27 ;  /* 0x0000001b78227221 */ /* 0x008fe20000010000 */
[--C-:B------:R-:W-:Y:S01]  /*9a10*/  FFMA.FTZ R127, R46, UR4, -R40.reuse ;  /* 0x000000042e7f7c23 */ /* 0x100fe20008010828 */
[--C-:B------:R-:W-:Y:S01]  /*9a20*/  FFMA.FTZ R26, R47, UR4, -R40.reuse ;  /* 0x000000042f1a7c23 */ /* 0x100fe20008010828 */
[----:B------:R-:W-:Y:S01]  /*9a30*/  FFMA.FTZ R129, R50, UR4, -R40 ;  /* 0x0000000432817c23 */ /* 0x000fe20008010828 */
[----:B-----5:R-:W-:Y:S01]  /*9a40*/  FADD.FTZ R27, R9, R34 ;  /* 0x00000022091b7221 */ /* 0x020fe20000010000 */
[--C-:B------:R-:W-:Y:S01]  /*9a50*/  FFMA.FTZ R28, R51, UR4, -R40.reuse ;  /* 0x00000004331c7c23 */ /* 0x100fe20008010828 */
[--C-:B------:R-:W-:Y:S01]  /*9a60*/  FFMA.FTZ R131, R54, UR4, -R40.reuse ;  /* 0x0000000436837c23 */ /* 0x100fe20008010828 */
[----:B------:R-:W1:Y:S01]  /*9a70*/  MUFU.EX2 R151, R151 ;  /* 0x0000009700977308 */ /* 0x000e620000000800 */
[----:B----4-:R-:W-:Y:S01]  /*9a80*/  FADD.FTZ R34, R122, R27 ;  /* 0x0000001b7a227221 */ /* 0x010fe20000010000 */
[--C-:B------:R-:W-:Y:S01]  /*9a90*/  FFMA.FTZ R30, R55, UR4, -R40.reuse ;  /* 0x00000004371e7c23 */ /* 0x100fe20008010828 */
[--C-:B------:R-:W-:Y:S01]  /*9aa0*/  FFMA.FTZ R133, R58, UR4, -R40.reuse ;  /* 0x000000043a857c23 */ /* 0x100fe20008010828 */
[----:B------:R-:W-:Y:S01]  /*9ab0*/  FFMA.FTZ R32, R59, UR4, -R40 ;  /* 0x000000043b207c23 */ /* 0x000fe20008010828 */
[----:B------:R-:W-:Y:S01]  /*9ac0*/  FADD.FTZ R31, R11, R34 ;  /* 0x000000220b1f7221 */ /* 0x000fe20000010000 */
[--C-:B------:R-:W-:Y:S01]  /*9ad0*/  FFMA.FTZ R135, R62, UR4, -R40.reuse ;  /* 0x000000043e877c23 */ /* 0x100fe20008010828 */
[----:B------:R-:W-:Y:S01]  /*9ae0*/  FFMA.FTZ R34, R63, UR4, -R40 ;  /* 0x000000043f227c23 */ /* 0x000fe20008010828 */
[----:B------:R-:W2:Y:S01]  /*9af0*/  MUFU.EX2 R8, R8 ;  /* 0x0000000800087308 */ /* 0x000ea20000000800 */
[----:B0-----:R-:W-:Y:S01]  /*9b00*/  FADD.FTZ R36, R149, R6 ;  /* 0x0000000695247221 */ /* 0x001fe20000010000 */
[----:B------:R-:W-:Y:S01]  /*9b10*/  FADD.FTZ R38, R124, R31 ;  /* 0x0000001f7c267221 */ /* 0x000fe20000010000 */
[--C-:B------:R-:W-:Y:S01]  /*9b20*/  FFMA.FTZ R137, R66, UR4, -R40.reuse ;  /* 0x0000000442897c23 */ /* 0x100fe20008010828 */
[--C-:B------:R-:W-:Y:S01]  /*9b30*/  FFMA.FTZ R139, R70, UR4, -R40.reuse ;  /* 0x00000004468b7c23 */ /* 0x100fe20008010828 */
[----:B------:R-:W-:Y:S01]  /*9b40*/  FFMA.FTZ R141, R74, UR4, -R40 ;  /* 0x000000044a8d7c23 */ /* 0x000fe20008010828 */
[----:B------:R-:W-:Y:S01]  /*9b50*/  FADD.FTZ R31, R25, R38 ;  /* 0x00000026191f7221 */ /* 0x000fe20000010000 */
[----:B------:R-:W-:Y:S01]  /*9b60*/  F2FP.BF16.F32.PACK_AB R148, R5, R148 ;  /* 0x000000940594723e */ /* 0x000fe200000010ff */
[----:B------:R-:W0:Y:S01]  /*9b70*/  MUFU.EX2 R121, R121 ;  /* 0x0000007900797308 */ /* 0x000e220000000800 */
[----:B-1----:R-:W-:Y:S01]  /*9b80*/  FADD.FTZ R27, R151, R36 ;  /* 0x00000024971b7221 */ /* 0x002fe20000010000 */
[--C-:B------:R-:W-:Y:S01]  /*9b90*/  FFMA.FTZ R75, R75, UR4, -R40.reuse ;  /* 0x000000044b4b7c23 */ /* 0x100fe20008010828 */
[--C-:B------:R-:W-:Y:S01]  /*9ba0*/  FFMA.FTZ R143, R78, UR4, -R40.reuse ;  /* 0x000000044e8f7c23 */ /* 0x100fe20008010828 */
[--C-:B------:R-:W-:Y:S01]  /*9bb0*/  FFMA.FTZ R82, R82, UR4, -R40.reuse ;  /* 0x0000000452527c23 */ /* 0x100fe20008010828 */
[--C-:B------:R-:W-:Y:S01]  /*9bc0*/  FFMA.FTZ R83, R83, UR4, -R40.reuse ;  /* 0x0000000453537c23 */ /* 0x100fe20008010828 */
[--C-:B------:R-:W-:Y:S01]  /*9bd0*/  FFMA.FTZ R86, R86, UR4, -R40.reuse ;  /* 0x0000000456567c23 */ /* 0x100fe20008010828 */
[----:B------:R-:W-:Y:S01]  /*9be0*/  FFMA.FTZ R87, R87, UR4, -R40 ;  /* 0x0000000457577c23 */ /* 0x000fe20008010828 */
[----:B------:R-:W1:Y:S01]  /*9bf0*/  MUFU.EX2 R10, R10 ;  /* 0x0000000a000a7308 */ /* 0x000e620000000800 */
[----:B--2---:R-:W-:Y:S01]  /*9c00*/  FADD.FTZ R36, R8, R27 ;  /* 0x0000001b08247221 */ /* 0x004fe20000010000 */
[----:B------:R-:W-:-:S02]  /*9c10*/  F2FP.BF16.F32.PACK_AB R149, R6, R149 ;  /* 0x000000950695723e */ /* 0x000fc400000010ff */
[----:B------:R-:W-:Y:S02]  /*9c20*/  F2FP.BF16.F32.PACK_AB R150, R7, R150 ;  /* 0x000000960796723e */ /* 0x000fe400000010ff */
[----:B------:R-:W-:Y:S02]  /*9c30*/  F2FP.BF16.F32.PACK_AB R120, R9, R120 ;  /* 0x000000780978723e */ /* 0x000fe400000010ff */
[----:B------:R-:W2:Y:S01]  /*9c40*/  MUFU.EX2 R123, R123 ;  /* 0x0000007b007b7308 */ /* 0x000ea20000000800 */
[----:B0-----:R-:W-:Y:S01]  /*9c50*/  FADD.FTZ R27, R121, R36 ;  /* 0x00000024791b7221 */ /* 0x001fe20000010000 */
[----:B------:R-:W-:Y:S01]  /*9c60*/  FADD.FTZ R36, R126, R31 ;  /* 0x0000001f7e247221 */ /* 0x000fe20000010000 */
[----:B------:R-:W-:Y:S02]  /*9c70*/  F2FP.BF16.F32.PACK_AB R122, R11, R122 ;  /* 0x0000007a0b7a723e */ /* 0x000fe400000010ff */
[----:B------:R-:W-:Y:S01]  /*9c80*/  F2FP.BF16.F32.PACK_AB R124, R25, R124 ;  /* 0x0000007c197c723e */ /* 0x000fe200000010ff */
[----:B------:R-:W-:Y:S01]  /*9c90*/  FADD.FTZ R31, R29, R36 ;  /* 0x000000241d1f7221 */ /* 0x000fe20000010000 */
[----:B------:R-:W-:Y:S01]  /*9ca0*/  FFMA.FTZ R36, R67, UR4, -R40 ;  /* 0x0000000443247c23 */ /* 0x000fe20008010828 */
[----:B------:R-:W0:Y:S01]  /*9cb0*/  MUFU.EX2 R12, R12 ;  /* 0x0000000c000c7308 */ /* 0x000e220000000800 */
[----:B-1----:R-:W-:Y:S01]  /*9cc0*/  FADD.FTZ R38, R10, R27 ;  /* 0x0000001b0a267221 */ /* 0x002fe20000010000 */
[----:B------:R-:W-:Y:S01]  /*9cd0*/  FADD.FTZ R42, R128, R31 ;  /* 0x0000001f802a7221 */ /* 0x000fe20000010000 */
[----:B------:R-:W-:-:S02]  /*9ce0*/  F2FP.BF16.F32.PACK_AB R126, R29, R126 ;  /* 0x0000007e1d7e723e */ /* 0x000fc400000010ff */
[C---:B------:R-:W-:Y:S01]  /*9cf0*/  F2FP.BF16.F32.PACK_AB R128, R33.reuse, R128 ;  /* 0x000000802180723e */ /* 0x040fe200000010ff */
[----:B------:R-:W-:Y:S01]  /*9d00*/  FADD.FTZ R31, R33, R42 ;  /* 0x0000002a211f7221 */ /* 0x000fe20000010000 */
[----:B------:R-:W-:Y:S01]  /*9d10*/  F2FP.BF16.F32.PACK_AB R151, R8, R151 ;  /* 0x000000970897723e */ /* 0x000fe200000010ff */
[----:B------:R-:W1:Y:S01]  /*9d20*/  MUFU.EX2 R125, R125 ;  /* 0x0000007d007d7308 */ /* 0x000e620000000800 */
[----:B--2---:R-:W-:Y:S01]  /*9d30*/  FADD.FTZ R27, R123, R38 ;  /* 0x000000267b1b7221 */ /* 0x004fe20000010000 */
[----:B------:R-:W-:-:S06]  /*9d40*/  F2FP.BF16.F32.PACK_AB R121, R10, R121 ;  /* 0x000000790a79723e */ /* 0x000fcc00000010ff */
[----:B------:R-:W2:Y:S01]  /*9d50*/  MUFU.EX2 R24, R24 ;  /* 0x0000001800187308 */ /* 0x000ea20000000800 */
[C---:B0-----:R-:W-:Y:S01]  /*9d60*/  FADD.FTZ R38, R12.reuse, R27 ;  /* 0x0000001b0c267221 */ /* 0x041fe20000010000 */
[----:B------:R-:W-:-:S06]  /*9d70*/  F2FP.BF16.F32.PACK_AB R123, R12, R123 ;  /* 0x0000007b0c7b723e */ /* 0x000fcc00000010ff */
[----:B------:R-:W0:Y:S01]  /*9d80*/  MUFU.EX2 R127, R127 ;  /* 0x0000007f007f7308 */ /* 0x000e220000000800 */
[----:B-1----:R-:W-:Y:S01]  /*9d90*/  FADD.FTZ R27, R125, R38 ;  /* 0x000000267d1b7221 */ /* 0x002fe20000010000 */
[----:B------:R-:W-:Y:S01]  /*9da0*/  FADD.FTZ R38, R130, R31 ;  /* 0x0000001f82267221 */ /* 0x000fe20000010000 */
[----:B------:R-:W-:-:S05]  /*9db0*/  F2FP.BF16.F32.PACK_AB R130, R37, R130 ;  /* 0x000000822582723e */ /* 0x000fca00000010ff */
[----:B------:R-:W1:Y:S01]  /*9dc0*/  MUFU.EX2 R26, R26 ;  /* 0x0000001a001a7308 */ /* 0x000e620000000800 */
[C---:B--2---:R-:W-:Y:S01]  /*9dd0*/  FADD.FTZ R42, R24.reuse, R27 ;  /* 0x0000001b182a7221 */ /* 0x044fe20000010000 */
[----:B------:R-:W-:Y:S01]  /*9de0*/  FADD.FTZ R27, R37, R38 ;  /* 0x00000026251b7221 */ /* 0x000fe20000010000 */
[----:B------:R-:W-:Y:S01]  /*9df0*/  FFMA.FTZ R38, R71, UR4, -R40 ;  /* 0x0000000447267c23 */ /* 0x000fe20008010828 */
[----:B------:R-:W-:-:S04]  /*9e00*/  F2FP.BF16.F32.PACK_AB R125, R24, R125 ;  /* 0x0000007d187d723e */ /* 0x000fc800000010ff */
[----:B------:R-:W2:Y:S01]  /*9e10*/  MUFU.EX2 R129, R129 ;  /* 0x0000008100817308 */ /* 0x000ea20000000800 */
[----:B0-----:R-:W-:Y:S01]  /*9e20*/  FADD.FTZ R3, R127, R42 ;  /* 0x0000002a7f037221 */ /* 0x001fe20000010000 */
[----:B------:R-:W-:Y:S01]  /*9e30*/  FADD.FTZ R42, R132, R27 ;  /* 0x0000001b842a7221 */ /* 0x000fe20000010000 */
[----:B------:R-:W-:-:S03]  /*9e40*/  F2FP.BF16.F32.PACK_AB R132, R41, R132 ;  /* 0x000000842984723e */ /* 0x000fc600000010ff */
[----:B------:R-:W-:Y:S01]  /*9e50*/  FADD.FTZ R27, R41, R42 ;  /* 0x0000002a291b7221 */ /* 0x000fe20000010000 */
[----:B------:R-:W-:Y:S01]  /*9e60*/  FFMA.FTZ R42, R79, UR4, -R40 ;  /* 0x000000044f2a7c23 */ /* 0x000fe20008010828 */
[----:B------:R-:W0:Y:S01]  /*9e70*/  MUFU.EX2 R28, R28 ;  /* 0x0000001c001c7308 */ /* 0x000e220000000800 */
[----:B-1----:R-:W-:Y:S01]  /*9e80*/  FADD.FTZ R44, R26, R3 ;  /* 0x000000031a2c7221 */ /* 0x002fe20000010000 */
[----:B------:R-:W-:Y:S01]  /*9e90*/  FADD.FTZ R46, R134, R27 ;  /* 0x0000001b862e7221 */ /* 0x000fe20000010000 */
[C---:B------:R-:W-:Y:S02]  /*9ea0*/  F2FP.BF16.F32.PACK_AB R134, R45.reuse, R134 ;  /* 0x000000862d86723e */ /* 0x040fe400000010ff */
[----:B------:R-:W-:Y:S01]  /*9eb0*/  F2FP.BF16.F32.PACK_AB R127, R26, R127 ;  /* 0x0000007f1a7f723e */ /* 0x000fe200000010ff */
[----:B------:R-:W-:Y:S02]  /*9ec0*/  FADD.FTZ R27, R45, R46 ;  /* 0x0000002e2d1b7221 */ /* 0x000fe40000010000 */
[----:B------:R-:W1:Y:S01]  /*9ed0*/  MUFU.EX2 R131, R131 ;  /* 0x0000008300837308 */ /* 0x000e620000000800 */
[----:B--2---:R-:W-:Y:S01]  /*9ee0*/  FADD.FTZ R3, R129, R44 ;  /* 0x0000002c81037221 */ /* 0x004fe20000010000 */
[----:B------:R-:W-:-:S06]  /*9ef0*/  FADD.FTZ R46, R136, R27 ;  /* 0x0000001b882e7221 */ /* 0x000fcc0000010000 */
        /* <DEDUP_REMOVED lines=69> */
[----:B0-----:R-:W-:Y:S01]  /*a350*/  FADD.FTZ R6, R86, R5 ;  /* 0x0000000556067221 */ /* 0x001fe20000010000 */
[C---:B-1----:R-:W-:Y:S01]  /*a360*/  FADD.FTZ R3, R69.reuse, R46 ;  /* 0x0000002e45037221 */ /* 0x042fe20000010000 */
[----:B------:R-:W-:Y:S02]  /*a370*/  F2FP.BF16.F32.PACK_AB R146, R69, R146 ;  /* 0x000000924592723e */ /* 0x000fe400000010ff */
[C---:B--2---:R-:W-:Y:S01]  /*a380*/  FADD.FTZ R6, R87.reuse, R6 ;  /* 0x0000000657067221 */ /* 0x044fe20000010000 */
[----:B------:R-:W-:Y:S01]  /*a390*/  F2FP.BF16.F32.PACK_AB R147, R87, R86 ;  /* 0x000000565793723e */ /* 0x000fe200000010ff */
[----:B------:R-:W-:Y:S06]  /*a3a0*/  @!P1 BRA `(.L_x_577) ;  /* 0x0000002000389947 */ /* 0x000fec0003800000 */
[----:B------:R-:W2:Y:S01]  /*a3b0*/  LDL.LU R48, [R1+0x48] ;  /* 0x0000480001307983 */ /* 0x000ea20000300800 */
[----:B------:R-:W-:Y:S01]  /*a3c0*/  IMAD.MOV.U32 R10, RZ, RZ, R4 ;  /* 0x000000ffff0a7224 */ /* 0x000fe200078e0004 */
[----:B------:R-:W-:Y:S01]  /*a3d0*/  MOV R5, R157 ;  /* 0x0000009d00057202 */ /* 0x000fe20000000f00 */
[----:B------:R-:W-:Y:S01]  /*a3e0*/  IMAD.MOV.U32 R11, RZ, RZ, R0 ;  /* 0x000000ffff0b7224 */ /* 0x000fe200078e0000 */
[----:B------:R-:W-:Y:S01]  /*a3f0*/  CS2R R118, SRZ ;  /* 0x0000000000767805 */ /* 0x000fe2000001ff00 */
[----:B------:R-:W-:Y:S01]  /*a400*/  IMAD.MOV.U32 R12, RZ, RZ, R155 ;  /* 0x000000ffff0c7224 */ /* 0x000fe200078e009b */
        /* <DEDUP_REMOVED lines=14> */
[----:B------:R-:W-:Y:S01]  /*a4f0*/  CS2R R88, SRZ ;  /* 0x0000000000587805 */ /* 0x000fe2000001ff00 */
[----:B--2---:R-:W-:-:S07]  /*a500*/  VIADD R7, R48, 0xfffffffe ;  /* 0xfffffffe30077836 */ /* 0x004fce0000000000 */
.L_x_589:
[----:B------:R-:W2:Y:S01]  /*a510*/  LDL R4, [R1+0x20] ;  /* 0x0000200001047983 */ /* 0x000ea20000100800 */
[----:B------:R-:W-:Y:S01]  /*a520*/  ISETP.NE.AND P1, PT, R12, 0x1, PT ;  /* 0x000000010c00780c */ /* 0x000fe20003f25270 */
[----:B------:R-:W-:Y:S05]  /*a530*/  YIELD ;  /* 0x0000000000007946 */ /* 0x000fea0003800000 */
[----:B------:R-:W-:-:S04]  /*a540*/  SEL R0, RZ, 0x1, P1 ;  /* 0x00000001ff007807 */ /* 0x000fc80000800000 */
[----:B------:R-:W-:Y:S02]  /*a550*/  LOP3.LUT R157, R5, R0, RZ, 0x3c, !PT ;  /* 0x00000000059d7212 */ /* 0x000fe400078e3cff */
[----:B--2---:R-:W-:-:S13]  /*a560*/  ISETP.NE.AND P1, PT, R4, RZ, PT ;  /* 0x000000ff0400720c */ /* 0x004fda0003f25270 */
[----:B------:R-:W-:Y:S05]  /*a570*/  @P1 BRA `(.L_x_578) ;  /* 0x00000000003c1947 */ /* 0x000fea0003800000 */
[----:B------:R-:W-:Y:S05]  /*a580*/  @!P0 BRA `(.L_x_579) ;  /* 0x0000000000048947 */ /* 0x000fea0003800000 */
[----:B------:R-:W-:Y:S01]  /*a590*/  BPT.TRAP 0x1 ;  /* 0x000000040000795c */ /* 0x000fe20000300000 */
.L_x_579:
[----:B------:R-:W-:-:S05]  /*a5a0*/  VIADD R0, R12, 0x1 ;  /* 0x000000010c007836 */ /* 0x000fca0000000000 */
[----:B------:R-:W-:-:S04]  /*a5b0*/  ISETP.NE.AND P2, PT, R0, 0x2, PT ;  /* 0x000000020000780c */ /* 0x000fc80003f45270 */
[----:B------:R-:W-:Y:S02]  /*a5c0*/  SEL R9, R0, RZ, P2 ;  /* 0x000000ff00097207 */ /* 0x000fe40001000000 */
[----:B------:R-:W-:-:S03]  /*a5d0*/  SHF.L.U32 R0, R157, 0x1f, RZ ;  /* 0x0000001f9d007819 */ /* 0x000fc600000006ff */
[----:B------:R-:W-:-:S04]  /*a5e0*/  IMAD R9, R9, 0x8, R18 ;  /* 0x0000000809097824 */ /* 0x000fc800078e0212 */
[----:B------:R0:W1:Y:S01]  /*a5f0*/  SYNCS.PHASECHK.TRANS64.TRYWAIT P2, [R9+URZ+0x16830], R0 ;  /* 0x01683000090075a7 */ /* 0x000062000804017f */
[----:B------:R-:W-:Y:S05]  /*a600*/  @!P0 BRA `(.L_x_580) ;  /* 0x0000000000048947 */ /* 0x000fea0003800000 */
[----:B------:R-:W-:Y:S01]  /*a610*/  BPT.TRAP 0x1 ;  /* 0x000000040000795c */ /* 0x000fe20000300000 */
.L_x_580:
[----:B------:R-:W-:Y:S04]  /*a620*/  BSSY B0, `(.L_x_578) ;  /* 0x0000004000007945 */ /* 0x000fe80003800000 */
[----:B-1----:R-:W-:Y:S05]  /*a630*/  @P2 BRA `(.L_x_581) ;  /* 0x0000000000082947 */ /* 0x002fea0003800000 */
[----:B------:R-:W1:Y:S02]  /*a640*/  SYNCS.PHASECHK.TRANS64.TRYWAIT P2, [R9+URZ+0x16830], R0 ;  /* 0x01683000090075a7 */ /* 0x000e64000804017f */
[----:B-1----:R-:W-:Y:S05]  /*a650*/  @!P2 BRA `(.L_x_582) ;  /* 0x000000b40074a947 */ /* 0x002fea0003800000 */
.L_x_581:
[----:B------:R-:W-:Y:S05]  /*a660*/  BSYNC B0 ;  /* 0x0000000000007941 */ /* 0x000fea0003800000 */
.L_x_578:
[----:B------:R2:W-:Y:S01]  /*a670*/  STL.64 [R1+0x70], R2 ;  /* 0x0000700201007387 */ /* 0x0005e20000100a00 */
[----:B01----:R-:W0:Y:S03]  /*a680*/  S2R R0, SR_TID.X ;  /* 0x0000000000007919 */ /* 0x003e260000002100 */
[----:B--2---:R-:W2:Y:S01]  /*a690*/  LDL.64 R2, [R1+0x10] ;  /* 0x0000100001027983 */ /* 0x004ea20000100a00 */
[----:B------:R-:W-:Y:S01]  /*a6a0*/  VIADD R155, R12, 0x1 ;  /* 0x000000010c9b7836 */ /* 0x000fe20000000000 */
[----:B------:R-:W-:Y:S05]  /*a6b0*/  WARPSYNC.ALL ;  /* 0x0000000000007948 */ /* 0x000fea0003800000 */
[C---:B------:R-:W-:Y:S01]  /*a6c0*/  ISETP.NE.AND P2, PT, R155.reuse, 0x2, PT ;  /* 0x000000029b00780c */ /* 0x040fe20003f45270 */
[----:B------:R-:W-:Y:S01]  /*a6d0*/  IMAD.MOV.U32 R9, RZ, RZ, 0x40000040 ;  /* 0x40000040ff097424 */ /* 0x000fe200078e00ff */
[----:B------:R-:W-:Y:S01]  /*a6e0*/  R2UR UR8, R14 ;  /* 0x000000000e0872ca */ /* 0x000fe200000e0000 */
[----:B------:R-:W-:Y:S01]  /*a6f0*/  IMAD.MOV.U32 R27, RZ, RZ, 0x40000040 ;  /* 0x40000040ff1b7424 */ /* 0x000fe200078e00ff */
[----:B------:R-:W-:Y:S01]  /*a700*/  SEL R155, R155, RZ, P2 ;  /* 0x000000ff9b9b7207 */ /* 0x000fe20001000000 */
[----:B------:R-:W-:Y:S01]  /*a710*/  IMAD.MOV.U32 R25, RZ, RZ, 0x40000040 ;  /* 0x40000040ff197424 */ /* 0x000fe200078e00ff */
[----:B------:R-:W-:-:S02]  /*a720*/  R2UR UR19, R9 ;  /* 0x00000000091372ca */ /* 0x000fc400000e0000 */
[----:B------:R-:W-:Y:S01]  /*a730*/  R2UR UR9, R15 ;  /* 0x000000000f0972ca */ /* 0x000fe200000e0000 */
[----:B------:R-:W-:Y:S01]  /*a740*/  IMAD R26, R155, 0x400, R13 ;  /* 0x000004009b1a7824 */ /* 0x000fe200078e020d */
[----:B------:R-:W-:Y:S02]  /*a750*/  R2UR UR11, R27 ;  /* 0x000000001b0b72ca */ /* 0x000fe400000e0000 */
[----:B------:R-:W-:Y:S01]  /*a760*/  R2UR UR15, R25 ;  /* 0x00000000190f72ca */ /* 0x000fe200000e0000 */
[C---:B------:R-:W-:Y:S01]  /*a770*/  VIADD R24, R26.reuse, 0x2 ;  /* 0x000000021a187836 */ /* 0x040fe20000000000 */
[C---:B------:R-:W-:Y:S02]  /*a780*/  IADD3 R8, R26.reuse, 0x4, RZ ;  /* 0x000000041a087810 */ /* 0x040fe40007ffe0ff */
[C---:B------:R-:W-:Y:S01]  /*a790*/  R2UR UR10, R26.reuse ;  /* 0x000000001a0a72ca */ /* 0x040fe200000e0000 */
[----:B------:R-:W-:Y:S01]  /*a7a0*/  VIADD R26, R26, 0x6 ;  /* 0x000000061a1a7836 */ /* 0x000fe20000000000 */
[----:B------:R-:W-:-:S02]  /*a7b0*/  R2UR UR18, R8 ;  /* 0x00000000081272ca */ /* 0x000fc400000e0000 */
[----:B------:R-:W3:Y:S01]  /*a7c0*/  LDL.64 R8, [R1+0x8] ;  /* 0x0000080001087983 */ /* 0x000ee20000100a00 */
[----:B0-----:R-:W-:Y:S02]  /*a7d0*/  SHF.R.U32.HI R0, RZ, 0x7, R0 ;  /* 0x00000007ff007819 */ /* 0x001fe40000011600 */
[----:B------:R-:W-:-:S03]  /*a7e0*/  R2UR UR14, R24 ;  /* 0x00000000180e72ca */ /* 0x000fc600000e0000 */
[----:B------:R-:W-:Y:S01]  /*a7f0*/  VIADD R0, R0, 0x8 ;  /* 0x0000000800007836 */ /* 0x000fe20000000000 */
[----:B------:R-:W-:Y:S02]  /*a800*/  R2UR UR22, R26 ;  /* 0x000000001a1672ca */ /* 0x000fe400000e0000 */
[----:B------:R-:W-:Y:S02]  /*a810*/  R2UR UR23, R27 ;  /* 0x000000001b1772ca */ /* 0x000fe400000e0000 */
[----:B------:R0:W-:Y:S06]  /*a820*/  BAR.SYNC.DEFER_BLOCKING R0, 0x100 ;  /* 0x000400000000751d */ /* 0x0001ec0000010000 */
[----:B------:R-:W-:-:S06]  /*a830*/  WARPGROUP.ARRIVE ;  /* 0x00000000000079c5 */ /* 0x000fcc0000000000 */
[----:B------:R-:W-:Y:S03]  /*a840*/  HGMMA.64x128x16.F32.BF16 R24, gdesc[UR8], RZ, !UPT, gsb0 ;  /* 0x01e00000081879f0 */ /* 0x000fe6000c0018ff */
[----:B------:R-:W-:Y:S02]  /*a850*/  WARPGROUP.DEPBAR.LE gsb0, 0x0 ;  /* 0x00008000000079c5 */ /* 0x000fe40000010000 */
[----:B------:R-:W-:Y:S01]  /*a860*/  WARPGROUP.ARRIVE ;  /* 0x00000000000079c5 */ /* 0x000fe20000000000 */
[----:B--2---:R-:W-:Y:S02]  /*a870*/  R2UR UR12, R2 ;  /* 0x00000000020c72ca */ /* 0x004fe400000e0000 */
[----:B------:R-:W-:Y:S02]  /*a880*/  R2UR UR13, R3 ;  /* 0x00000000030d72ca */ /* 0x000fe400000e0000 */
[----:B------:R0:W5:Y:S11]  /*a890*/  LDL.LU.64 R2, [R1+0x70] ;  /* 0x0000700001027983 */ /* 0x0001760000300a00 */
[----:B------:R-:W-:Y:S01]  /*a8a0*/  HGMMA.64x128x16.F32.BF16 R24, gdesc[UR12], R24, gsb0 ;  /* 0x01e000000c1879f0 */ /* 0x000fe20008001818 */
[----:B---3--:R-:W-:-:S02]  /*a8b0*/  R2UR UR16, R8 ;  /* 0x00000000081072ca */ /* 0x008fc400000e0000 */
[----:B------:R-:W-:Y:S02]  /*a8c0*/  R2UR UR17, R9 ;  /* 0x00000000091172ca */ /* 0x000fe400000e0000 */
[----:B------:R-:W-:Y:S02]  /*a8d0*/  R2UR UR20, R20 ;  /* 0x00000000141472ca */ /* 0x000fe400000e0000 */
[----:B------:R-:W-:Y:S01]  /*a8e0*/  R2UR UR21, R21 ;  /* 0x00000000151572ca */ /* 0x000fe200000e0000 */
[----:B------:R-:W-:Y:S02]  /*a8f0*/  WARPGROUP.DEPBAR.LE gsb0, 0x0 ;  /* 0x00008000000079c5 */ /* 0x000fe40000010000 */
[----:B------:R-:W-:-:S06]  /*a900*/  WARPGROUP.ARRIVE ;  /* 0x00000000000079c5 */ /* 0x000fcc0000000000 */
        /* <DEDUP_REMOVED lines=8> */
.L_x_584:
[----:B------:R-:W-:Y:S01]  /*a990*/  SHF.L.U32 R0, R5, 0x1f, RZ ;  /* 0x0000001f05007819 */ /* 0x000fe200000006ff */
[----:B------:R-:W-:-:S04]  /*a9a0*/  IMAD R4, R12, 0x8, R18 ;  /* 0x000000080c047824 */ /* 0x000fc800078e0212 */
[----:B------:R0:W1:Y:S01]  /*a9b0*/  SYNCS.PHASECHK.TRANS64.TRYWAIT P1, [R4+URZ+0x16850], R0 ;  /* 0x01685000040075a7 */ /* 0x000062000802017f */
[----:B------:R-:W-:Y:S05]  /*a9c0*/  @!P0 BRA `(.L_x_585) ;  /* 0x0000000000048947 */ /* 0x000fea0003800000 */
[----:B------:R-:W-:Y:S01]  /*a9d0*/  BPT.TRAP 0x1 ;  /* 0x000000040000795c */ /* 0x000fe20000300000 */
.L_x_585:
[----:B-1----:R-:W-:Y:S05]  /*a9e0*/  @P1 BRA `(.L_x_583) ;  /* 0x0000000000081947 */ /* 0x002fea0003800000 */
[----:B------:R-:W1:Y:S02]  /*a9f0*/  SYNCS.PHASECHK.TRANS64.TRYWAIT P1, [R4+URZ+0x16850], R0 ;  /* 0x01685000040075a7 */ /* 0x000e64000802017f */
[----:B-1----:R-:W-:Y:S05]  /*aa00*/  @!P1 BRA `(.L_x_586) ;  /* 0x000000b0009c9947 */ /* 0x002fea0003800000 */
.L_x_583:
[----:B01----:R-:W-:Y:S01]  /*aa10*/  VIADD R0, R18, 0x400 ;  /* 0x0000040012007836 */ /* 0x003fe20000000000 */
[----:B------:R-:W-:Y:S05]  /*aa20*/  WARPSYNC.ALL ;  /* 0x0000000000007948 */ /* 0x000fea0003800000 */
[----:B------:R-:W-:Y:S01]  /*aa30*/  SHF.R.U32.HI R0, RZ, 0x4, R0 ;  /* 0x00000004ff007819 */ /* 0x000fe20000011600 */
[----:B------:R-:W-:Y:S01]  /*aa40*/  IMAD.MOV.U32 R5, RZ, RZ, 0x40000040 ;  /* 0x40000040ff057424 */ /* 0x000fe200078e00ff */
[----:B------:R-:W-:Y:S01]  /*aa50*/  WARPGROUP.ARRIVE ;  /* 0x00000000000079c5 */ /* 0x000fe20000000000 */
[----:B------:R-:W-:Y:S02]  /*aa60*/  MOV R9, 0x40000040 ;  /* 0x4000004000097802 */ /* 0x000fe40000000f00 */
[----:B------:R-:W-:-:S02]  /*aa70*/  LOP3.LUT R0, R0, 0x3fff, RZ, 0xc0, !PT ;  /* 0x00003fff00007812 */ /* 0x000fc400078ec0ff */
[----:B------:R-:W-:Y:S01]  /*aa80*/  R2UR UR7, R5 ;  /* 0x00000000050772ca */ /* 0x000fe200000e0000 */
[----:B------:R-:W-:Y:S02]  /*aa90*/  IMAD.MOV.U32 R5, RZ, RZ, 0x40000040 ;  /* 0x40000040ff057424 */ /* 0x000fe400078e00ff */
[----:B------:R-:W-:-:S04]  /*aaa0*/  IMAD R4, R12, 0x400, R0 ;  /* 0x000004000c047824 */ /* 0x000fc800078e0200 */
[C---:B------:R-:W-:Y:S01]  /*aab0*/  VIADD R8, R4.reuse, 0x80 ;  /* 0x0000008004087836 */ /* 0x040fe20000000000 */
[----:B------:R-:W-:-:S13]  /*aac0*/  R2UR UR6, R4 ;  /* 0x00000000040672ca */ /* 0x000fda00000e0000 */
[----:B------:R-:W-:Y:S01]  /*aad0*/  HGMMA.64x64x16.F32.BF16 R88, R148, gdesc[UR4].tnspB, R88, gsb0 ;  /* 0x40e0000494587df0 */ /* 0x000fe20008001858 */
[----:B------:R-:W-:Y:S01]  /*aae0*/  R2UR UR6, R8 ;  /* 0x00000000080672ca */ /* 0x000fe200000e0000 */
[----:B------:R-:W-:Y:S01]  /*aaf0*/  VIADD R8, R4, 0x100 ;  /* 0x0000010004087836 */ /* 0x000fe20000000000 */
[----:B------:R-:W-:Y:S01]  /*ab00*/  R2UR UR7, R9 ;  /* 0x00000000090772ca */ /* 0x000fe200000e0000 */
[----:B------:R-:W-:Y:S01]  /*ab10*/  IMAD.MOV.U32 R9, RZ, RZ, 0x40000040 ;  /* 0x40000040ff097424 */ /* 0x000fe200078e00ff */
[----:B------:R-:W-:Y:S02]  /*ab20*/  WARPGROUP.DEPBAR.LE gsb0, 0x0 ;  /* 0x00008000000079c5 */ /* 0x000fe40000010000 */
[----:B------:R-:W-:-:S06]  /*ab30*/  WARPGROUP.ARRIVE ;  /* 0x00000000000079c5 */ /* 0x000fcc0000000000 */
[----:B------:R-:W0:Y:S03]  /*ab40*/  S2R R151, SR_TID.X ;  /* 0x0000000000977919 */ /* 0x000e260000002100 */
[----:B------:R-:W-:Y:S01]  /*ab50*/  HGMMA.64x64x16.F32.BF16 R88, R120, gdesc[UR4].tnspB, R88, gsb0 ;  /* 0x40e0000478587df0 */ /* 0x000fe20008001858 */
[----:B------:R-:W-:Y:S01]  /*ab60*/  R2UR UR6, R8 ;  /* 0x00000000080672ca */ /* 0x000fe200000e0000 */
[----:B------:R-:W-:Y:S01]  /*ab70*/  VIADD R8, R4, 0x180 ;  /* 0x0000018004087836 */ /* 0x000fe20000000000 */
[----:B------:R-:W-:Y:S01]  /*ab80*/  R2UR UR7, R9 ;  /* 0x00000000090772ca */ /* 0x000fe200000e0000 */
[----:B------:R-:W-:Y:S01]  /*ab90*/  IMAD.MOV.U32 R9, RZ, RZ, 0x40000040 ;  /* 0x40000040ff097424 */ /* 0x000fe200078e00ff */
[----:B0-----:R-:W-:Y:S02]  /*aba0*/  SHF.R.U32.HI R0, RZ, 0x7, R151 ;  /* 0x00000007ff007819 */ /* 0x001fe40000011697 */
[----:B------:R-:W-:-:S03]  /*abb0*/  ISETP.GE.U32.AND P1, PT, R151, 0x180, PT ;  /* 0x000001809700780c */ /* 0x000fc60003f26070 */
[----:B------:R-:W-:-:S05]  /*abc0*/  VIADD R0, R0, 0x9 ;  /* 0x0000000900007836 */ /* 0x000fca0000000000 */
[----:B------:R-:W-:Y:S01]  /*abd0*/  SEL R0, R0, 0x9, !P1 ;  /* 0x0000000900007807 */ /* 0x000fe20004800000 */
[----:B------:R-:W-:Y:S02]  /*abe0*/  WARPGROUP.DEPBAR.LE gsb0, 0x0 ;  /* 0x00008000000079c5 */ /* 0x000fe40000010000 */
[----:B------:R-:W-:-:S06]  /*abf0*/  WARPGROUP.ARRIVE ;  /* 0x00000000000079c5 */ /* 0x000fcc0000000000 */
[----:B------:R-:W-:Y:S01]  /*ac00*/  HGMMA.64x64x16.F32.BF16 R88, R124, gdesc[UR4].tnspB, R88, gsb0 ;  /* 0x40e000047c587df0 */ /* 0x000fe20008001858 */
[----:B------:R-:W-:Y:S01]  /*ac10*/  R2UR UR6, R8 ;  /* 0x00000000080672ca */ /* 0x000fe200000e0000 */
[----:B------:R-:W-:Y:S01]  /*ac20*/  VIADD R8, R4, 0x200 ;  /* 0x0000020004087836 */ /* 0x000fe20000000000 */
[----:B------:R-:W-:Y:S01]  /*ac30*/  R2UR UR7, R9 ;  /* 0x00000000090772ca */ /* 0x000fe200000e0000 */
[----:B------:R-:W-:Y:S01]  /*ac40*/  IMAD.MOV.U32 R9, RZ, RZ, 0x40000040 ;  /* 0x40000040ff097424 */ /* 0x000fe200078e00ff */
[----:B------:R-:W-:Y:S02]  /*ac50*/  WARPGROUP.DEPBAR.LE gsb0, 0x0 ;  /* 0x00008000000079c5 */ /* 0x000fe40000010000 */
[----:B------:R-:W-:-:S09]  /*ac60*/  WARPGROUP.ARRIVE ;  /* 0x00000000000079c5 */ /* 0x000fd20000000000 */
        /* <DEDUP_REMOVED lines=8> */
[----:B------:R-:W-:Y:S02]  /*acf0*/  R2UR UR6, R8 ;  /* 0x00000000080672ca */ /* 0x000fe400000e0000 */
[----:B------:R-:W-:Y:S01]  /*ad00*/  R2UR UR7, R9 ;  /* 0x00000000090772ca */ /* 0x000fe200000e0000 */
[----:B------:R-:W-:Y:S01]  /*ad10*/  IMAD.MOV.U32 R9, RZ, RZ, 0x40000040 ;  /* 0x40000040ff097424 */ /* 0x000fe200078e00ff */
[C---:B------:R-:W-:Y:S01]  /*ad20*/  IADD3 R8, R4.reuse, 0x300, RZ ;  /* 0x0000030004087810 */ /* 0x040fe20007ffe0ff */
[----:B------:R-:W-:Y:S01]  /*ad30*/  VIADD R4, R4, 0x380 ;  /* 0x0000038004047836 */ /* 0x000fe20000000000 */
[----:B------:R-:W-:Y:S02]  /*ad40*/  WARPGROUP.DEPBAR.LE gsb0, 0x0 ;  /* 0x00008000000079c5 */ /* 0x000fe40000010000 */
[----:B------:R-:W-:-:S07]  /*ad50*/  WARPGROUP.ARRIVE ;  /* 0x00000000000079c5 */ /* 0x000fce0000000000 */
[----:B------:R-:W-:Y:S01]  /*ad60*/  HGMMA.64x64x16.F32.BF16 R88, R136, gdesc[UR4].tnspB, R88, gsb0 ;  /* 0x40e0000488587df0 */ /* 0x000fe20008001858 */
[----:B------:R-:W-:Y:S02]  /*ad70*/  R2UR UR6, R8 ;  /* 0x00000000080672ca */ /* 0x000fe400000e0000 */
[----:B------:R-:W-:Y:S01]  /*ad80*/  R2UR UR7, R9 ;  /* 0x00000000090772ca */ /* 0x000fe200000e0000 */
[----:B------:R-:W-:Y:S02]  /*ad90*/  WARPGROUP.DEPBAR.LE gsb0, 0x0 ;  /* 0x00008000000079c5 */ /* 0x000fe40000010000 */
[----:B------:R-:W-:-:S10]  /*ada0*/  WARPGROUP.ARRIVE ;  /* 0x00000000000079c5 */ /* 0x000fd40000000000 */
[----:B------:R-:W-:Y:S01]  /*adb0*/  HGMMA.64x64x16.F32.BF16 R88, R140, gdesc[UR4].tnspB, R88, gsb0 ;  /* 0x40e000048c587df0 */ /* 0x000fe20008001858 */
[----:B------:R-:W-:Y:S02]  /*adc0*/  R2UR UR6, R4 ;  /* 0x00000000040672ca */ /* 0x000fe400000e0000 */
[----:B------:R-:W-:Y:S01]  /*add0*/  R2UR UR7, R5 ;  /* 0x00000000050772ca */ /* 0x000fe200000e0000 */
[----:B------:R-:W-:Y:S02]  /*ade0*/  WARPGROUP.DEPBAR.LE gsb0, 0x0 ;  /* 0x00008000000079c5 */ /* 0x000fe40000010000 */
[----:B------:R-:W-:-:S10]  /*adf0*/  WARPGROUP.ARRIVE ;  /* 0x00000000000079c5 */ /* 0x000fd40000000000 */
[----:B------:R-:W-:Y:S03]  /*ae00*/  HGMMA.64x64x16.F32.BF16 R88, R144, gdesc[UR4].tnspB, R88, gsb0 ;  /* 0x40e0000490587df0 */ /* 0x000fe60008001858 */
[----:B------:R-:W-:Y:S02]  /*ae10*/  WARPGROUP.DEPBAR.LE gsb0, 0x0 ;  /* 0x00008000000079c5 */ /* 0x000fe40000010000 */
[----:B------:R0:W-:Y:S06]  /*ae20*/  BAR.ARV R0, 0x100 ;  /* 0x000400000000751d */ /* 0x0001ec0000002000 */
[----:B------:R-:W-:Y:S05]  /*ae30*/  @!P0 BRA `(.L_x_587) ;  /* 0x0000000000048947 */ /* 0x000fea0003800000 */
[----:B------:R-:W-:Y:S01]  /*ae40*/  BPT.TRAP 0x1 ;  /* 0x000000040000795c */ /* 0x000fe20000300000 */
.L_x_587:
[----:B0-----:R-:W-:Y:S01]  /*ae50*/  IMAD R0, R155, 0x8, R18 ;  /* 0x000000089b007824 */ /* 0x001fe200078e0212 */
[----:B------:R-:W-:Y:S01]  /*ae60*/  FMNMX.FTZ R4, R26, R10, !PT ;  /* 0x0000000a1a047209 */ /* 0x000fe20007810000 */
[----:B------:R-:W-:Y:S01]  /*ae70*/  IMAD.U32 R5, RZ, RZ, UR38 ;  /* 0x00000026ff057e24 */ /* 0x000fe2000f8e00ff */
[----:B------:R-:W-:Y:S01]  /*ae80*/  UMOV UR4, UR5 ;  /* 0x0000000500047c82 */ /* 0x000fe20008000000 */
[----:B------:R-:W-:-:S05]  /*ae90*/  VIADD R0, R0, 0x16840 ;  /* 0x0001684000007836 */ /* 0x000fca0000000000 */
[----:B------:R-:W-:-:S04]  /*aea0*/  PRMT R0, R5, 0x654, R0 ;  /* 0x0000065405007816 */ /* 0x000fc80000000000 */
[----:B------:R0:W-:Y:S02]  /*aeb0*/  SYNCS.ARRIVE.TRANS64.RED.A1T0 RZ, [R0+URZ], RZ ;  /* 0x000000ff00ff79a7 */ /* 0x0001e4000810043f */
[----:B0-----:R-:W-:-:S04]  /*aec0*/  FMNMX.FTZ R0, R24, R11, !PT ;  /* 0x0000000b18007209 */ /* 0x001fc80007810000 */
[----:B------:R-:W-:-:S04]  /*aed0*/  FMNMX.FTZ R5, R25, R0, !PT ;  /* 0x0000000019057209 */ /* 0x000fc80007810000 */
        /* <DEDUP_REMOVED lines=29> */
[----:B------:R-:W-:-:S05]  /*b0b0*/  FMNMX.FTZ R8, R85, R0, !PT ;  /* 0x0000000055087209 */ /* 0x000fca0007810000 */
[----:B------:R-:W0:Y:S02]  /*b0c0*/  SHFL.BFLY PT, R5, R8, 0x2, 0x1f ;  /* 0x0c401f0008057f89 */ /* 0x000e2400000e0000 */
[----:B0-----:R-:W-:Y:S02]  /*b0d0*/  FMNMX.FTZ R9, R8, R5, !PT ;  /* 0x0000000508097209 */ /* 0x001fe40007810000 */
[----:B------:R-:W-:-:S03]  /*b0e0*/  FMNMX.FTZ R5, R27, R4, !PT ;  /* 0x000000041b057209 */ /* 0x000fc60007810000 */
[----:B------:R-:W0:Y:S01]  /*b0f0*/  SHFL.BFLY PT, R0, R9, 0x1, 0x1f ;  /* 0x0c201f0009007f89 */ /* 0x000e2200000e0000 */
[----:B------:R-:W-:-:S04]  /*b100*/  FMNMX.FTZ R4, R30, R5, !PT ;  /* 0x000000051e047209 */ /* 0x000fc80007810000 */
[----:B------:R-:W-:-:S04]  /*b110*/  FMNMX.FTZ R5, R31, R4, !PT ;  /* 0x000000041f057209 */ /* 0x000fc80007810000 */
[----:B------:R-:W-:-:S04]  /*b120*/  FMNMX.FTZ R4, R34, R5, !PT ;  /* 0x0000000522047209 */ /* 0x000fc80007810000 */
[----:B------:R-:W-:-:S04]  /*b130*/  FMNMX.FTZ R5, R35, R4, !PT ;  /* 0x0000000423057209 */ /* 0x000fc80007810000 */
[----:B------:R-:W-:-:S04]  /*b140*/  FMNMX.FTZ R4, R38, R5, !PT ;  /* 0x0000000526047209 */ /* 0x000fc80007810000 */
[----:B------:R-:W-:Y:S02]  /*b150*/  FMNMX.FTZ R5, R39, R4, !PT ;  /* 0x0000000427057209 */ /* 0x000fe40007810000 */
[----:B0-----:R-:W-:Y:S02]  /*b160*/  FMNMX.FTZ R0, R9, R0, !PT ;  /* 0x0000000009007209 */ /* 0x001fe40007810000 */
[----:B------:R-:W-:-:S03]  /*b170*/  FMNMX.FTZ R4, R42, R5, !PT ;  /* 0x000000052a047209 */ /* 0x000fc60007810000 */
[----:B------:R-:W-:Y:S01]  /*b180*/  FMUL.FTZ R9, R0, UR4 ;  /* 0x0000000400097c20 */ /* 0x000fe20008410000 */
[----:B------:R-:W-:-:S03]  /*b190*/  FMNMX.FTZ R5, R43, R4, !PT ;  /* 0x000000042b057209 */ /* 0x000fc60007810000 */
[--C-:B------:R-:W-:Y:S01]  /*b1a0*/  FFMA.FTZ R24, R24, UR4, -R9.reuse ;  /* 0x0000000418187c23 */ /* 0x100fe20008010809 */
[----:B------:R-:W-:Y:S01]  /*b1b0*/  FMNMX.FTZ R4, R46, R5, !PT ;  /* 0x000000052e047209 */ /* 0x000fe20007810000 */
[--C-:B------:R-:W-:Y:S01]  /*b1c0*/  FFMA.FTZ R25, R25, UR4, -R9.reuse ;  /* 0x0000000419197c23 */ /* 0x100fe20008010809 */
[--C-:B------:R-:W-:Y:S01]  /*b1d0*/  FFMA.FTZ R28, R28, UR4, -R9.reuse ;  /* 0x000000041c1c7c23 */ /* 0x100fe20008010809 */
[--C-:B------:R-:W-:Y:S01]  /*b1e0*/  FFMA.FTZ R29, R29, UR4, -R9.reuse ;  /* 0x000000041d1d7c23 */ /* 0x100fe20008010809 */
[----:B------:R-:W-:Y:S01]  /*b1f0*/  FMNMX.FTZ R5, R47, R4, !PT ;  /* 0x000000042f057209 */ /* 0x000fe20007810000 */
[----:B------:R-:W-:Y:S01]  /*b200*/  MUFU.EX2 R24, R24 ;  /* 0x0000001800187308 */ /* 0x000fe20000000800 */
[--C-:B------:R-:W-:Y:S01]  /*b210*/  FFMA.FTZ R32, R32, UR4, -R9.reuse ;  /* 0x0000000420207c23 */ /* 0x100fe20008010809 */
        /* <DEDUP_REMOVED lines=42> */
[----:B------:R-:W-:-:S03]  /*b4c0*/  FFMA.FTZ R9, R85, UR4, -R9 ;  /* 0x0000000455097c23 */ /* 0x000fc60008010809 */
[----:B------:R-:W-:Y:S01]  /*b4d0*/  FMNMX.FTZ R5, R71, R4, !PT ;  /* 0x0000000447057209 */ /* 0x000fe20007810000 */
[----:B------:R-:W-:Y:S03]  /*b4e0*/  MUFU.EX2 R36, R36 ;  /* 0x0000002400247308 */ /* 0x000fe60000000800 */
[----:B------:R-:W-:-:S04]  /*b4f0*/  FMNMX.FTZ R4, R74, R5, !PT ;  /* 0x000000054a047209 */ /* 0x000fc80007810000 */
        /* <DEDUP_REMOVED lines=10> */
[----:B------:R-:W-:Y:S04]  /*b5a0*/  MUFU.EX2 R44, R44 ;  /* 0x0000002c002c7308 */ /* 0x000fe80000000800 */
[----:B------:R-:W0:Y:S04]  /*b5b0*/  SHFL.BFLY PT, R5, R4, 0x2, 0x1f ;  /* 0x0c401f0004057f89 */ /* 0x000e2800000e0000 */
[----:B------:R-:W-:Y:S08]  /*b5c0*/  MUFU.EX2 R45, R45 ;  /* 0x0000002d002d7308 */ /* 0x000ff00000000800 */
[----:B------:R-:W-:Y:S08]  /*b5d0*/  MUFU.EX2 R48, R48 ;  /* 0x0000003000307308 */ /* 0x000ff00000000800 */
[----:B------:R-:W-:Y:S01]  /*b5e0*/  MUFU.EX2 R49, R49 ;  /* 0x0000003100317308 */ /* 0x000fe20000000800 */
[----:B0-----:R-:W-:-:S07]  /*b5f0*/  FMNMX.FTZ R4, R4, R5, !PT ;  /* 0x0000000504047209 */ /* 0x001fce0007810000 */
[----:B------:R-:W-:Y:S01]  /*b600*/  MUFU.EX2 R52, R52 ;  /* 0x0000003400347308 */ /* 0x000fe20000000800 */
[----:B------:R-:W0:Y:S07]  /*b610*/  SHFL.BFLY PT, R5, R4, 0x1, 0x1f ;  /* 0x0c201f0004057f89 */ /* 0x000e2e00000e0000 */
[----:B------:R-:W-:Y:S08]  /*b620*/  MUFU.EX2 R53, R53 ;  /* 0x0000003500357308 */ /* 0x000ff00000000800 */
[----:B------:R-:W-:Y:S08]  /*b630*/  MUFU.EX2 R56, R56 ;  /* 0x0000003800387308 */ /* 0x000ff00000000800 */
[----:B------:R-:W-:Y:S01]  /*b640*/  MUFU.EX2 R57, R57 ;  /* 0x0000003900397308 */ /* 0x000fe20000000800 */
[----:B0-----:R-:W-:Y:S01]  /*b650*/  FMNMX.FTZ R4, R4, R5, !PT ;  /* 0x0000000504047209 */ /* 0x001fe20007810000 */
[----:B------:R-:W-:-:S04]  /*b660*/  FADD.FTZ R5, -R0, R11 ;  /* 0x0000000b00057221 */ /* 0x000fc80000010100 */
[C---:B------:R-:W-:Y:S01]  /*b670*/  FADD.FTZ R8, -R4.reuse, R10 ;  /* 0x0000000a04087221 */ /* 0x040fe20000010100 */
[----:B------:R-:W-:Y:S01]  /*b680*/  FMUL.FTZ R10, R4, UR4 ;  /* 0x00000004040a7c20 */ /* 0x000fe20008410000 */
[----:B------:R-:W-:Y:S01]  /*b690*/  FMUL.FTZ R5, R5, UR4 ;  /* 0x0000000405057c20 */ /* 0x000fe20008410000 */
[----:B------:R-:W-:Y:S01]  /*b6a0*/  MUFU.EX2 R60, R60 ;  /* 0x0000003c003c7308 */ /* 0x000fe20000000800 */
[----:B------:R-:W-:Y:S01]  /*b6b0*/  FMUL.FTZ R8, R8, UR4 ;  /* 0x0000000408087c20 */ /* 0x000fe20008410000 */
[--C-:B------:R-:W-:Y:S01]  /*b6c0*/  FFMA.FTZ R26, R26, UR4, -R10.reuse ;  /* 0x000000041a1a7c23 */ /* 0x100fe2000801080a */
[--C-:B------:R-:W-:Y:S01]  /*b6d0*/  FFMA.FTZ R27, R27, UR4, -R10.reuse ;  /* 0x000000041b1b7c23 */ /* 0x100fe2000801080a */
[--C-:B------:R-:W-:Y:S01]  /*b6e0*/  FFMA.FTZ R30, R30, UR4, -R10.reuse ;  /* 0x000000041e1e7c23 */ /* 0x100fe2000801080a */
[--C-:B------:R-:W-:Y:S01]  /*b6f0*/  FFMA.FTZ R31, R31, UR4, -R10.reuse ;  /* 0x000000041f1f7c23 */ /* 0x100fe2000801080a */
[--C-:B------:R-:W-:Y:S01]  /*b700*/  FFMA.FTZ R34, R34, UR4, -R10.reuse ;  /* 0x0000000422227c23 */ /* 0x100fe2000801080a */
[--C-:B------:R-:W-:Y:S01]  /*b710*/  FFMA.FTZ R35, R35, UR4, -R10.reuse ;  /* 0x0000000423237c23 */ /* 0x100fe2000801080a */
[----:B------:R-:W0:Y:S01]  /*b720*/  MUFU.EX2 R5, R5 ;  /* 0x0000000500057308 */ /* 0x000e220000000800 */
[--C-:B------:R-:W-:Y:S01]  /*b730*/  FFMA.FTZ R38, R38, UR4, -R10.reuse ;  /* 0x0000000426267c23 */ /* 0x100fe2000801080a */
[--C-:B------:R-:W-:Y:S01]  /*b740*/  FFMA.FTZ R39, R39, UR4, -R10.reuse ;  /* 0x0000000427277c23 */ /* 0x100fe2000801080a */
[--C-:B------:R-:W-:Y:S01]  /*b750*/  FFMA.FTZ R42, R42, UR4, -R10.reuse ;  /* 0x000000042a2a7c23 */ /* 0x100fe2000801080a */
[--C-:B------:R-:W-:Y:S01]  /*b760*/  FFMA.FTZ R43, R43, UR4, -R10.reuse ;  /* 0x000000042b2b7c23 */ /* 0x100fe2000801080a */
[--C-:B------:R-:W-:Y:S01]  /*b770*/  FFMA.FTZ R46, R46, UR4, -R10.reuse ;  /* 0x000000042e2e7c23 */ /* 0x100fe2000801080a */
[--C-:B------:R-:W-:Y:S01]  /*b780*/  FFMA.FTZ R47, R47, UR4, -R10.reuse ;  /* 0x000000042f2f7c23 */ /* 0x100fe2000801080a */
[--C-:B------:R-:W-:Y:S01]  /*b790*/  FFMA.FTZ R50, R50, UR4, -R10.reuse ;  /* 0x0000000432327c23 */ /* 0x100fe2000801080a */
[----:B------:R-:W-:Y:S01]  /*b7a0*/  MUFU.EX2 R8, R8 ;  /* 0x0000000800087308 */ /* 0x000fe20000000800 */
[--C-:B------:R-:W-:Y:S01]  /*b7b0*/  FFMA.FTZ R51, R51, UR4, -R10.reuse ;  /* 0x0000000433337c23 */ /* 0x100fe2000801080a */
[--C-:B------:R-:W-:Y:S01]  /*b7c0*/  FFMA.FTZ R54, R54, UR4, -R10.reuse ;  /* 0x0000000436367c23 */ /* 0x100fe2000801080a */
[--C-:B------:R-:W-:Y:S01]  /*b7d0*/  FFMA.FTZ R55, R55, UR4, -R10.reuse ;  /* 0x0000000437377c23 */ /* 0x100fe2000801080a */
[--C-:B------:R-:W-:Y:S01]  /*b7e0*/  FFMA.FTZ R58, R58, UR4, -R10.reuse ;  /* 0x000000043a3a7c23 */ /* 0x100fe2000801080a */
[--C-:B------:R-:W-:Y:S01]  /*b7f0*/  FFMA.FTZ R59, R59, UR4, -R10.reuse ;  /* 0x000000043b3b7c23 */ /* 0x100fe2000801080a */
[--C-:B------:R-:W-:Y:S01]  /*b800*/  FFMA.FTZ R62, R62, UR4, -R10.reuse ;  /* 0x000000043e3e7c23 */ /* 0x100fe2000801080a */
[----:B------:R-:W-:Y:S01]  /*b810*/  FFMA.FTZ R63, R63, UR4, -R10 ;  /* 0x000000043f3f7c23 */ /* 0x000fe2000801080a */
[----:B------:R-:W1:Y:S01]  /*b820*/  MUFU.EX2 R26, R26 ;  /* 0x0000001a001a7308 */ /* 0x000e620000000800 */
[----:B0----5:R-:W-:Y:S01]  /*b830*/  FFMA.FTZ R3, R5, R3, R24 ;  /* 0x0000000305037223 */ /* 0x021fe20000010018 */
[--C-:B------:R-:W-:Y:S01]  /*b840*/  FFMA.FTZ R66, R66, UR4, -R10.reuse ;  /* 0x0000000442427c23 */ /* 0x100fe2000801080a */
[--C-:B------:R-:W-:Y:S01]  /*b850*/  FFMA.FTZ R67, R67, UR4, -R10.reuse ;  /* 0x0000000443437c23 */ /* 0x100fe2000801080a */
[--C-:B------:R-:W-:Y:S01]  /*b860*/  FFMA.FTZ R70, R70, UR4, -R10.reuse ;  /* 0x0000000446467c23 */ /* 0x100fe2000801080a */
[----:B------:R-:W-:Y:S01]  /*b870*/  FADD.FTZ R3, R25, R3 ;  /* 0x0000000319037221 */ /* 0x000fe20000010000 */
[--C-:B------:R-:W-:Y:S01]  /*b880*/  FFMA.FTZ R71, R71, UR4, -R10.reuse ;  /* 0x0000000447477c23 */ /* 0x100fe2000801080a */
[--C-:B------:R-:W-:Y:S01]  /*b890*/  FFMA.FTZ R74, R74, UR4, -R10.reuse ;  /* 0x000000044a4a7c23 */ /* 0x100fe2000801080a */
[----:B------:R-:W0:Y:S01]  /*b8a0*/  MUFU.EX2 R27, R27 ;  /* 0x0000001b001b7308 */ /* 0x000e220000000800 */
[----:B------:R-:W-:Y:S01]  /*b8b0*/  FADD.FTZ R3, R28, R3 ;  /* 0x000000031c037221 */ /* 0x000fe20000010000 */
[--C-:B------:R-:W-:Y:S01]  /*b8c0*/  FFMA.FTZ R75, R75, UR4, -R10.reuse ;  /* 0x000000044b4b7c23 */ /* 0x100fe2000801080a */
[--C-:B------:R-:W-:Y:S01]  /*b8d0*/  FFMA.FTZ R78, R78, UR4, -R10.reuse ;  /* 0x000000044e4e7c23 */ /* 0x100fe2000801080a */
[--C-:B------:R-:W-:Y:S01]  /*b8e0*/  FFMA.FTZ R79, R79, UR4, -R10.reuse ;  /* 0x000000044f4f7c23 */ /* 0x100fe2000801080a */
[----:B------:R-:W-:Y:S01]  /*b8f0*/  FADD.FTZ R3, R29, R3 ;  /* 0x000000031d037221 */ /* 0x000fe20000010000 */
[--C-:B------:R-:W-:Y:S01]  /*b900*/  FFMA.FTZ R82, R82, UR4, -R10.reuse ;  /* 0x0000000452527c23 */ /* 0x100fe2000801080a */
[----:B------:R-:W-:Y:S01]  /*b910*/  FFMA.FTZ R83, R83, UR4, -R10 ;  /* 0x0000000453537c23 */ /* 0x000fe2000801080a */
[----:B------:R-:W2:Y:S01]  /*b920*/  MUFU.EX2 R30, R30 ;  /* 0x0000001e001e7308 */ /* 0x000ea20000000800 */
[----:B-1----:R-:W-:Y:S01]  /*b930*/  FFMA.FTZ R6, R8, R6, R26 ;  /* 0x0000000608067223 */ /* 0x002fe2000001001a */
[----:B------:R-:W-:Y:S01]  /*b940*/  FADD.FTZ R3, R32, R3 ;  /* 0x0000000320037221 */ /* 0x000fe20000010000 */
[--C-:B------:R-:W-:Y:S01]  /*b950*/  FFMA.FTZ R86, R86, UR4, -R10.reuse ;  /* 0x0000000456567c23 */ /* 0x100fe2000801080a */
[----:B------:R-:W-:-:S02]  /*b960*/  FFMA.FTZ R147, R87, UR4, -R10 ;  /* 0x0000000457937c23 */ /* 0x000fc4000801080a */
[----:B------:R-:W-:Y:S02]  /*b970*/  FADD.FTZ R3, R33, R3 ;  /* 0x0000000321037221 */ /* 0x000fe40000010000 */
[----:B------:R-:W1:Y:S01]  /*b980*/  MUFU.EX2 R31, R31 ;  /* 0x0000001f001f7308 */ /* 0x000e620000000800 */
[----:B0-----:R-:W-:Y:S01]  /*b990*/  FADD.FTZ R6, R27, R6 ;  /* 0x000000061b067221 */ /* 0x001fe20000010000 */
[----:B------:R-:W-:-:S04]  /*b9a0*/  FADD.FTZ R3, R36, R3 ;  /* 0x0000000324037221 */ /* 0x000fc80000010000 */
[----:B------:R-:W-:Y:S02]  /*b9b0*/  FADD.FTZ R3, R37, R3 ;  /* 0x0000000325037221 */ /* 0x000fe40000010000 */
[----:B------:R-:W0:Y:S01]  /*b9c0*/  MUFU.EX2 R34, R34 ;  /* 0x0000002200227308 */ /* 0x000e220000000800 */
[----:B--2---:R-:W-:Y:S01]  /*b9d0*/  FADD.FTZ R6, R30, R6 ;  /* 0x000000061e067221 */ /* 0x004fe20000010000 */
[----:B------:R-:W-:-:S04]  /*b9e0*/  FADD.FTZ R3, R40, R3 ;  /* 0x0000000328037221 */ /* 0x000fc80000010000 */
[----:B------:R-:W-:Y:S02]  /*b9f0*/  FADD.FTZ R3, R41, R3 ;  /* 0x0000000329037221 */ /* 0x000fe40000010000 */
[----:B------:R-:W2:Y:S01]  /*ba00*/  MUFU.EX2 R35, R35 ;  /* 0x0000002300237308 */ /* 0x000ea20000000800 */
[----:B-1----:R-:W-:Y:S01]  /*ba10*/  FADD.FTZ R6, R31, R6 ;  /* 0x000000061f067221 */ /* 0x002fe20000010000 */
[----:B------:R-:W-:-:S04]  /*ba20*/  FADD.FTZ R3, R44, R3 ;  /* 0x000000032c037221 */ /* 0x000fc80000010000 */
        /* <DEDUP_REMOVED lines=15> */
[----:B------:R-:W-:-:S06]  /*bb20*/  FADD.FTZ R3, R60, R3 ;  /* 0x000000033c037221 */ /* 0x000fcc0000010000 */
        /* <DEDUP_REMOVED lines=74> */
.L_x_588:
[----:B------:R-:W-:Y:S01]  /*bfd0*/  IMAD R10, R12, 0x8, R18 ;  /* 0x000000080c0a7824 */ /* 0x000fe200078e0212 */
[----:B------:R-:W-:Y:S01]  /*bfe0*/  ISETP.GT.AND P1, PT, R7, RZ, PT ;  /* 0x000000ff0700720c */ /* 0x000fe20003f24270 */
[----:B------:R-:W-:Y:S02]  /*bff0*/  IMAD.U32 R11, RZ, RZ, UR38 ;  /* 0x00000026ff0b7e24 */ /* 0x000fe4000f8e00ff */
[-C--:B------:R-:W-:Y:S01]  /*c000*/  FMUL.FTZ R88, R88, R5.reuse ;  /* 0x0000000558587220 */ /* 0x080fe20000410000 */
[-C--:B------:R-:W-:Y:S01]  /*c010*/  FMUL.FTZ R89, R89, R5.reuse ;  /* 0x0000000559597220 */ /* 0x080fe20000410000 */
[----:B------:R-:W-:Y:S01]  /*c020*/  IADD3 R10, R10, 0x16860, RZ ;  /* 0x000168600a0a7810 */ /* 0x000fe20007ffe0ff */
[-C--:B------:R-:W-:Y:S01]  /*c030*/  FMUL.FTZ R92, R92, R5.reuse ;  /* 0x000000055c5c7220 */ /* 0x080fe20000410000 */
[-C--:B------:R-:W-:Y:S01]  /*c040*/  FMUL.FTZ R93, R93, R5.reuse ;  /* 0x000000055d5d7220 */ /* 0x080fe20000410000 */
[-C--:B------:R-:W-:Y:S01]  /*c050*/  FMUL.FTZ R96, R96, R5.reuse ;  /* 0x0000000560607220 */ /* 0x080fe20000410000 */
[----:B------:R-:W-:Y:S01]  /*c060*/  PRMT R10, R11, 0x654, R10 ;  /* 0x000006540b0a7816 */ /* 0x000fe2000000000a */
[-C--:B------:R-:W-:Y:S01]  /*c070*/  FMUL.FTZ R97, R97, R5.reuse ;  /* 0x0000000561617220 */ /* 0x080fe20000410000 */
[-C--:B------:R-:W-:Y:S01]  /*c080*/  FMUL.FTZ R100, R100, R5.reuse ;  /* 0x0000000564647220 */ /* 0x080fe20000410000 */
[-C--:B------:R-:W-:Y:S01]  /*c090*/  FMUL.FTZ R101, R101, R5.reuse ;  /* 0x0000000565657220 */ /* 0x080fe20000410000 */
[----:B------:R0:W-:Y:S01]  /*c0a0*/  SYNCS.ARRIVE.TRANS64.RED.A1T0 RZ, [R10+URZ], RZ ;  /* 0x000000ff0aff79a7 */ /* 0x0001e2000810043f */
        /* <DEDUP_REMOVED lines=41> */
[----:B------:R-:W-:Y:S01]  /*c340*/  VIADD R7, R7, 0xffffffff ;  /* 0xffffffff07077836 */ /* 0x000fe20000000000 */
[----:B------:R-:W-:Y:S01]  /*c350*/  F2FP.BF16.F32.PACK_AB R133, R59, R58 ;  /* 0x0000003a3b85723e */ /* 0x000fe200000010ff */
[----:B0-----:R-:W-:Y:S01]  /*c360*/  IMAD.MOV.U32 R10, RZ, RZ, R4 ;  /* 0x000000ffff0a7224 */ /* 0x001fe200078e0004 */
[----:B------:R-:W-:Y:S01]  /*c370*/  F2FP.BF16.F32.PACK_AB R134, R61, R60 ;  /* 0x0000003c3d86723e */ /* 0x000fe200000010ff */
[----:B------:R-:W-:Y:S01]  /*c380*/  IMAD.MOV.U32 R11, RZ, RZ, R0 ;  /* 0x000000ffff0b7224 */ /* 0x000fe200078e0000 */
        /* <DEDUP_REMOVED lines=14> */
[----:B------:R-:W-:Y:S01]  /*c470*/  F2FP.BF16.F32.PACK_AB R147, R147, R86 ;  /* 0x000000569393723e */ /* 0x000fe200000010ff */
[----:B------:R-:W-:Y:S06]  /*c480*/  @P1 BRA `(.L_x_589) ;  /* 0xffffffe000201947 */ /* 0x000fec000383ffff */
.L_x_577:
[----:B------:R-:W-:Y:S05]  /*c490*/  WARPSYNC.ALL ;  /* 0x0000000000007948 */ /* 0x000fea0003800000 */
[----:B------:R-:W-:Y:S06]  /*c4a0*/  BAR.ARV 0x8, 0x200 ;  /* 0x0208000000007b1d */ /* 0x000fec0000002000 */
[----:B------:R-:W-:Y:S05]  /*c4b0*/  @!P0 BRA `(.L_x_590) ;  /* 0x0000000000048947 */ /* 0x000fea0003800000 */
[----:B------:R-:W-:Y:S01]  /*c4c0*/  BPT.TRAP 0x1 ;  /* 0x000000040000795c */ /* 0x000fe20000300000 */
.L_x_590:
[----:B------:R-:W-:Y:S01]  /*c4d0*/  IMAD R12, R155, 0x8, R18 ;  /* 0x000000089b0c7824 */ /* 0x000fe200078e0212 */
[----:B------:R-:W-:-:S04]  /*c4e0*/  SHF.L.U32 R5, R157, 0x1f, RZ ;  /* 0x0000001f9d057819 */ /* 0x000fc800000006ff */
[----:B------:R0:W1:Y:S01]  /*c4f0*/  SYNCS.PHASECHK.TRANS64.TRYWAIT P1, [R12+URZ+0x16850], R5 ;  /* 0x016850050c0075a7 */ /* 0x000062000802017f */
[----:B------:R-:W-:Y:S05]  /*c500*/  @!P0 BRA `(.L_x_591) ;  /* 0x0000000000048947 */ /* 0x000fea0003800000 */
[----:B------:R-:W-:Y:S01]  /*c510*/  BPT.TRAP 0x1 ;  /* 0x000000040000795c */ /* 0x000fe20000300000 */
.L_x_591:
[----:B------:R-:W-:-:S05]  /*c520*/  VIADD R18, R18, 0x400 ;  /* 0x0000040012127836 */ /* 0x000fca0000000000 */
[----:B------:R-:W-:-:S04]  /*c530*/  SHF.R.U32.HI R18, RZ, 0x4, R18 ;  /* 0x00000004ff127819 */ /* 0x000fc80000011612 */
[----:B------:R-:W-:Y:S01]  /*c540*/  LOP3.LUT R18, R18, 0x3fff, RZ, 0xc0, !PT ;  /* 0x00003fff12127812 */ /* 0x000fe200078ec0ff */
[----:B-1----:R-:W-:Y:S06]  /*c550*/  @P1 BRA `(.L_x_592) ;  /* 0x0000000000081947 */ /* 0x002fec0003800000 */
[----:B------:R-:W1:Y:S02]  /*c560*/  SYNCS.PHASECHK.TRANS64.TRYWAIT P1, [R12+URZ+0x16850], R5 ;  /* 0x016850050c0075a7 */ /* 0x000e64000802017f */
[----:B-1----:R-:W-:Y:S05]  /*c570*/  @!P1 BRA `(.L_x_593) ;  /* 0x0000009400d49947 */ /* 0x002fea0003800000 */
.L_x_592:
[----:B------:R-:W-:Y:S01]  /*c580*/  IMAD.MOV.U32 R9, RZ, RZ, 0x40000040 ;  /* 0x40000040ff097424 */ /* 0x000fe200078e00ff */
[----:B------:R-:W-:Y:S01]  /*c590*/  LEA R8, R155, R18, 0xa ;  /* 0x000000129b087211 */ /* 0x000fe200078e50ff */
[----:B------:R-:W-:Y:S05]  /*c5a0*/  WARPSYNC.ALL ;  /* 0x0000000000007948 */ /* 0x000fea0003800000 */
[C---:B------:R-:W-:Y:S01]  /*c5b0*/  R2UR UR6, R8.reuse ;  /* 0x00000000080672ca */ /* 0x040fe200000e0000 */
[----:B------:R-:W-:Y:S01]  /*c5c0*/  WARPGROUP.ARRIVE ;  /* 0x00000000000079c5 */ /* 0x000fe20000000000 */
[----:B------:R-:W-:Y:S01]  /*c5d0*/  R2UR UR7, R9 ;  /* 0x00000000090772ca */ /* 0x000fe200000e0000 */
[----:B------:R-:W-:Y:S01]  /*c5e0*/  VIADD R10, R8, 0x80 ;  /* 0x00000080080a7836 */ /* 0x000fe20000000000 */
[----:B01----:R-:W0:Y:S01]  /*c5f0*/  SHFL.BFLY PT, R5, R6, 0x2, 0x1f ;  /* 0x0c401f0006057f89 */ /* 0x003e2200000e0000 */
[----:B------:R-:W-:-:S02]  /*c600*/  IMAD.MOV.U32 R11, RZ, RZ, 0x40000040 ;  /* 0x40000040ff0b7424 */ /* 0x000fc400078e00ff */
[----:B------:R-:W-:Y:S02]  /*c610*/  IMAD.MOV.U32 R9, RZ, RZ, 0x40000040 ;  /* 0x40000040ff097424 */ /* 0x000fe400078e00ff */
[----:B------:R-:W-:Y:S02]  /*c620*/  IMAD.MOV.U32 R26, RZ, RZ, RZ ;  /* 0x000000ffff1a7224 */ /* 0x000fe400078e00ff */
[----:B------:R-:W-:-:S04]  /*c630*/  IMAD.MOV.U32 R28, RZ, RZ, -0x800000 ;  /* 0xff800000ff1c7424 */ /* 0x000fc800078e00ff */
[----:B------:R-:W-:Y:S01]  /*c640*/  HGMMA.64x64x16.F32.BF16 R88, R148, gdesc[UR4].tnspB, R88, gsb0 ;  /* 0x40e0000494587df0 */ /* 0x000fe20008001858 */
[----:B------:R-:W-:Y:S01]  /*c650*/  R2UR UR6, R10 ;  /* 0x000000000a0672ca */ /* 0x000fe200000e0000 */
[----:B------:R-:W-:Y:S01]  /*c660*/  VIADD R10, R8, 0x100 ;  /* 0x00000100080a7836 */ /* 0x000fe20000000000 */
[----:B------:R-:W-:Y:S01]  /*c670*/  R2UR UR7, R11 ;  /* 0x000000000b0772ca */ /* 0x000fe200000e0000 */
[----:B------:R-:W-:Y:S02]  /*c680*/  IMAD.MOV.U32 R11, RZ, RZ, 0x40000040 ;  /* 0x40000040ff0b7424 */ /* 0x000fe400078e00ff */
[----:B0-----:R-:W-:Y:S01]  /*c690*/  FADD.FTZ R7, R5, R6 ;  /* 0x0000000605077221 */ /* 0x001fe20000010000 */
[----:B------:R-:W-:Y:S02]  /*c6a0*/  WARPGROUP.DEPBAR.LE gsb0, 0x0 ;  /* 0x00008000000079c5 */ /* 0x000fe40000010000 */
[----:B------:R-:W-:-:S07]  /*c6b0*/  WARPGROUP.ARRIVE ;  /* 0x00000000000079c5 */ /* 0x000fce0000000000 */
        /* <DEDUP_REMOVED lines=10> */
[----:B------:R-:W-:Y:S02]  /*c760*/  R2UR UR7, R11 ;  /* 0x000000000b0772ca */ /* 0x000fe400000e0000 */
[----:B------:R-:W-:Y:S01]  /*c770*/  MOV R11, 0x40000040 ;  /* 0x40000040000b7802 */ /* 0x000fe20000000f00 */
[----:B------:R-:W-:Y:S02]  /*c780*/  WARPGROUP.DEPBAR.LE gsb0, 0x0 ;  /* 0x00008000000079c5 */ /* 0x000fe40000010000 */
[----:B------:R-:W-:-:S08]  /*c790*/  WARPGROUP.ARRIVE ;  /* 0x00000000000079c5 */ /* 0x000fd00000000000 */
        /* <DEDUP_REMOVED lines=9> */
[C---:B------:R-:W-:Y:S01]  /*c830*/  VIADD R10, R8.reuse, 0x300 ;  /* 0x00000300080a7836 */ /* 0x040fe20000000000 */
[----:B------:R-:W-:Y:S01]  /*c840*/  R2UR UR7, R11 ;  /* 0x000000000b0772ca */ /* 0x000fe200000e0000 */
[----:B------:R-:W-:Y:S02]  /*c850*/  IMAD.MOV.U32 R11, RZ, RZ, 0x40000040 ;  /* 0x40000040ff0b7424 */ /* 0x000fe400078e00ff */
[----:B------:R-:W-:Y:S01]  /*c860*/  VIADD R8, R8, 0x380 ;  /* 0x0000038008087836 */ /* 0x000fe20000000000 */
[----:B------:R-:W-:Y:S02]  /*c870*/  WARPGROUP.DEPBAR.LE gsb0, 0x0 ;  /* 0x00008000000079c5 */ /* 0x000fe40000010000 */
[----:B------:R-:W-:-:S07]  /*c880*/  WARPGROUP.ARRIVE ;  /* 0x00000000000079c5 */ /* 0x000fce0000000000 */
[----:B------:R-:W-:Y:S01]  /*c890*/  HGMMA.64x64x16.F32.BF16 R88, R136, gdesc[UR4].tnspB, R88, gsb0 ;  /* 0x40e0000488587df0 */ /* 0x000fe20008001858 */
[----:B------:R-:W-:Y:S02]  /*c8a0*/  R2UR UR6, R10 ;  /* 0x000000000a0672ca */ /* 0x000fe400000e0000 */
[----:B------:R-:W-:Y:S01]  /*c8b0*/  R2UR UR7, R11 ;  /* 0x000000000b0772ca */ /* 0x000fe200000e0000 */
[----:B------:R-:W0:Y:S02]  /*c8c0*/  SHFL.BFLY PT, R10, R3, 0x2, 0x1f ;  /* 0x0c401f00030a7f89 */ /* 0x000e2400000e0000 */
[----:B0-----:R-:W-:Y:S01]  /*c8d0*/  FADD.FTZ R10, R10, R3 ;  /* 0x000000030a0a7221 */ /* 0x001fe20000010000 */
[----:B------:R-:W-:-:S04]  /*c8e0*/  IMAD.MOV.U32 R3, RZ, RZ, -0x800000 ;  /* 0xff800000ff037424 */ /* 0x000fc800078e00ff */
[----:B------:R-:W0:Y:S02]  /*c8f0*/  SHFL.BFLY PT, R5, R10, 0x1, 0x1f ;  /* 0x0c201f000a057f89 */ /* 0x000e2400000e0000 */
[----:B0-----:R-:W-:Y:S01]  /*c900*/  FADD.FTZ R11, R10, R5 ;  /* 0x000000050a0b7221 */ /* 0x001fe20000010000 */
[----:B------:R-:W-:Y:S01]  /*c910*/  MOV R5, UR4 ;  /* 0x0000000400057c02 */ /* 0x000fe20008000f00 */
[----:B------:R-:W-:-:S03]  /*c920*/  IMAD.U32 R10, RZ, RZ, UR4 ;  /* 0x00000004ff0a7e24 */ /* 0x000fc6000f8e00ff */
[----:B------:R-:W-:-:S13]  /*c930*/  FSETP.NE.FTZ.AND P1, PT, R11, RZ, PT ;  /* 0x000000ff0b00720b */ /* 0x000fda0003f35000 */
[----:B------:R-:W0:Y:S01]  /*c940*/  @P1 MUFU.LG2 R6, R11 ;  /* 0x0000000b00061308 */ /* 0x000e220000000c00 */
[----:B------:R-:W-:Y:S01]  /*c950*/  @P1 FMUL.FTZ R5, R5, 0.69314718246459960938 ;  /* 0x3f31721805051820 */ /* 0x000fe20000410000 */
[----:B------:R-:W-:Y:S02]  /*c960*/  WARPGROUP.DEPBAR.LE gsb0, 0x0 ;  /* 0x00008000000079c5 */ /* 0x000fe40000010000 */
[----:B------:R-:W-:-:S04]  /*c970*/  WARPGROUP.ARRIVE ;  /* 0x00000000000079c5 */ /* 0x000fc80000000000 */
[----:B------:R-:W-:Y:S02]  /*c980*/  @P1 MUFU.RCP R26, R11 ;  /* 0x0000000b001a1308 */ /* 0x000fe40000001000 */
[----:B------:R-:W-:Y:S01]  /*c990*/  HGMMA.64x64x16.F32.BF16 R88, R140, gdesc[UR4].tnspB, R88, gsb0 ;  /* 0x40e000048c587df0 */ /* 0x000fe20008001858 */
[----:B------:R-:W-:Y:S02]  /*c9a0*/  R2UR UR6, R8 ;  /* 0x00000000080672ca */ /* 0x000fe400000e0000 */
[----:B------:R-:W-:Y:S01]  /*c9b0*/  R2UR UR7, R9 ;  /* 0x00000000090772ca */ /* 0x000fe200000e0000 */
[----:B------:R-:W1:Y:S01]  /*c9c0*/  SHFL.BFLY PT, R8, R7, 0x1, 0x1f ;  /* 0x0c201f0007087f89 */ /* 0x000e6200000e0000 */
[----:B0-----:R-:W-:-:S04]  /*c9d0*/  @P1 FMUL.FTZ R6, R6, 0.69314718246459960938 ;  /* 0x3f31721806061820 */ /* 0x001fc80000410000 */
[----:B------:R-:W-:Y:S01]  /*c9e0*/  @P1 FFMA.FTZ R28, R5, R0, R6 ;  /* 0x00000000051c1223 */ /* 0x000fe20000010006 */
[----:B-1----:R-:W-:Y:S01]  /*c9f0*/  FADD.FTZ R13, R7, R8 ;  /* 0x00000008070d7221 */ /* 0x002fe20000010000 */
[----:B------:R-:W-:-:S04]  /*ca00*/  IMAD.MOV.U32 R8, RZ, RZ, RZ ;  /* 0x000000ffff087224 */ /* 0x000fc800078e00ff */
[----:B------:R-:W-:-:S13]  /*ca10*/  FSETP.NE.FTZ.AND P2, PT, R13, RZ, PT ;  /* 0x000000ff0d00720b */ /* 0x000fda0003f55000 */
[----:B------:R-:W0:Y:S01]  /*ca20*/  @P2 MUFU.LG2 R9, R13 ;  /* 0x0000000d00092308 */ /* 0x000e220000000c00 */
[----:B------:R-:W-:-:S07]  /*ca30*/  @P2 FMUL.FTZ R10, R10, 0.69314718246459960938 ;  /* 0x3f3172180a0a2820 */ /* 0x000fce0000410000 */
[----:B------:R1:W2:Y:S01]  /*ca40*/  @P2 MUFU.RCP R8, R13 ;  /* 0x0000000d00082308 */ /* 0x0002a20000001000 */
[----:B0-----:R-:W-:-:S04]  /*ca50*/  @P2 FMUL.FTZ R9, R9, 0.69314718246459960938 ;  /* 0x3f31721809092820 */ /* 0x001fc80000410000 */
[----:B------:R-:W-:Y:S01]  /*ca60*/  @P2 FFMA.FTZ R3, R10, R4, R9 ;  /* 0x000000040a032223 */ /* 0x000fe20000010009 */
[----:B------:R-:W-:Y:S02]  /*ca70*/  WARPGROUP.DEPBAR.LE gsb0, 0x0 ;  /* 0x00008000000079c5 */ /* 0x000fe40000010000 */
[----:B------:R-:W-:-:S06]  /*ca80*/  WARPGROUP.ARRIVE ;  /* 0x00000000000079c5 */ /* 0x000fcc0000000000 */
[----:B------:R-:W-:Y:S03]  /*ca90*/  HGMMA.64x64x16.F32.BF16 R88, R144, gdesc[UR4].tnspB, R88, gsb0 ;  /* 0x40e0000490587df0 */ /* 0x000fe60008001858 */
[----:B------:R-:W-:Y:S02]  /*caa0*/  WARPGROUP.DEPBAR.LE gsb0, 0x0 ;  /* 0x00008000000079c5 */ /* 0x000fe40000010000 */
[----:B-12---:R-:W-:Y:S05]  /*cab0*/  @!P0 BRA `(.L_x_594) ;  /* 0x0000000000048947 */ /* 0x006fea0003800000 */
[----:B------:R-:W-:Y:S01]  /*cac0*/  BPT.TRAP 0x1 ;  /* 0x000000040000795c */ /* 0x000fe20000300000 */
.L_x_594:
[----:B------:R-:W-:Y:S02]  /*cad0*/  VIADD R155, R155, 0x1 ;  /* 0x000000019b9b7836 */ /* 0x000fe40000000000 */
[-C--:B------:R-:W-:Y:S01]  /*cae0*/  FMUL.FTZ R55, R88, R26.reuse ;  /* 0x0000001a58377220 */ /* 0x080fe20000410000 */
[----:B------:R-:W-:Y:S02]  /*caf0*/  VIADD R0, R12, 0x16860 ;  /* 0x000168600c007836 */ /* 0x000fe40000000000 */
[-C--:B------:R-:W-:Y:S01]  /*cb00*/  FMUL.FTZ R12, R89, R26.reuse ;  /* 0x0000001a590c7220 */ /* 0x080fe20000410000 */
[----:B------:R-:W-:Y:S01]  /*cb10*/  IMAD.U32 R5, RZ, RZ, UR38 ;  /* 0x00000026ff057e24 */ /* 0x000fe2000f8e00ff */
[----:B------:R-:W-:Y:S01]  /*cb20*/  ISETP.NE.AND P0, PT, R155, 0x2, PT ;  /* 0x000000029b00780c */ /* 0x000fe20003f05270 */
[-C--:B------:R-:W-:Y:S01]  /*cb30*/  FMUL.FTZ R53, R92, R26.reuse ;  /* 0x0000001a5c357220 */ /* 0x080fe20000410000 */
[-C--:B------:R-:W-:Y:S01]  /*cb40*/  FMUL.FTZ R14, R93, R26.reuse ;  /* 0x0000001a5d0e7220 */ /* 0x080fe20000410000 */
[-C--:B------:R-:W-:Y:S01]  /*cb50*/  FMUL.FTZ R52, R96, R26.reuse ;  /* 0x0000001a60347220 */ /* 0x080fe20000410000 */
[----:B------:R-:W-:Y:S01]  /*cb60*/  PRMT R0, R5, 0x654, R0 ;  /* 0x0000065405007816 */ /* 0x000fe20000000000 */
[-C--:B------:R-:W-:Y:S01]  /*cb70*/  FMUL.FTZ R51, R97, R26.reuse ;  /* 0x0000001a61337220 */ /* 0x080fe20000410000 */
[----:B------:R-:W-:Y:S01]  /*cb80*/  SEL R4, RZ, 0x1, P0 ;  /* 0x00000001ff047807 */ /* 0x000fe20000000000 */
        /* <DEDUP_REMOVED lines=9> */
[----:B------:R0:W-:Y:S01]  /*cc20*/  SYNCS.ARRIVE.TRANS64.RED.A1T0 RZ, [R0+URZ], RZ ;  /* 0x000000ff00ff79a7 */ /* 0x0001e2000810043f */
        /* <DEDUP_REMOVED lines=16> */
[-C--:B0-----:R-:W-:Y:S01]  /*cd30*/  FMUL.FTZ R0, R118, R8.reuse ;  /* 0x0000000876007220 */ /* 0x081fe20000410000 */
[----:B------:R-:W-:Y:S01]  /*cd40*/  FMUL.FTZ R119, R119, R8 ;  /* 0x0000000877777220 */ /* 0x000fe20000410000 */
[----:B------:R-:W-:Y:S01]  /*cd50*/  LOP3.LUT R157, R157, R4, RZ, 0x3c, !PT ;  /* 0x000000049d9d7212 */ /* 0x000fe200078e3cff */
[----:B------:R-:W-:Y:S01]  /*cd60*/  UIADD3 UR37, UR37, 0x1, URZ ;  /* 0x0000000125257890 */ /* 0x000fe2000fffe03f */
[----:B------:R-:W-:-:S11]  /*cd70*/  SEL R155, R155, RZ, P0 ;  /* 0x000000ff9b9b7207 */ /* 0x000fd60000000000 */
.L_x_540:
[----:B------:R-:W-:Y:S05]  /*cd80*/  WARPSYNC.ALL ;  /* 0x0000000000007948 */ /* 0x000fea0003800000 */
[----:B------:R-:W0:Y:S08]  /*cd90*/  S2UR UR38, SR_CgaCtaId ;  /* 0x00000000002679c3 */ /* 0x000e300000008800 */
[----:B------:R-:W-:Y:S06]  /*cda0*/  BAR.SYNC.DEFER_BLOCKING 0x5, 0x200 ;  /* 0x0148000000007b1d */ /* 0x000fec0000010000 */
[----:B------:R-:W-:Y:S01]  /*cdb0*/  UMOV UR4, 0x400 ;  /* 0x0000040000047882 */ /* 0x000fe20000000000 */
[----:B------:R-:W-:Y:S01]  /*cdc0*/  BSSY B0, `(.L_x_595) ;  /* 0x000019e000007945 */ /* 0x000fe20003800000 */
[----:B0-----:R-:W-:-:S06]  /*cdd0*/  ULEA UR4, UR38, UR4, 0x18 ;  /* 0x0000000426047291 */ /* 0x001fcc000f8ec03f */
[----:B------:R-:W-:-:S05]  /*cde0*/  IMAD.U32 R18, RZ, RZ, UR4 ;  /* 0x00000004ff127e24 */ /* 0x000fca000f8e00ff */
[----:B------:R0:W1:Y:S01]  /*cdf0*/  LDS.128 R32, [R18+0x168d0] ;  /* 0x0168d00012207984 */ /* 0x0000620000000c00 */
[----:B------:R-:W-:Y:S06]  /*ce00*/  BAR.ARV 0x4, 0x200 ;  /* 0x0108000000007b1d */ /* 0x000fec0000002000 */
[----:B------:R-:W-:Y:S05]  /*ce10*/  @P1 BRA `(.L_x_596) ;  /* 0x0000000c00d81947 */ /* 0x000fea0003800000 */
[----:B------:R-:W2:Y:S04]  /*ce20*/  LDL R4, [R1+0x64] ;  /* 0x0000640001047983 */ /* 0x000ea80000100800 */
[----:B------:R-:W3:Y:S04]  /*ce30*/  LDL.LU R62, [R1+0x2c] ;  /* 0x00002c00013e7983 */ /* 0x000ee80000300800 */
[----:B------:R-:W4:Y:S01]  /*ce40*/  LDL.LU R61, [R1+0x30] ;  /* 0x00003000013d7983 */ /* 0x000f220000300800 */
[----:B------:R-:W0:Y:S01]  /*ce50*/  S2R R5, SR_SWINHI ;  /* 0x0000000000057919 */ /* 0x000e220000002f00 */
[----:B------:R-:W-:Y:S05]  /*ce60*/  WARPSYNC.ALL ;  /* 0x0000000000007948 */ /* 0x000fea0003800000 */
[----:B------:R-:W-:Y:S01]  /*ce70*/  F2FP.BF16.F32.PACK_AB R12, R12, R55 ;  /* 0x000000370c0c723e */ /* 0x000fe200000010ff */
[----:B------:R-:W-:Y:S01]  /*ce80*/  ULDC.64 UR4, c[0x0][0xc00] ;  /* 0x0003000000047ab9 */ /* 0x000fe20000000a00 */
[----:B------:R-:W-:Y:S01]  /*ce90*/  F2FP.BF16.F32.PACK_AB R13, R13, R56 ;  /* 0x000000380d0d723e */ /* 0x000fe200000010ff */
[----:B------:R-:W4:Y:S01]  /*cea0*/  LDL R60, [R1+0x60] ;  /* 0x00006000013c7983 */ /* 0x000f220000100800 */
[----:B------:R-:W-:-:S02]  /*ceb0*/  F2FP.BF16.F32.PACK_AB R14, R14, R53 ;  /* 0x000000350e0e723e */ /* 0x000fc400000010ff */
[----:B------:R-:W-:Y:S01]  /*cec0*/  F2FP.BF16.F32.PACK_AB R15, R15, R54 ;  /* 0x000000360f0f723e */ /* 0x000fe200000010ff */
[----:B------:R-:W4:Y:S01]  /*ced0*/  LDL R58, [R1+0x3c] ;  /* 0x00003c00013a7983 */ /* 0x000f220000100800 */
[----:B------:R-:W-:Y:S02]  /*cee0*/  MOV R20, R18 ;  /* 0x0000001200147202 */ /* 0x000fe40000000f00 */
[----:B0-----:R-:W-:Y:S01]  /*cef0*/  MOV R21, R5 ;  /* 0x0000000500157202 */ /* 0x001fe20000000f00 */
[----:B------:R-:W-:Y:S02]  /*cf00*/  BAR.SYNC.DEFER_BLOCKING 0x1, 0x180 ;  /* 0x0046000000007b1d */ /* 0x000fe40000010000 */
[----:B--2---:R-:W-:-:S03]  /*cf10*/  IMAD.WIDE R10, R4, 0x2, R20 ;  /* 0x00000002040a7825 */ /* 0x004fc600078e0214 */
[C---:B------:R-:W-:Y:S02]  /*cf20*/  IADD3 R25, P2, R10.reuse, 0x20, RZ ;  /* 0x000000200a197810 */ /* 0x040fe40007f5e0ff */
[C---:B------:R-:W-:Y:S02]  /*cf30*/  LOP3.LUT R9, R10.reuse, 0x380, RZ, 0xc0, !PT ;  /* 0x000003800a097812 */ /* 0x040fe400078ec0ff */
[C---:B------:R-:W-:Y:S02]  /*cf40*/  IADD3 R59, P0, R10.reuse, 0x60, RZ ;  /* 0x000000600a3b7810 */ /* 0x040fe40007f1e0ff */
[----:B------:R-:W-:Y:S02]  /*cf50*/  IADD3 R57, P1, R10, 0x40, RZ ;  /* 0x000000400a397810 */ /* 0x000fe40007f3e0ff */
[----:B------:R-:W-:Y:S02]  /*cf60*/  LOP3.LUT R4, R25, 0x380, RZ, 0xc0, !PT ;  /* 0x0000038019047812 */ /* 0x000fe400078ec0ff */
[----:B------:R-:W-:-:S02]  /*cf70*/  SHF.R.U64 R9, R9, 0x3, RZ ;  /* 0x0000000309097819 */ /* 0x000fc400000012ff */
[----:B------:R-:W-:Y:S02]  /*cf80*/  LOP3.LUT R6, R57, 0x380, RZ, 0xc0, !PT ;  /* 0x0000038039067812 */ /* 0x000fe400078ec0ff */
[----:B-----5:R-:W-:Y:S02]  /*cf90*/  LOP3.LUT R24, R59, 0x380, RZ, 0xc0, !PT ;  /* 0x000003803b187812 */ /* 0x020fe400078ec0ff */
[----:B------:R-:W-:Y:S02]  /*cfa0*/  SHF.R.U64 R4, R4, 0x3, RZ ;  /* 0x0000000304047819 */ /* 0x000fe400000012ff */
[----:B------:R-:W-:Y:S02]  /*cfb0*/  LOP3.LUT R10, R9, R10, RZ, 0x3c, !PT ;  /* 0x0000000a090a7212 */ /* 0x000fe400078e3cff */
[----:B------:R-:W-:Y:S02]  /*cfc0*/  SHF.R.U64 R6, R6, 0x3, RZ ;  /* 0x0000000306067819 */ /* 0x000fe400000012ff */
[----:B------:R-:W-:Y:S01]  /*cfd0*/  SHF.R.U64 R24, R24, 0x3, RZ ;  /* 0x0000000318187819 */ /* 0x000fe200000012ff */
[--C-:B------:R-:W-:Y:S01]  /*cfe0*/  IMAD.X R5, RZ, RZ, R11.reuse, P0 ;  /* 0x000000ffff057224 */ /* 0x100fe200000e060b */
[----:B------:R-:W-:Y:S01]  /*cff0*/  LOP3.LUT R8, R4, R25, RZ, 0x3c, !PT ;  /* 0x0000001904087212 */ /* 0x000fe200078e3cff */
[----:B------:R-:W-:Y:S01]  /*d000*/  IMAD.X R9, RZ, RZ, R11, P2 ;  /* 0x000000ffff097224 */ /* 0x000fe200010e060b */
[----:B------:R-:W-:-:S02]  /*d010*/  IADD3.X R7, RZ, R11, RZ, P1, !PT ;  /* 0x0000000bff077210 */ /* 0x000fc40000ffe4ff */
[----:B------:R-:W-:Y:S02]  /*d020*/  LOP3.LUT R6, R6, R57, RZ, 0x3c, !PT ;  /* 0x0000003906067212 */ /* 0x000fe400078e3cff */
[----:B------:R-:W-:Y:S02]  /*d030*/  LOP3.LUT R4, R24, R59, RZ, 0x3c, !PT ;  /* 0x0000003b18047212 */ /* 0x000fe400078e3cff */
[----:B------:R-:W-:Y:S02]  /*d040*/  MOV R10, R10 ;  /* 0x0000000a000a7202 */ /* 0x000fe40000000f00 */
[----:B------:R-:W-:Y:S02]  /*d050*/  MOV R53, R6 ;  /* 0x0000000600357202 */ /* 0x000fe40000000f00 */
[----:B-1----:R-:W-:Y:S01]  /*d060*/  MOV R32, R4 ;  /* 0x0000000400207202 */ /* 0x002fe20000000f00 */
[----:B------:R0:W-:Y:S01]  /*d070*/  STSM.16.M88.4 [R10], R12 ;  /* 0x0000000c0a007844 */ /* 0x0001e20000000200 */
[----:B------:R-:W-:-:S02]  /*d080*/  ISETP.NE.U32.AND P0, PT, RZ, UR4, PT ;  /* 0x00000004ff007c0c */ /* 0x000fc4000bf05070 */
[----:B---3--:R-:W-:Y:S02]  /*d090*/  IADD3 R24, P1, R62, UR4, RZ ;  /* 0x000000043e187c10 */ /* 0x008fe4000ff3e0ff */
[----:B------:R-:W-:Y:S02]  /*d0a0*/  MOV R54, R8 ;  /* 0x0000000800367202 */ /* 0x000fe40000000f00 */
[----:B------:R-:W-:Y:S02]  /*d0b0*/  F2FP.BF16.F32.PACK_AB R4, R51, R52 ;  /* 0x000000343304723e */ /* 0x000fe400000010ff */
[----:B------:R-:W-:Y:S02]  /*d0c0*/  F2FP.BF16.F32.PACK_AB R5, R49, R50 ;  /* 0x000000323105723e */ /* 0x000fe400000010ff */
[----:B------:R-:W-:Y:S02]  /*d0d0*/  F2FP.BF16.F32.PACK_AB R6, R47, R48 ;  /* 0x000000302f06723e */ /* 0x000fe400000010ff */
[----:B------:R-:W-:-:S02]  /*d0e0*/  F2FP.BF16.F32.PACK_AB R7, R45, R46 ;  /* 0x0000002e2d07723e */ /* 0x000fc400000010ff */
[----:B------:R-:W-:Y:S02]  /*d0f0*/  F2FP.BF16.F32.PACK_AB R8, R43, R44 ;  /* 0x0000002c2b08723e */ /* 0x000fe400000010ff */
[----:B------:R-:W-:Y:S02]  /*d100*/  F2FP.BF16.F32.PACK_AB R9, R41, R42 ;  /* 0x0000002a2909723e */ /* 0x000fe400000010ff */
[----:B0-----:R-:W-:Y:S02]  /*d110*/  F2FP.BF16.F32.PACK_AB R10, R39, R40 ;  /* 0x00000028270a723e */ /* 0x001fe400000010ff */
[----:B------:R-:W-:Y:S02]  /*d120*/  F2FP.BF16.F32.PACK_AB R11, R37, R38 ;  /* 0x00000026250b723e */ /* 0x000fe400000010ff */
[----:B------:R-:W-:Y:S02]  /*d130*/  F2FP.BF16.F32.PACK_AB R12, R31, R36 ;  /* 0x000000241f0c723e */ /* 0x000fe400000010ff */
[----:B------:R-:W-:-:S02]  /*d140*/  F2FP.BF16.F32.PACK_AB R13, R29, R30 ;  /* 0x0000001e1d0d723e */ /* 0x000fc400000010ff */
[----:B------:R-:W-:Y:S02]  /*d150*/  F2FP.BF16.F32.PACK_AB R14, R26, R27 ;  /* 0x0000001b1a0e723e */ /* 0x000fe400000010ff */
[----:B------:R-:W-:Y:S02]  /*d160*/  F2FP.BF16.F32.PACK_AB R15, R119, R0 ;  /* 0x00000000770f723e */ /* 0x000fe400000010ff */
[----:B------:R-:W-:Y:S02]  /*d170*/  ISETP.NE.AND.EX P0, PT, RZ, UR5, PT, P0 ;  /* 0x00000005ff007c0c */ /* 0x000fe4000bf05300 */
[----:B----4-:R-:W-:Y:S01]  /*d180*/  IADD3.X R25, R61, UR5, RZ, P1, !PT ;  /* 0x000000053d197c10 */ /* 0x010fe20008ffe4ff */
[----:B------:R-:W-:Y:S01]  /*d190*/  ULDC.64 UR4, c[0x0][0xc08] ;  /* 0x0003020000047ab9 */ /* 0x000fe20000000a00 */
[----:B------:R0:W-:Y:S01]  /*d1a0*/  STSM.16.M88.4 [R54], R4 ;  /* 0x0000000436007844 */ /* 0x0001e20000000200 */
[----:B------:R-:W-:Y:S01]  /*d1b0*/  ISETP.NE.U32.AND P1, PT, RZ, UR4, PT ;  /* 0x00000004ff007c0c */ /* 0x000fe2000bf25070 */
[----:B------:R-:W-:Y:S01]  /*d1c0*/  IMAD.MOV.U32 R30, RZ, RZ, RZ ;  /* 0x000000ffff1e7224 */ /* 0x000fe200078e00ff */
[----:B------:R-:W1:Y:S01]  /*d1d0*/  LDC R0, c[0x0][0xbe8] ;  /* 0x0002fa00ff007b82 */ /* 0x000e620000000800 */
[----:B------:R2:W-:Y:S01]  /*d1e0*/  STSM.16.M88.4 [R53], R8 ;  /* 0x0000000835007844 */ /* 0x0005e20000000200 */
[----:B------:R-:W-:-:S03]  /*d1f0*/  ISETP.NE.AND.EX P1, PT, RZ, UR5, PT, P1 ;  /* 0x00000005ff007c0c */ /* 0x000fc6000bf25310 */
[----:B------:R3:W-:Y:S03]  /*d200*/  STSM.16.M88.4 [R32], R12 ;  /* 0x0000000c20007844 */ /* 0x0007e60000000200 */
[----:B------:R-:W-:Y:S07]  /*d210*/  BAR.SYNC.DEFER_BLOCKING 0x1, 0x180 ;  /* 0x0046000000007b1d */ /* 0x000fee0000010000 */
[----:B0-----:R-:W-:Y:S01]  /*d220*/  @P1 IADD3 R4, P3, R62, UR4, RZ ;  /* 0x000000043e041c10 */ /* 0x001fe2000ff7e0ff */
[----:B------:R-:W-:-:S02]  /*d230*/  ULDC UR4, c[0x0][0xa88] ;  /* 0x0002a20000047ab9 */ /* 0x000fc40000000800 */
[----:B--2---:R-:W-:Y:S01]  /*d240*/  IMAD.U32 R9, RZ, RZ, UR4 ;  /* 0x00000004ff097e24 */ /* 0x004fe2000f8e00ff */
[----:B------:R-:W-:Y:S01]  /*d250*/  @P1 IADD3.X R5, R61, UR5, RZ, P3, !PT ;  /* 0x000000053d051c10 */ /* 0x000fe20009ffe4ff */
[----:B------:R0:W5:Y:S04]  /*d260*/  @P0 LDG.E R30, desc[UR42][R24.64] ;  /* 0x0000002a181e0981 */ /* 0x000168000c1e1900 */
[----:B------:R0:W5:Y:S01]  /*d270*/  @P1 LDG.E R9, desc[UR42][R4.64] ;  /* 0x0000002a04091981 */ /* 0x000162000c1e1900 */
[----:B-1----:R-:W-:-:S13]  /*d280*/  ISETP.NE.AND P2, PT, R0, 0x1, PT ;  /* 0x000000010000780c */ /* 0x002fda0003f45270 */
[----:B------:R-:W1:Y:S08]  /*d290*/  @P2 LDC R6, c[0x0][0xbec] ;  /* 0x0002fb00ff062b82 */ /* 0x000e700000000800 */
[----:B------:R-:W2:Y:S01]  /*d2a0*/  @P2 LDC R27, c[0x0][0xbf0] ;  /* 0x0002fc00ff1b2b82 */ /* 0x000ea20000000800 */
[----:B---3--:R-:W-:Y:S01]  /*d2b0*/  IMAD R15, R58, 0xc0, R60 ;  /* 0x000000c03a0f7824 */ /* 0x008fe200078e023c */
[----:B0-----:R-:W-:Y:S06]  /*d2c0*/  @P1 BRA `(.L_x_597) ;  /* 0x0000000000101947 */ /* 0x001fec0003800000 */
[----:B------:R-:W-:Y:S05]  /*d2d0*/  @!P0 BRA `(.L_x_597) ;  /* 0x00000000000c8947 */ /* 0x000fea0003800000 */
[----:B------:R-:W3:Y:S04]  /*d2e0*/  LDG.E R4, desc[UR42][R24.64] ;  /* 0x0000002a18047981 */ /* 0x000ee8000c1e1900 */
[----:B-----5:R-:W3:Y:S02]  /*d2f0*/  LDG.E R9, desc[UR42][R24.64+0x4] ;  /* 0x0000042a18097981 */ /* 0x020ee4000c1e1900 */
[----:B---3--:R-:W-:-:S07]  /*d300*/  IMAD.IADD R9, R9, 0x1, -R4 ;  /* 0x0000000109097824 */ /* 0x008fce00078e0a04 */
.L_x_597:
[----:B------:R-:W3:Y:S01]  /*d310*/  LDL.LU R10, [R1+0x44] ;  /* 0x00004400010a7983 */ /* 0x000ee20000300800 */
[----:B-1----:R-:W-:Y:S01]  /*d320*/  @P2 IMAD.HI.U32 R4, R15, R6, RZ ;  /* 0x000000060f042227 */ /* 0x002fe200078e00ff */
[----:B------:R-:W-:Y:S01]  /*d330*/  ULDC.64 UR4, c[0x0][0xb90] ;  /* 0x0002e40000047ab9 */ /* 0x000fe20000000a00 */
[----:B-----5:R-:W-:Y:S01]  /*d340*/  SHF.R.S32.HI R31, RZ, 0x1f, R30 ;  /* 0x0000001fff1f7819 */ /* 0x020fe2000001141e */
[----:B------:R-:W4:Y:S01]  /*d350*/  LDL.LU R8, [R1+0x38] ;  /* 0x0000380001087983 */ /* 0x000f220000300800 */
[----:B------:R-:W0:Y:S01]  /*d360*/  S2R R24, SR_TID.X ;  /* 0x0000000000187919 */ /* 0x000e220000002100 */
[----:B------:R-:W-:Y:S01]  /*d370*/  IMAD.MOV.U32 R7, RZ, RZ, R15 ;  /* 0x000000ffff077224 */ /* 0x000fe200078e000f */
[----:B------:R-:W1:Y:S01]  /*d380*/  @P2 LDC R41, c[0x0][0xbec] ;  /* 0x0002fb00ff292b82 */ /* 0x000e620000000800 */
[----:B------:R-:W4:Y:S04]  /*d390*/  LDL.LU R42, [R1+0x28] ;  /* 0x00002800012a7983 */ /* 0x000f280000300800 */
[----:B------:R-:W4:Y:S04]  /*d3a0*/  LDL R12, [R1+0x58] ;  /* 0x00005800010c7983 */ /* 0x000f280000100800 */
[----:B------:R-:W4:Y:S01]  /*d3b0*/  LDL R40, [R1+0x40] ;  /* 0x0000400001287983 */ /* 0x000f220000100800 */
[----:B--2---:R-:W-:-:S05]  /*d3c0*/  @P2 SHF.R.U32.HI R7, RZ, R27, R4 ;  /* 0x0000001bff072219 */ /* 0x004fca0000011604 */
[----:B------:R-:W-:Y:S02]  /*d3d0*/  IMAD.MOV R13, RZ, RZ, -R7 ;  /* 0x000000ffff0d7224 */ /* 0x000fe400078e0a07 */
[C---:B0-----:R-:W-:Y:S02]  /*d3e0*/  VIADD R25, R24.reuse, 0xffffff80 ;  /* 0xffffff8018197836 */ /* 0x041fe40000000000 */
[----:B------:R-:W-:-:S03]  /*d3f0*/  VIADD R44, R24, 0xffffff80 ;  /* 0xffffff80182c7836 */ /* 0x000fc60000000000 */
[----:B------:R-:W-:-:S04]  /*d400*/  SHF.R.S32.HI R24, RZ, 0x1f, R25 ;  /* 0x0000001fff187819 */ /* 0x000fc80000011419 */
[----:B------:R-:W-:Y:S02]  /*d410*/  LEA.HI R24, R24, R25, RZ, 0x7 ;  /* 0x0000001918187211 */ /* 0x000fe400078f38ff */
[----:B------:R-:W-:Y:S02]  /*d420*/  SHF.R.S32.HI R38, RZ, 0x1f, R44 ;  /* 0x0000001fff267819 */ /* 0x000fe4000001142c */
[----:B------:R-:W-:Y:S02]  /*d430*/  LOP3.LUT R24, R24, 0xffffff80, RZ, 0xc0, !PT ;  /* 0xffffff8018187812 */ /* 0x000fe400078ec0ff */
[----:B------:R-:W-:-:S03]  /*d440*/  LEA.HI R38, R38, R44, RZ, 0x3 ;  /* 0x0000002c26267211 */ /* 0x000fc600078f18ff */
[----:B------:R-:W-:Y:S01]  /*d450*/  IMAD.IADD R24, R25, 0x1, -R24 ;  /* 0x0000000119187824 */ /* 0x000fe200078e0a18 */
[----:B------:R-:W-:Y:S01]  /*d460*/  SHF.R.S32.HI R38, RZ, 0x3, R38 ;  /* 0x00000003ff267819 */ /* 0x000fe20000011426 */
[----:B------:R-:W-:Y:S01]  /*d470*/  IMAD R39, R9, R0, RZ ;  /* 0x0000000009277224 */ /* 0x000fe200078e02ff */
[----:B---3--:R-:W-:Y:S02]  /*d480*/  SEL R32, R10, RZ, !P0 ;  /* 0x000000ff0a207207 */ /* 0x008fe40004000000 */
[----:B----4-:R-:W-:Y:S02]  /*d490*/  SEL R37, R8, RZ, !P0 ;  /* 0x000000ff08257207 */ /* 0x010fe40004000000 */
[----:B------:R-:W-:Y:S01]  /*d4a0*/  SHF.R.S32.HI R36, RZ, 0x1f, R42 ;  /* 0x0000001fff247819 */ /* 0x000fe2000001142a */
[----:B------:R-:W-:-:S04]  /*d4b0*/  IMAD.WIDE.U32 R4, R42, UR4, R30 ;  /* 0x000000042a047c25 */ /* 0x000fc8000f8e001e */
[----:B------:R-:W-:-:S04]  /*d4c0*/  IMAD R6, R36, UR4, RZ ;  /* 0x0000000424067c24 */ /* 0x000fc8000f8e02ff */
[----:B------:R-:W-:Y:S01]  /*d4d0*/  IMAD R11, R42, UR5, R6 ;  /* 0x000000052a0b7c24 */ /* 0x000fe2000f8e0206 */
[----:B------:R-:W-:-:S03]  /*d4e0*/  ULDC.64 UR4, c[0x0][0xb98] ;  /* 0x0002e60000047ab9 */ /* 0x000fc60000000a00 */
[----:B------:R-:W-:Y:S02]  /*d4f0*/  IMAD.IADD R5, R5, 0x1, R11 ;  /* 0x0000000105057824 */ /* 0x000fe400078e020b */
[----:B------:R-:W-:Y:S02]  /*d500*/  IMAD R11, R0, R13, R15 ;  /* 0x0000000d000b7224 */ /* 0x000fe400078e020f */
[----:B------:R-:W-:Y:S02]  /*d510*/  IMAD R8, R32, UR4, RZ ;  /* 0x0000000420087c24 */ /* 0x000fe4000f8e02ff */
[C---:B------:R-:W-:Y:S01]  /*d520*/  IMAD.WIDE.U32 R4, R37.reuse, UR4, R4 ;  /* 0x0000000425047c25 */ /* 0x040fe2000f8e0004 */
[----:B------:R-:W-:Y:S02]  /*d530*/  SHF.R.S32.HI R6, RZ, 0x1f, R11 ;  /* 0x0000001fff067819 */ /* 0x000fe4000001140b */
[----:B------:R-:W-:Y:S01]  /*d540*/  SHF.R.S32.HI R13, RZ, 0x1f, R7 ;  /* 0x0000001fff0d7819 */ /* 0x000fe20000011407 */
[----:B------:R-:W-:Y:S01]  /*d550*/  IMAD R8, R37, UR5, R8 ;  /* 0x0000000525087c24 */ /* 0x000fe2000f8e0208 */
[----:B------:R-:W-:Y:S01]  /*d560*/  IADD3 R4, P0, R7, R4, RZ ;  /* 0x0000000407047210 */ /* 0x000fe20007f1e0ff */
[----:B------:R-:W-:-:S02]  /*d570*/  ULDC.64 UR4, c[0x0][0xb88] ;  /* 0x0002e20000047ab9 */ /* 0x000fc40000000a00 */
[----:B------:R-:W-:Y:S01]  /*d580*/  IMAD R6, R6, UR4, RZ ;  /* 0x0000000406067c24 */ /* 0x000fe2000f8e02ff */
[----:B------:R-:W-:-:S03]  /*d590*/  IADD3.X R5, R13, R5, R8, P0, !PT ;  /* 0x000000050d057210 */ /* 0x000fc600007fe408 */
[C---:B------:R-:W-:Y:S02]  /*d5a0*/  IMAD R7, R11.reuse, UR5, R6 ;  /* 0x000000050b077c24 */ /* 0x040fe4000f8e0206 */
[----:B------:R-:W-:Y:S01]  /*d5b0*/  IMAD.WIDE.U32 R4, R11, UR4, R4 ;  /* 0x000000040b047c25 */ /* 0x000fe2000f8e0004 */
[----:B------:R-:W-:-:S04]  /*d5c0*/  ULDC.64 UR4, c[0x0][0xb50] ;  /* 0x0002d40000047ab9 */ /* 0x000fc80000000a00 */
[----:B------:R-:W-:Y:S02]  /*d5d0*/  IADD3 R5, R5, R7, RZ ;  /* 0x0000000705057210 */ /* 0x000fe40007ffe0ff */
[----:B------:R-:W-:-:S04]  /*d5e0*/  LEA R10, P0, R4, UR4, 0x2 ;  /* 0x00000004040a7c11 */ /* 0x000fc8000f8010ff */
[----:B------:R-:W-:Y:S01]  /*d5f0*/  LEA.HI.X R14, R4, UR5, R5, 0x2, P0 ;  /* 0x00000005040e7c11 */ /* 0x000fe200080f1405 */
[----:B------:R-:W-:Y:S01]  /*d600*/  SHFL.IDX PT, R6, R10, 0x1, 0x1c1f ;  /* 0x003c1f000a067f89 */ /* 0x000fe200000e0000 */
[----:B------:R-:W-:Y:S01]  /*d610*/  IMAD R12, R58, 0xc0, R12 ;  /* 0x000000c03a0c7824 */ /* 0x000fe200078e020c */
[----:B------:R-:W-:Y:S02]  /*d620*/  ULDC.64 UR4, c[0x0][0xaa0] ;  /* 0x0002a80000047ab9 */ /* 0x000fe40000000a00 */
[----:B------:R-:W-:Y:S04]  /*d630*/  SHFL.IDX PT, R4, R10, RZ, 0x1c1f ;  /* 0x001c1fff0a047589 */ /* 0x000fe800000e0000 */
[----:B------:R-:W0:Y:S04]  /*d640*/  SHFL.IDX PT, R5, R14, RZ, 0x1c1f ;  /* 0x001c1fff0e057589 */ /* 0x000e2800000e0000 */
[----:B------:R-:W2:Y:S01]  /*d650*/  SHFL.IDX PT, R7, R14, 0x1, 0x1c1f ;  /* 0x003c1f000e077f89 */ /* 0x000ea200000e0000 */
[----:B------:R-:W-:Y:S01]  /*d660*/  LOP3.LUT P0, RZ, R24, 0x3, RZ, 0xc0, !PT ;  /* 0x0000000318ff7812 */ /* 0x000fe2000780c0ff */
[----:B------:R-:W-:-:S02]  /*d670*/  VIADD R8, R12, 0x8 ;  /* 0x000000080c087836 */ /* 0x000fc40000000000 */
[----:B------:R-:W-:Y:S01]  /*d680*/  IMAD R11, R38, 0x40, R40 ;  /* 0x00000040260b7824 */ /* 0x000fe200078e0228 */
[-C--:B------:R-:W-:Y:S02]  /*d690*/  ISETP.GE.OR P1, PT, R12, R39.reuse, P0 ;  /* 0x000000270c00720c */ /* 0x080fe40000726670 */
[----:B------:R-:W-:Y:S01]  /*d6a0*/  ISETP.GE.OR P0, PT, R8, R39, P0 ;  /* 0x000000270800720c */ /* 0x000fe20000706670 */
[----:B------:R-:W-:-:S03]  /*d6b0*/  IMAD.WIDE R20, R11, 0x2, R20 ;  /* 0x000000020b147825 */ /* 0x000fc600078e0214 */
[C---:B------:R-:W-:Y:S02]  /*d6c0*/  IADD3 R13, P3, R20.reuse, 0x1800, RZ ;  /* 0x00001800140d7810 */ /* 0x040fe40007f7e0ff */
[C---:B------:R-:W-:Y:S02]  /*d6d0*/  IADD3 R25, P4, R20.reuse, 0x3000, RZ ;  /* 0x0000300014197810 */ /* 0x040fe40007f9e0ff */
[C---:B------:R-:W-:Y:S02]  /*d6e0*/  LOP3.LUT R9, R20.reuse, 0x380, RZ, 0xc0, !PT ;  /* 0x0000038014097812 */ /* 0x040fe400078ec0ff */
[----:B------:R-:W-:Y:S01]  /*d6f0*/  LOP3.LUT R12, R13, 0x380, RZ, 0xc0, !PT ;  /* 0x000003800d0c7812 */ /* 0x000fe200078ec0ff */
[----:B0-----:R-:W-:Y:S01]  /*d700*/  @!P1 ST.E desc[UR42][R4.64], R28 ;  /* 0x0000001c04009985 */ /* 0x001fe2000c10192a */
[----:B------:R-:W-:Y:S02]  /*d710*/  LOP3.LUT R24, R25, 0x380, RZ, 0xc0, !PT ;  /* 0x0000038019187812 */ /* 0x000fe400078ec0ff */
[----:B------:R-:W-:Y:S01]  /*d720*/  SHF.R.U64 R9, R9, 0x3, RZ ;  /* 0x0000000309097819 */ /* 0x000fe200000012ff */
[----:B--2---:R0:W-:Y:S01]  /*d730*/  @!P0 ST.E desc[UR42][R6.64], R3 ;  /* 0x0000000306008985 */ /* 0x0041e2000c10192a */
[----:B------:R-:W-:-:S02]  /*d740*/  IADD3 R29, P0, R20, 0x4800, RZ ;  /* 0x00004800141d7810 */ /* 0x000fc40007f1e0ff */
[----:B------:R-:W-:Y:S02]  /*d750*/  SHF.R.U64 R12, R12, 0x3, RZ ;  /* 0x000000030c0c7819 */ /* 0x000fe400000012ff */
[----:B------:R-:W-:Y:S02]  /*d760*/  SHF.R.U64 R24, R24, 0x3, RZ ;  /* 0x0000000318187819 */ /* 0x000fe400000012ff */
[----:B------:R-:W-:Y:S02]  /*d770*/  LOP3.LUT R8, R9, R20, RZ, 0x3c, !PT ;  /* 0x0000001409087212 */ /* 0x000fe400078e3cff */
[----:B------:R-:W-:Y:S01]  /*d780*/  LOP3.LUT R20, R29, 0x380, RZ, 0xc0, !PT ;  /* 0x000003801d147812 */ /* 0x000fe200078ec0ff */
[----:B0-----:R-:W-:Y:S01]  /*d790*/  IMAD R3, R31, UR4, RZ ;  /* 0x000000041f037c24 */ /* 0x001fe2000f8e02ff */
[----:B------:R-:W-:Y:S01]  /*d7a0*/  LOP3.LUT R12, R12, R13, RZ, 0x3c, !PT ;  /* 0x0000000d0c0c7212 */ /* 0x000fe200078e3cff */
[--C-:B------:R-:W-:Y:S01]  /*d7b0*/  IMAD.X R13, RZ, RZ, R21.reuse, P3 ;  /* 0x000000ffff0d7224 */ /* 0x100fe200018e0615 */
[----:B------:R-:W-:Y:S01]  /*d7c0*/  LOP3.LUT R24, R24, R25, RZ, 0x3c, !PT ;  /* 0x0000001918187212 */ /* 0x000fe200078e3cff */
[--C-:B------:R-:W-:Y:S01]  /*d7d0*/  IMAD.X R25, RZ, RZ, R21.reuse, P4 ;  /* 0x000000ffff197224 */ /* 0x100fe200020e0615 */
[----:B------:R-:W-:Y:S01]  /*d7e0*/  SHF.R.U64 R4, R20, 0x3, RZ ;  /* 0x0000000314047819 */ /* 0x000fe200000012ff */
[--C-:B------:R-:W-:Y:S01]  /*d7f0*/  IMAD.MOV.U32 R9, RZ, RZ, R21.reuse ;  /* 0x000000ffff097224 */ /* 0x100fe200078e0015 */
[----:B------:R-:W-:Y:S01]  /*d800*/  SHF.R.S32.HI R43, RZ, 0x1f, R44 ;  /* 0x0000001fff2b7819 */ /* 0x000fe2000001142c */
[----:B------:R-:W-:Y:S01]  /*d810*/  IMAD.X R5, RZ, RZ, R21, P0 ;  /* 0x000000ffff057224 */ /* 0x000fe200000e0615 */
[----:B------:R-:W2:Y:S01]  /*d820*/  LD.E.128 R12, desc[UR42][R12.64] ;  /* 0x0000002a0c0c7980 */ /* 0x000ea2000c101d00 */
[C---:B------:R-:W-:Y:S01]  /*d830*/  IMAD R3, R30.reuse, UR5, R3 ;  /* 0x000000051e037c24 */ /* 0x040fe2000f8e0203 */
[----:B------:R-:W0:Y:S01]  /*d840*/  @P2 LDC R31, c[0x0][0xbf0] ;  /* 0x0002fc00ff1f2b82 */ /* 0x000e220000000800 */
[----:B------:R-:W-:Y:S01]  /*d850*/  IMAD.WIDE.U32 R20, R30, UR4, RZ ;  /* 0x000000041e147c25 */ /* 0x000fe2000f8e00ff */
[----:B------:R-:W-:Y:S01]  /*d860*/  ULDC.64 UR4, c[0x0][0xae8] ;  /* 0x0002ba0000047ab9 */ /* 0x000fe20000000a00 */
[----:B------:R-:W-:Y:S01]  /*d870*/  LOP3.LUT R4, R4, R29, RZ, 0x3c, !PT ;  /* 0x0000001d04047212 */ /* 0x000fe200078e3cff */
[----:B------:R-:W3:Y:S01]  /*d880*/  LD.E.128 R8, desc[UR42][R8.64] ;  /* 0x0000002a08087980 */ /* 0x000ee2000c101d00 */
[----:B------:R-:W-:-:S02]  /*d890*/  IMAD.IADD R21, R21, 0x1, R3 ;  /* 0x0000000115157824 */ /* 0x000fc400078e0203 */
[----:B------:R-:W-:Y:S01]  /*d8a0*/  IMAD R28, R36, UR4, RZ ;  /* 0x00000004241c7c24 */ /* 0x000fe2000f8e02ff */
[----:B------:R-:W4:Y:S01]  /*d8b0*/  LD.E.128 R24, desc[UR42][R24.64] ;  /* 0x0000002a18187980 */ /* 0x000f22000c101d00 */
[C---:B------:R-:W-:Y:S01]  /*d8c0*/  IMAD.WIDE.U32 R20, R42.reuse, UR4, R20 ;  /* 0x000000042a147c25 */ /* 0x040fe2000f8e0014 */
[----:B------:R-:W-:Y:S02]  /*d8d0*/  LEA.HI R43, R43, R44, RZ, 0x3 ;  /* 0x0000002c2b2b7211 */ /* 0x000fe400078f18ff */
[----:B------:R-:W5:Y:S01]  /*d8e0*/  LD.E.128 R4, desc[UR42][R4.64] ;  /* 0x0000002a04047980 */ /* 0x000f62000c101d00 */
[----:B------:R-:W-:Y:S01]  /*d8f0*/  IMAD R29, R42, UR5, R28 ;  /* 0x000000052a1d7c24 */ /* 0x000fe2000f8e021c */
[----:B------:R-:W-:Y:S01]  /*d900*/  LOP3.LUT R43, R43, 0xfffffff8, RZ, 0xc0, !PT ;  /* 0xfffffff82b2b7812 */ /* 0x000fe200078ec0ff */
[----:B------:R-:W-:Y:S01]  /*d910*/  ULDC.64 UR4, c[0x0][0xaf0] ;  /* 0x0002bc0000047ab9 */ /* 0x000fe20000000a00 */
[----:B------:R-:W2:Y:S02]  /*d920*/  LDL R42, [R1+0x68] ;  /* 0x00006800012a7983 */ /* 0x000ea40000100800 */
[----:B------:R-:W-:Y:S01]  /*d930*/  IADD3 R43, R44, -R43, RZ ;  /* 0x8000002b2c2b7210 */ /* 0x000fe20007ffe0ff */
[----:B------:R-:W-:Y:S01]  /*d940*/  @!PT LDS RZ, [RZ] ;  /* 0x00000000fffff984 */ /* 0x000fe20000000800 */
[----:B------:R-:W-:Y:S01]  /*d950*/  @!PT LDS RZ, [RZ] ;  /* 0x00000000fffff984 */ /* 0x000fe20000000800 */
[----:B------:R-:W-:Y:S01]  /*d960*/  @!PT LDS RZ, [RZ] ;  /* 0x00000000fffff984 */ /* 0x000fe20000000800 */
[----:B------:R-:W-:Y:S01]  /*d970*/  @!PT LDS RZ, [RZ] ;  /* 0x00000000fffff984 */ /* 0x000fe20000000800 */
[----:B------:R1:W-:Y:S06]  /*d980*/  MEMBAR.ALL.CTA ;  /* 0x0000000000007992 */ /* 0x0003ec0000008000 */
[----:B-1----:R-:W1:Y:S01]  /*d990*/  FENCE.VIEW.ASYNC.S ;  /* 0x00000000000073c6 */ /* 0x002e620000000000 */
[----:B------:R-:W-:-:S04]  /*d9a0*/  IMAD R3, R43, 0x30, R38 ;  /* 0x000000302b037824 */ /* 0x000fc800078e0226 */
[----:B------:R-:W-:-:S04]  /*d9b0*/  IMAD R30, R58, 0xc0, R3 ;  /* 0x000000c03a1e7824 */ /* 0x000fc800078e0203 */
[----:B------:R-:W-:-:S04]  /*d9c0*/  @P2 IMAD.HI.U32 R28, R30, R41, RZ ;  /* 0x000000291e1c2227 */ /* 0x000fc800078e00ff */
[----:B------:R-:W-:Y:S02]  /*d9d0*/  IMAD.IADD R21, R21, 0x1, R29 ;  /* 0x0000000115157824 */ /* 0x000fe400078e021d */
[----:B------:R-:W-:Y:S01]  /*d9e0*/  IMAD.MOV.U32 R3, RZ, RZ, R30 ;  /* 0x000000ffff037224 */ /* 0x000fe200078e001e */
[----:B0-----:R-:W-:Y:S01]  /*d9f0*/  @P2 SHF.R.U32.HI R3, RZ, R31, R28 ;  /* 0x0000001fff032219 */ /* 0x001fe2000001161c */
[----:B------:R-:W-:Y:S02]  /*da00*/  IMAD R29, R32, UR4, RZ ;  /* 0x00000004201d7c24 */ /* 0x000fe4000f8e02ff */
[----:B------:R-:W-:Y:S01]  /*da10*/  IMAD.WIDE.U32 R20, R37, UR4, R20 ;  /* 0x0000000425147c25 */ /* 0x000fe2000f8e0014 */
[----:B------:R-:W-:-:S03]  /*da20*/  SHF.R.S32.HI R28, RZ, 0x1f, R3 ;  /* 0x0000001fff1c7819 */ /* 0x000fc60000011403 */
[----:B------:R-:W-:Y:S01]  /*da30*/  IMAD R29, R37, UR5, R29 ;  /* 0x00000005251d7c24 */ /* 0x000fe2000f8e021d */
[----:B------:R-:W-:Y:S01]  /*da40*/  ULDC.64 UR4, c[0x0][0xae0] ;  /* 0x0002b80000047ab9 */ /* 0x000fe20000000a00 */
[----:B------:R-:W-:Y:S02]  /*da50*/  IMAD.MOV R31, RZ, RZ, -R3 ;  /* 0x000000ffff1f7224 */ /* 0x000fe400078e0a03 */
[----:B------:R-:W-:Y:S02]  /*da60*/  IMAD.IADD R21, R21, 0x1, R29 ;  /* 0x0000000115157824 */ /* 0x000fe400078e021d */
[----:B------:R-:W-:Y:S02]  /*da70*/  IMAD R29, R0, R31, R30 ;  /* 0x0000001f001d7224 */ /* 0x000fe400078e021e */
[----:B------:R-:W-:Y:S02]  /*da80*/  IMAD R28, R28, UR4, RZ ;  /* 0x000000041c1c7c24 */ /* 0x000fe4000f8e02ff */
[----:B------:R-:W-:Y:S01]  /*da90*/  IMAD.WIDE.U32 R20, R3, UR4, R20 ;  /* 0x0000000403147c25 */ /* 0x000fe2000f8e0014 */
[----:B------:R-:W-:-:S03]  /*daa0*/  SHF.R.S32.HI R0, RZ, 0x1f, R29 ;  /* 0x0000001fff007819 */ /* 0x000fc6000001141d */
[----:B------:R-:W-:Y:S01]  /*dab0*/  IMAD R31, R3, UR5, R28 ;  /* 0x00000005031f7c24 */ /* 0x000fe2000f8e021c */
[----:B------:R-:W-:Y:S02]  /*dac0*/  ULDC.64 UR4, c[0x0][0xad8] ;  /* 0x0002b60000047ab9 */ /* 0x000fe40000000a00 */
[----:B------:R-:W-:Y:S02]  /*dad0*/  IMAD R0, R0, UR4, RZ ;  /* 0x0000000400007c24 */ /* 0x000fe4000f8e02ff */
[----:B------:R-:W-:Y:S02]  /*dae0*/  IMAD.IADD R21, R21, 0x1, R31 ;  /* 0x0000000115157824 */ /* 0x000fe400078e021f */
[C---:B------:R-:W-:Y:S02]  /*daf0*/  IMAD R3, R29.reuse, UR5, R0 ;  /* 0x000000051d037c24 */ /* 0x040fe4000f8e0200 */
[----:B------:R-:W-:Y:S01]  /*db00*/  IMAD.WIDE.U32 R20, R29, UR4, R20 ;  /* 0x000000041d147c25 */ /* 0x000fe2000f8e0014 */
[----:B------:R-:W-:-:S03]  /*db10*/  ULDC.64 UR4, c[0x0][0xa80] ;  /* 0x0002a00000047ab9 */ /* 0x000fc60000000a00 */
[----:B------:R-:W-:Y:S01]  /*db20*/  IMAD.IADD R3, R21, 0x1, R3 ;  /* 0x0000000115037824 */ /* 0x000fe200078e0203 */
[----:B------:R-:W-:Y:S01]  /*db30*/  LEA R32, P0, R20, UR4, 0x1 ;  /* 0x0000000414207c11 */ /* 0x000fe2000f8008ff */
[----:B------:R-:W-:-:S03]  /*db40*/  ULDC UR4, c[0x0][0xac8] ;  /* 0x0002b20000047ab9 */ /* 0x000fc60000000800 */
[----:B------:R-:W-:Y:S02]  /*db50*/  LEA.HI.X R36, R20, UR5, R3, 0x1, P0 ;  /* 0x0000000514247c11 */ /* 0x000fe400080f0c03 */
[----:B-1----:R-:W0:Y:S01]  /*db60*/  SHFL.IDX PT, R20, R32, RZ, 0x181f ;  /* 0x00181fff20147589 */ /* 0x002e2200000e0000 */
[----:B------:R-:W-:-:S03]  /*db70*/  IMAD R38, R58, 0xc0, R38 ;  /* 0x000000c03a267824 */ /* 0x000fc600078e0226 */
[----:B------:R-:W1:Y:S01]  /*db80*/  SHFL.IDX PT, R28, R32, 0x1, 0x181f ;  /* 0x00381f00201c7f89 */ /* 0x000e6200000e0000 */
[----:B------:R-:W-:-:S03]  /*db90*/  ISETP.GE.AND P0, PT, R40, UR4, PT ;  /* 0x0000000428007c0c */ /* 0x000fc6000bf06270 */
[----:B------:R-:W2:Y:S04]  /*dba0*/  SHFL.IDX PT, R21, R36, RZ, 0x181f ;  /* 0x00181fff24157589 */ /* 0x000ea800000e0000 */
[----:B------:R-:W2:Y:S01]  /*dbb0*/  SHFL.IDX PT, R30, R32, 0x2, 0x181f ;  /* 0x00581f00201e7f89 */ /* 0x000ea200000e0000 */
[----:B------:R-:W-:-:S03]  /*dbc0*/  VIADD R0, R38, 0x30 ;  /* 0x0000003026007836 */ /* 0x000fc60000000000 */
[----:B------:R-:W2:Y:S01]  /*dbd0*/  SHFL.IDX PT, R29, R36, 0x1, 0x181f ;  /* 0x00381f00241d7f89 */ /* 0x000ea200000e0000 */
[----:B------:R-:W-:-:S03]  /*dbe0*/  ISETP.GE.OR P3, PT, R38, R39, P0 ;  /* 0x000000272600720c */ /* 0x000fc60000766670 */
[----:B------:R-:W2:Y:S01]  /*dbf0*/  SHFL.IDX PT, R31, R36, 0x2, 0x181f ;  /* 0x00581f00241f7f89 */ /* 0x000ea200000e0000 */
[----:B------:R-:W-:Y:S02]  /*dc00*/  IADD3 R3, R38, 0x60, RZ ;  /* 0x0000006026037810 */ /* 0x000fe40007ffe0ff */
[-C--:B------:R-:W-:Y:S02]  /*dc10*/  ISETP.GE.OR P2, PT, R0, R39.reuse, P0 ;  /* 0x000000270000720c */ /* 0x080fe40000746670 */
[----:B------:R-:W-:Y:S01]  /*dc20*/  ISETP.GE.OR P1, PT, R3, R39, P0 ;  /* 0x000000270300720c */ /* 0x000fe20000726670 */
[----:B------:R-:W-:-:S04]  /*dc30*/  VIADD R0, R18, 0x16820 ;  /* 0x0001682012007836 */ /* 0x000fc80000000000 */
[----:B0-----:R-:W-:Y:S02]  /*dc40*/  @!P3 LEA R20, P5, R40, R20, 0x1 ;  /* 0x000000142814b211 */ /* 0x001fe400078a08ff */
[----:B------:R-:W-:-:S04]  /*dc50*/  PRMT R0, RZ, 0x654, R0 ;  /* 0x00000654ff007816 */ /* 0x000fc80000000000 */
[----:B-1----:R-:W-:Y:S01]  /*dc60*/  @!P2 LEA R28, P4, R40, R28, 0x1 ;  /* 0x0000001c281ca211 */ /* 0x002fe200078808ff */
[----:B------:R0:W-:Y:S02]  /*dc70*/  SYNCS.ARRIVE.TRANS64.RED.A1T0 RZ, [R0+URZ], RZ ;  /* 0x000000ff00ff79a7 */ /* 0x0001e4000810043f */
[----:B0-----:R-:W-:-:S05]  /*dc80*/  VIADD R0, R38, 0x90 ;  /* 0x0000009026007836 */ /* 0x001fca0000000000 */
[----:B------:R-:W-:Y:S01]  /*dc90*/  ISETP.GE.OR P0, PT, R0, R39, P0 ;  /* 0x000000270000720c */ /* 0x000fe20000706670 */
[----:B------:R-:W0:Y:S04]  /*dca0*/  SHFL.IDX PT, R32, R32, 0x3, 0x181f ;  /* 0x00781f0020207f89 */ /* 0x000e2800000e0000 */
[----:B------:R-:W1:Y:S01]  /*dcb0*/  SHFL.IDX PT, R36, R36, 0x3, 0x181f ;  /* 0x00781f0024247f89 */ /* 0x000e6200000e0000 */
[C-C-:B--2---:R-:W-:Y:S02]  /*dcc0*/  @!P3 LEA.HI.X R21, R40.reuse, R21, R42.reuse, 0x1, P5 ;  /* 0x000000152815b211 */ /* 0x144fe400028f0c2a */
[C---:B------:R-:W-:Y:S02]  /*dcd0*/  @!P1 LEA R30, P5, R40.reuse, R30, 0x1 ;  /* 0x0000001e281e9211 */ /* 0x040fe400078a08ff */
[----:B------:R-:W-:-:S02]  /*dce0*/  @!P2 LEA.HI.X R29, R40, R29, R42, 0x1, P4 ;  /* 0x0000001d281da211 */ /* 0x000fc400020f0c2a */
[----:B------:R-:W-:Y:S01]  /*dcf0*/  @!P1 LEA.HI.X R31, R40, R31, R42, 0x1, P5 ;  /* 0x0000001f281f9211 */ /* 0x000fe200028f0c2a */
[----:B---3--:R2:W-:Y:S04]  /*dd00*/  @!P3 ST.E.128 desc[UR42][R20.64], R8 ;  /* 0x000000081400b985 */ /* 0x0085e8000c101d2a */
[----:B------:R2:W-:Y:S04]  /*dd10*/  @!P2 ST.E.128 desc[UR42][R28.64], R12 ;  /* 0x0000000c1c00a985 */ /* 0x0005e8000c101d2a */
[----:B----4-:R2:W-:Y:S01]  /*dd20*/  @!P1 ST.E.128 desc[UR42][R30.64], R24 ;  /* 0x000000181e009985 */ /* 0x0105e2000c101d2a */
[----:B01----:R-:W-:Y:S05]  /*dd30*/  @P0 BRA `(.L_x_598) ;  /* 0x0000000800980947 */ /* 0x003fea0003800000 */
[----:B--2---:R-:W-:-:S04]  /*dd40*/  LEA R8, P0, R40, R32, 0x1 ;  /* 0x0000002028087211 */ /* 0x004fc800078008ff */
[----:B------:R-:W-:-:S05]  /*dd50*/  LEA.HI.X R9, R40, R36, R42, 0x1, P0 ;  /* 0x0000002428097211 */ /* 0x000fca00000f0c2a */
[----:B-----5:R0:W-:Y:S01]  /*dd60*/  ST.E.128 desc[UR42][R8.64], R4 ;  /* 0x0000000408007985 */ /* 0x0201e2000c101d2a */
[----:B------:R-:W-:Y:S05]  /*dd70*/  BRA `(.L_x_598) ;  /* 0x0000000800887947 */ /* 0x000fea0003800000 */
.L_x_596:
[----:B------:R-:W2:Y:S01]  /*dd80*/  LDL.LU R6, [R1+0x2c] ;  /* 0x00002c0001067983 */ /* 0x000ea20000300800 */
[----:B------:R-:W-:Y:S01]  /*dd90*/  ULDC.64 UR4, c[0x0][0xc00] ;  /* 0x0003000000047ab9 */ /* 0x000fe20000000a00 */
[----:B------:R-:W-:Y:S01]  /*dda0*/  IMAD.MOV.U32 R0, RZ, RZ, RZ ;  /* 0x000000ffff007224 */ /* 0x000fe200078e00ff */
[----:B------:R-:W3:Y:S01]  /*ddb0*/  LDC R25, c[0x0][0xbe8] ;  /* 0x0002fa00ff197b82 */ /* 0x000ee20000000800 */
[----:B------:R-:W4:Y:S01]  /*ddc0*/  LDL.LU R3, [R1+0x30] ;  /* 0x0000300001037983 */ /* 0x000f220000300800 */
[----:B------:R-:W-:-:S04]  /*ddd0*/  ISETP.NE.U32.AND P0, PT, RZ, UR4, PT ;  /* 0x00000004ff007c0c */ /* 0x000fc8000bf05070 */
[----:B------:R-:W-:Y:S02]  /*dde0*/  ISETP.NE.AND.EX P0, PT, RZ, UR5, PT, P0 ;  /* 0x00000005ff007c0c */ /* 0x000fe4000bf05300 */
[----:B--2---:R-:W-:-:S04]  /*ddf0*/  IADD3 R4, P1, R6, UR4, RZ ;  /* 0x0000000406047c10 */ /* 0x004fc8000ff3e0ff */
[----:B----4-:R-:W-:Y:S01]  /*de00*/  IADD3.X R5, R3, UR5, RZ, P1, !PT ;  /* 0x0000000503057c10 */ /* 0x010fe20008ffe4ff */
[----:B------:R-:W-:Y:S02]  /*de10*/  ULDC.64 UR4, c[0x0][0xc08] ;  /* 0x0003020000047ab9 */ /* 0x000fe40000000a00 */
[----:B------:R-:W-:-:S04]  /*de20*/  ISETP.NE.U32.AND P1, PT, RZ, UR4, PT ;  /* 0x00000004ff007c0c */ /* 0x000fc8000bf25070 */
[----:B------:R2:W5:Y:S01]  /*de30*/  @P0 LDG.E R0, desc[UR42][R4.64] ;  /* 0x0000002a04000981 */ /* 0x000562000c1e1900 */
[----:B------:R-:W-:Y:S01]  /*de40*/  ISETP.NE.AND.EX P1, PT, RZ, UR5, PT, P1 ;  /* 0x00000005ff007c0c */ /* 0x000fe2000bf25310 */
[----:B------:R-:W4:-:S12]  /*de50*/  S2R R9, SR_TID.X ;  /* 0x0000000000097919 */ /* 0x000f180000002100 */
[----:B------:R-:W-:Y:S01]  /*de60*/  @P1 IADD3 R6, P2, R6, UR4, RZ ;  /* 0x0000000406061c10 */ /* 0x000fe2000ff5e0ff */
[----:B------:R-:W-:Y:S02]  /*de70*/  ULDC UR4, c[0x0][0xa88] ;  /* 0x0002a20000047ab9 */ /* 0x000fe40000000800 */
[----:B------:R-:W-:Y:S01]  /*de80*/  IMAD.U32 R8, RZ, RZ, UR4 ;  /* 0x00000004ff087e24 */ /* 0x000fe2000f8e00ff */
[----:B------:R-:W-:-:S05]  /*de90*/  @P1 IADD3.X R7, R3, UR5, RZ, P2, !PT ;  /* 0x0000000503071c10 */ /* 0x000fca00097fe4ff */
[----:B------:R2:W5:Y:S01]  /*dea0*/  @P1 LDG.E R8, desc[UR42][R6.64] ;  /* 0x0000002a06081981 */ /* 0x000562000c1e1900 */
[----:B---3--:R-:W-:Y:S01]  /*deb0*/  ISETP.NE.AND P2, PT, R25, 0x1, PT ;  /* 0x000000011900780c */ /* 0x008fe20003f45270 */
[----:B----4-:R-:W-:-:S12]  /*dec0*/  VIADD R26, R9, 0xffffff80 ;  /* 0xffffff80091a7836 */ /* 0x010fd80000000000 */
[----:B------:R-:W3:Y:S01]  /*ded0*/  @P2 LDC R20, c[0x0][0xbec] ;  /* 0x0002fb00ff142b82 */ /* 0x000ee20000000800 */
[----:B------:R-:W-:-:S07]  /*dee0*/  ISETP.GE.AND P3, PT, R26, 0xc0, PT ;  /* 0x000000c01a00780c */ /* 0x000fce0003f66270 */
[----:B------:R-:W4:Y:S01]  /*def0*/  @P2 LDC R21, c[0x0][0xbf0] ;  /* 0x0002fc00ff152b82 */ /* 0x000f220000000800 */
[----:B--2---:R-:W-:Y:S05]  /*df00*/  @P1 BRA `(.L_x_599) ;  /* 0x0000000000101947 */ /* 0x004fea0003800000 */
[----:B------:R-:W-:Y:S05]  /*df10*/  @!P0 BRA `(.L_x_599) ;  /* 0x00000000000c8947 */ /* 0x000fea0003800000 */
[----:B------:R-:W2:Y:S04]  /*df20*/  LDG.E R3, desc[UR42][R4.64] ;  /* 0x0000002a04037981 */ /* 0x000ea8000c1e1900 */
[----:B-----5:R-:W2:Y:S02]  /*df30*/  LDG.E R8, desc[UR42][R4.64+0x4] ;  /* 0x0000042a04087981 */ /* 0x020ea4000c1e1900 */
[----:B--2---:R-:W-:-:S07]  /*df40*/  IMAD.IADD R8, R8, 0x1, -R3 ;  /* 0x0000000108087824 */ /* 0x004fce00078e0a03 */
.L_x_599:
[----:B------:R-:W2:Y:S04]  /*df50*/  LDL.LU R4, [R1+0x38] ;  /* 0x0000380001047983 */ /* 0x000ea80000300800 */
[----:B------:R-:W3:Y:S04]  /*df60*/  LDL.LU R3, [R1+0x44] ;  /* 0x0000440001037983 */ /* 0x000ee80000300800 */
[----:B-----5:R-:W4:Y:S04]  /*df70*/  LDL R24, [R1+0x28] ;  /* 0x0000280001187983 */ /* 0x020f280000100800 */
[----:B------:R0:W5:Y:S01]  /*df80*/  LDL R28, [R1+0x3c] ;  /* 0x00003c00011c7983 */ /* 0x0001620000100800 */
[----:B------:R-:W-:Y:S01]  /*df90*/  BSSY B1, `(.L_x_600) ;  /* 0x000002d000017945 */ /* 0x000fe20003800000 */
[----:B------:R-:W-:-:S02]  /*dfa0*/  SHF.R.S32.HI R11, RZ, 0x1f, R0 ;  /* 0x0000001fff0b7819 */ /* 0x000fc40000011400 */
[----:B--2---:R-:W-:Y:S02]  /*dfb0*/  SEL R13, R4, RZ, !P0 ;  /* 0x000000ff040d7207 */ /* 0x004fe40004000000 */
[----:B---3--:R-:W-:Y:S02]  /*dfc0*/  SEL R12, R3, RZ, !P0 ;  /* 0x000000ff030c7207 */ /* 0x008fe40004000000 */
[----:B----4-:R-:W-:Y:S01]  /*dfd0*/  SHF.R.S32.HI R10, RZ, 0x1f, R24 ;  /* 0x0000001fff0a7819 */ /* 0x010fe20000011418 */
[----:B0-----:R-:W-:Y:S06]  /*dfe0*/  @P3 BRA `(.L_x_601) ;  /* 0x00000000009c3947 */ /* 0x001fec0003800000 */
[----:B------:R-:W0:Y:S01]  /*dff0*/  LDC R14, c[0x0][0xbe8] ;  /* 0x0002fa00ff0e7b82 */ /* 0x000e220000000800 */
[----:B-----5:R-:W-:-:S04]  /*e000*/  IMAD R3, R28, 0xc0, R9 ;  /* 0x000000c01c037824 */ /* 0x020fc800078e0209 */
[----:B------:R-:W-:Y:S02]  /*e010*/  VIADD R9, R3, 0xffffff80 ;  /* 0xffffff8003097836 */ /* 0x000fe40000000000 */
[----:B0-----:R-:W-:-:S05]  /*e020*/  IMAD R4, R8, R14, RZ ;  /* 0x0000000e08047224 */ /* 0x001fca00078e02ff */
[----:B------:R-:W-:-:S13]  /*e030*/  ISETP.GE.AND P0, PT, R9, R4, PT ;  /* 0x000000040900720c */ /* 0x000fda0003f06270 */
[----:B------:R-:W-:Y:S05]  /*e040*/  @P0 BRA `(.L_x_601) ;  /* 0x0000000000840947 */ /* 0x000fea0003800000 */
[----:B------:R-:W-:Y:S01]  /*e050*/  ISETP.NE.AND P0, PT, R14, 0x1, PT ;  /* 0x000000010e00780c */ /* 0x000fe20003f05270 */
[----:B------:R-:W-:Y:S01]  /*e060*/  ULDC.64 UR4, c[0x0][0xb90] ;  /* 0x0002e40000047ab9 */ /* 0x000fe20000000a00 */
[----:B------:R-:W-:Y:S01]  /*e070*/  MOV R4, R0 ;  /* 0x0000000000047202 */ /* 0x000fe20000000f00 */
[----:B------:R-:W-:Y:S02]  /*e080*/  IMAD R7, R10, UR4, RZ ;  /* 0x000000040a077c24 */ /* 0x000fe4000f8e02ff */
[----:B------:R-:W-:Y:S02]  /*e090*/  IMAD.MOV.U32 R5, RZ, RZ, R11 ;  /* 0x000000ffff057224 */ /* 0x000fe400078e000b */
[----:B------:R-:W-:Y:S02]  /*e0a0*/  IMAD.MOV.U32 R3, RZ, RZ, R9 ;  /* 0x000000ffff037224 */ /* 0x000fe400078e0009 */
[----:B------:R-:W-:-:S04]  /*e0b0*/  IMAD.WIDE.U32 R4, R24, UR4, R4 ;  /* 0x0000000418047c25 */ /* 0x000fc8000f8e0004 */
[----:B------:R-:W0:Y:S01]  /*e0c0*/  @P0 LDC R6, c[0x0][0xbec] ;  /* 0x0002fb00ff060b82 */ /* 0x000e220000000800 */
[----:B------:R-:W-:Y:S01]  /*e0d0*/  IMAD R7, R24, UR5, R7 ;  /* 0x0000000518077c24 */ /* 0x000fe2000f8e0207 */
[----:B------:R-:W-:-:S03]  /*e0e0*/  ULDC.64 UR4, c[0x0][0xb98] ;  /* 0x0002e60000047ab9 */ /* 0x000fc60000000a00 */
[----:B------:R-:W-:-:S03]  /*e0f0*/  IMAD.IADD R5, R5, 0x1, R7 ;  /* 0x0000000105057824 */ /* 0x000fc600078e0207 */
[----:B------:R-:W2:Y:S01]  /*e100*/  @P0 LDC R15, c[0x0][0xbf0] ;  /* 0x0002fc00ff0f0b82 */ /* 0x000ea20000000800 */
[----:B------:R-:W-:-:S04]  /*e110*/  IMAD.WIDE.U32 R4, R13, UR4, R4 ;  /* 0x000000040d047c25 */ /* 0x000fc8000f8e0004 */
[----:B0-----:R-:W-:-:S05]  /*e120*/  @P0 IMAD.HI.U32 R6, R9, R6, RZ ;  /* 0x0000000609060227 */ /* 0x001fca00078e00ff */
[----:B--2---:R-:W-:Y:S01]  /*e130*/  @P0 SHF.R.U32.HI R3, RZ, R15, R6 ;  /* 0x0000000fff030219 */ /* 0x004fe20000011606 */
[----:B------:R-:W-:-:S03]  /*e140*/  IMAD R6, R12, UR4, RZ ;  /* 0x000000040c067c24 */ /* 0x000fc6000f8e02ff */
[----:B------:R-:W-:Y:S01]  /*e150*/  IADD3 R4, P0, R3, R4, RZ ;  /* 0x0000000403047210 */ /* 0x000fe20007f1e0ff */
[----:B------:R-:W-:Y:S02]  /*e160*/  IMAD.MOV R7, RZ, RZ, -R3 ;  /* 0x000000ffff077224 */ /* 0x000fe400078e0a03 */
[----:B------:R-:W-:Y:S01]  /*e170*/  IMAD R6, R13, UR5, R6 ;  /* 0x000000050d067c24 */ /* 0x000fe2000f8e0206 */
[----:B------:R-:W-:Y:S01]  /*e180*/  ULDC.64 UR4, c[0x0][0xb88] ;  /* 0x0002e20000047ab9 */ /* 0x000fe20000000a00 */
[----:B------:R-:W-:Y:S01]  /*e190*/  IMAD R7, R14, R7, R9 ;  /* 0x000000070e077224 */ /* 0x000fe200078e0209 */
[----:B------:R-:W-:-:S04]  /*e1a0*/  SHF.R.S32.HI R9, RZ, 0x1f, R3 ;  /* 0x0000001fff097819 */ /* 0x000fc80000011403 */
[----:B------:R-:W-:Y:S02]  /*e1b0*/  SHF.R.S32.HI R3, RZ, 0x1f, R7 ;  /* 0x0000001fff037819 */ /* 0x000fe40000011407 */
[----:B------:R-:W-:-:S03]  /*e1c0*/  IADD3.X R5, R9, R5, R6, P0, !PT ;  /* 0x0000000509057210 */ /* 0x000fc600007fe406 */
[----:B------:R-:W-:Y:S02]  /*e1d0*/  IMAD R6, R3, UR4, RZ ;  /* 0x0000000403067c24 */ /* 0x000fe4000f8e02ff */
[----:B------:R-:W-:-:S04]  /*e1e0*/  IMAD.WIDE.U32 R4, R7, UR4, R4 ;  /* 0x0000000407047c25 */ /* 0x000fc8000f8e0004 */
[----:B------:R-:W-:Y:S01]  /*e1f0*/  IMAD R3, R7, UR5, R6 ;  /* 0x0000000507037c24 */ /* 0x000fe2000f8e0206 */
[----:B------:R-:W-:Y:S02]  /*e200*/  ULDC.64 UR4, c[0x0][0xb50] ;  /* 0x0002d40000047ab9 */ /* 0x000fe40000000a00 */
[----:B------:R-:W-:Y:S01]  /*e210*/  LEA R6, P0, R4, UR4, 0x2 ;  /* 0x0000000404067c11 */ /* 0x000fe2000f8010ff */
[----:B------:R-:W-:-:S05]  /*e220*/  IMAD.IADD R3, R5, 0x1, R3 ;  /* 0x0000000105037824 */ /* 0x000fca00078e0203 */
[----:B------:R-:W-:Y:S01]  /*e230*/  LEA.HI.X R7, R4, UR5, R3, 0x2, P0 ;  /* 0x0000000504077c11 */ /* 0x000fe200080f1403 */
[----:B------:R-:W-:-:S05]  /*e240*/  IMAD.MOV.U32 R3, RZ, RZ, -0x800000 ;  /* 0xff800000ff037424 */ /* 0x000fca00078e00ff */
[----:B------:R0:W-:Y:S02]  /*e250*/  STG.E desc[UR42][R6.64], R3 ;  /* 0x0000000306007986 */ /* 0x0001e4000c10192a */
.L_x_601:
[----:B------:R-:W-:Y:S05]  /*e260*/  BSYNC B1 ;  /* 0x0000000000017941 */ /* 0x000fea0003800000 */
.L_x_600:
[----:B0-----:R-:W2:Y:S04]  /*e270*/  LDL R6, [R1+0x40] ;  /* 0x0000400001067983 */ /* 0x001ea80000100800 */
[----:B------:R-:W3:Y:S01]  /*e280*/  LDL R14, [R1+0x68] ;  /* 0x00006800010e7983 */ /* 0x000ee20000100800 */
[--C-:B------:R-:W-:Y:S01]  /*e290*/  SHF.R.S32.HI R7, RZ, 0x1f, R26.reuse ;  /* 0x0000001fff077819 */ /* 0x100fe2000001141a */
[----:B------:R-:W-:Y:S01]  /*e2a0*/  ULDC.64 UR4, c[0x0][0xaa0] ;  /* 0x0002a80000047ab9 */ /* 0x000fe20000000a00 */
[----:B------:R-:W-:Y:S01]  /*e2b0*/  SHF.R.S32.HI R29, RZ, 0x1f, R26 ;  /* 0x0000001fff1d7819 */ /* 0x000fe2000001141a */
[----:B------:R-:W-:Y:S01]  /*e2c0*/  IMAD R3, R11, UR4, RZ ;  /* 0x000000040b037c24 */ /* 0x000fe2000f8e02ff */
[-C--:B------:R-:W-:Y:S01]  /*e2d0*/  LEA.HI R7, R7, R26.reuse, RZ, 0x3 ;  /* 0x0000001a07077211 */ /* 0x080fe200078f18ff */
[C---:B------:R-:W-:Y:S01]  /*e2e0*/  IMAD.WIDE.U32 R4, R0.reuse, UR4, RZ ;  /* 0x0000000400047c25 */ /* 0x040fe2000f8e00ff */
[----:B------:R-:W-:Y:S01]  /*e2f0*/  LEA.HI R29, R29, R26, RZ, 0x3 ;  /* 0x0000001a1d1d7211 */ /* 0x000fe200078f18ff */
[----:B------:R-:W-:Y:S01]  /*e300*/  ULDC.64 UR6, c[0x0][0xa80] ;  /* 0x0002a00000067ab9 */ /* 0x000fe20000000a00 */
[----:B------:R-:W-:Y:S01]  /*e310*/  LOP3.LUT R7, R7, 0xfffffff8, RZ, 0xc0, !PT ;  /* 0xfffffff807077812 */ /* 0x000fe200078ec0ff */
[----:B------:R-:W-:Y:S01]  /*e320*/  IMAD R3, R0, UR5, R3 ;  /* 0x0000000500037c24 */ /* 0x000fe2000f8e0203 */
[----:B------:R-:W-:Y:S01]  /*e330*/  SHF.R.S32.HI R29, RZ, 0x3, R29 ;  /* 0x00000003ff1d7819 */ /* 0x000fe2000001141d */
[----:B------:R-:W-:-:S02]  /*e340*/  ULDC.64 UR4, c[0x0][0xae8] ;  /* 0x0002ba0000047ab9 */ /* 0x000fc40000000a00 */
[----:B------:R-:W-:Y:S02]  /*e350*/  IMAD.IADD R7, R26, 0x1, -R7 ;  /* 0x000000011a077824 */ /* 0x000fe400078e0a07 */
[----:B------:R-:W-:Y:S02]  /*e360*/  IMAD.IADD R5, R5, 0x1, R3 ;  /* 0x0000000105057824 */ /* 0x000fe400078e0203 */
[----:B------:R-:W-:Y:S02]  /*e370*/  IMAD R0, R7, 0x30, R29 ;  /* 0x0000003007007824 */ /* 0x000fe400078e021d */
[----:B------:R-:W-:-:S04]  /*e380*/  IMAD.WIDE.U32 R4, R24, UR4, R4 ;  /* 0x0000000418047c25 */ /* 0x000fc8000f8e0004 */
[----:B-----5:R-:W-:-:S04]  /*e390*/  IMAD R9, R28, 0xc0, R0 ;  /* 0x000000c01c097824 */ /* 0x020fc800078e0200 */
[----:B------:R-:W-:Y:S01]  /*e3a0*/  @P2 IMAD.HI.U32 R0, R9, R20, RZ ;  /* 0x0000001409002227 */ /* 0x000fe200078e00ff */
[----:B------:R-:W-:-:S04]  /*e3b0*/  MOV R3, R9 ;  /* 0x0000000900037202 */ /* 0x000fc80000000f00 */
[----:B------:R-:W-:-:S04]  /*e3c0*/  @P2 SHF.R.U32.HI R3, RZ, R21, R0 ;  /* 0x00000015ff032219 */ /* 0x000fc80000011600 */
[----:B------:R-:W-:Y:S01]  /*e3d0*/  SHF.R.S32.HI R0, RZ, 0x1f, R3 ;  /* 0x0000001fff007819 */ /* 0x000fe20000011403 */
[----:B--2---:R-:W-:Y:S02]  /*e3e0*/  IMAD.MOV.U32 R26, RZ, RZ, R6 ;  /* 0x000000ffff1a7224 */ /* 0x004fe400078e0006 */
[----:B------:R-:W-:Y:S02]  /*e3f0*/  IMAD R6, R10, UR4, RZ ;  /* 0x000000040a067c24 */ /* 0x000fe4000f8e02ff */
[----:B---3--:R-:W-:Y:S02]  /*e400*/  IMAD.MOV.U32 R27, RZ, RZ, R14 ;  /* 0x000000ffff1b7224 */ /* 0x008fe400078e000e */
[----:B------:R-:W-:Y:S01]  /*e410*/  IMAD R7, R24, UR5, R6 ;  /* 0x0000000518077c24 */ /* 0x000fe2000f8e0206 */
[----:B------:R-:W-:Y:S02]  /*e420*/  ULDC.64 UR4, c[0x0][0xaf0] ;  /* 0x0002bc0000047ab9 */ /* 0x000fe40000000a00 */
[----:B------:R-:W-:-:S02]  /*e430*/  IMAD R6, R12, UR4, RZ ;  /* 0x000000040c067c24 */ /* 0x000fc4000f8e02ff */
[----:B------:R-:W-:Y:S02]  /*e440*/  IMAD.IADD R5, R5, 0x1, R7 ;  /* 0x0000000105057824 */ /* 0x000fe400078e0207 */
[C---:B------:R-:W-:Y:S02]  /*e450*/  IMAD R7, R13.reuse, UR5, R6 ;  /* 0x000000050d077c24 */ /* 0x040fe4000f8e0206 */
[----:B------:R-:W-:Y:S01]  /*e460*/  IMAD.WIDE.U32 R4, R13, UR4, R4 ;  /* 0x000000040d047c25 */ /* 0x000fe2000f8e0004 */
[----:B------:R-:W-:-:S03]  /*e470*/  ULDC.64 UR4, c[0x0][0xae0] ;  /* 0x0002b80000047ab9 */ /* 0x000fc60000000a00 */
[----:B------:R-:W-:Y:S02]  /*e480*/  IMAD.MOV R6, RZ, RZ, -R3 ;  /* 0x000000ffff067224 */ /* 0x000fe400078e0a03 */
[----:B------:R-:W-:Y:S02]  /*e490*/  IMAD.IADD R5, R5, 0x1, R7 ;  /* 0x0000000105057824 */ /* 0x000fe400078e0207 */
[----:B------:R-:W-:Y:S02]  /*e4a0*/  IMAD R0, R0, UR4, RZ ;  /* 0x0000000400007c24 */ /* 0x000fe4000f8e02ff */
[----:B------:R-:W-:Y:S02]  /*e4b0*/  IMAD R7, R25, R6, R9 ;  /* 0x0000000619077224 */ /* 0x000fe400078e0209 */
[C---:B------:R-:W-:Y:S02]  /*e4c0*/  IMAD R9, R3.reuse, UR5, R0 ;  /* 0x0000000503097c24 */ /* 0x040fe4000f8e0200 */
[----:B------:R-:W-:Y:S01]  /*e4d0*/  IMAD.WIDE.U32 R4, R3, UR4, R4 ;  /* 0x0000000403047c25 */ /* 0x000fe2000f8e0004 */
[----:B------:R-:W-:Y:S01]  /*e4e0*/  SHF.R.S32.HI R0, RZ, 0x1f, R7 ;  /* 0x0000001fff007819 */ /* 0x000fe20000011407 */
[----:B------:R-:W-:-:S02]  /*e4f0*/  ULDC.64 UR4, c[0x0][0xad8] ;  /* 0x0002b60000047ab9 */ /* 0x000fc40000000a00 */
[----:B------:R-:W-:Y:S02]  /*e500*/  IMAD.IADD R5, R5, 0x1, R9 ;  /* 0x0000000105057824 */ /* 0x000fe400078e0209 */
[----:B------:R-:W-:Y:S02]  /*e510*/  IMAD R0, R0, UR4, RZ ;  /* 0x0000000400007c24 */ /* 0x000fe4000f8e02ff */
[C---:B------:R-:W-:Y:S01]  /*e520*/  IMAD.WIDE.U32 R20, R7.reuse, UR4, R4 ;  /* 0x0000000407147c25 */ /* 0x040fe2000f8e0004 */
[----:B------:R-:W-:Y:S02]  /*e530*/  ULDC UR4, c[0x0][0xac8] ;  /* 0x0002b20000047ab9 */ /* 0x000fe40000000800 */
[----:B------:R-:W-:Y:S01]  /*e540*/  ISETP.GE.AND P0, PT, R26, UR4, PT ;  /* 0x000000041a007c0c */ /* 0x000fe2000bf06270 */
[----:B------:R-:W-:Y:S01]  /*e550*/  IMAD R3, R7, UR5, R0 ;  /* 0x0000000507037c24 */ /* 0x000fe2000f8e0200 */
[----:B------:R-:W-:Y:S01]  /*e560*/  LEA R7, P1, R20, UR6, 0x1 ;  /* 0x0000000614077c11 */ /* 0x000fe2000f8208ff */
[----:B------:R-:W-:-:S02]  /*e570*/  UMOV UR4, 0xffffffff ;  /* 0xffffffff00047882 */ /* 0x000fc40000000000 */
[----:B------:R-:W-:-:S05]  /*e580*/  IMAD.IADD R3, R21, 0x1, R3 ;  /* 0x0000000115037824 */ /* 0x000fca00078e0203 */
[----:B------:R-:W-:Y:S01]  /*e590*/  LEA.HI.X R20, R20, UR7, R3, 0x1, P1 ;  /* 0x0000000714147c11 */ /* 0x000fe200088f0c03 */
[----:B------:R-:W-:Y:S06]  /*e5a0*/  BRA.DIV UR4, `(.L_x_602) ;  /* 0x0000007604dc7947 */ /* 0x000fec000b800000 */
[----:B------:R-:W0:Y:S01]  /*e5b0*/  SHFL.IDX PT, R3, R7, RZ, 0x181f ;  /* 0x00181fff07037589 */ /* 0x000e2200000e0000 */
[----:B------:R-:W-:Y:S02]  /*e5c0*/  IMAD R21, R8, R25, RZ ;  /* 0x0000001908157224 */ /* 0x000fe400078e02ff */
[----:B------:R-:W-:Y:S01]  /*e5d0*/  IMAD R24, R28, 0xc0, R29 ;  /* 0x000000c01c187824 */ /* 0x000fe200078e021d */
[----:B------:R-:W2:Y:S03]  /*e5e0*/  SHFL.IDX PT, R0, R20, RZ, 0x181f ;  /* 0x00181fff14007589 */ /* 0x000ea600000e0000 */
[C---:B------:R-:W-:Y:S01]  /*e5f0*/  VIADD R8, R24.reuse, 0x30 ;  /* 0x0000003018087836 */ /* 0x040fe20000000000 */
[----:B------:R-:W3:Y:S01]  /*e600*/  SHFL.IDX PT, R5, R7, 0x1, 0x181f ;  /* 0x00381f0007057f89 */ /* 0x000ee200000e0000 */
[C---:B------:R-:W-:Y:S01]  /*e610*/  ISETP.GE.OR P2, PT, R24.reuse, R21, P0 ;  /* 0x000000151800720c */ /* 0x040fe20000746670 */
[----:B------:R-:W-:-:S02]  /*e620*/  VIADD R10, R24, 0x60 ;  /* 0x00000060180a7836 */ /* 0x000fc40000000000 */
[----:B------:R-:W4:Y:S01]  /*e630*/  SHFL.IDX PT, R14, R7, 0x2, 0x181f ;  /* 0x00581f00070e7f89 */ /* 0x000f2200000e0000 */
[-C--:B------:R-:W-:Y:S02]  /*e640*/  ISETP.GE.OR P3, PT, R8, R21.reuse, P0 ;  /* 0x000000150800720c */ /* 0x080fe40000766670 */
[----:B------:R-:W-:Y:S01]  /*e650*/  ISETP.GE.OR P4, PT, R10, R21, P0 ;  /* 0x000000150a00720c */ /* 0x000fe20000786670 */
[----:B------:R-:W5:Y:S04]  /*e660*/  SHFL.IDX PT, R4, R20, 0x1, 0x181f ;  /* 0x00381f0014047f89 */ /* 0x000f6800000e0000 */
[----:B------:R-:W1:Y:S02]  /*e670*/  SHFL.IDX PT, R6, R20, 0x2, 0x181f ;  /* 0x00581f0014067f89 */ /* 0x000e6400000e0000 */
[----:B0-----:R-:W-:-:S04]  /*e680*/  @!P2 LEA R10, P5, R26, R3, 0x1 ;  /* 0x000000031a0aa211 */ /* 0x001fc800078a08ff */
[C-C-:B--2---:R-:W-:Y:S02]  /*e690*/  @!P2 LEA.HI.X R3, R26.reuse, R0, R27.reuse, 0x1, P5 ;  /* 0x000000001a03a211 */ /* 0x144fe400028f0c1b */
[----:B------:R0:W2:Y:S01]  /*e6a0*/  SHFL.IDX PT, R0, R20, 0x3, 0x181f ;  /* 0x00781f0014007f89 */ /* 0x0000a200000e0000 */
[C---:B---3--:R-:W-:Y:S02]  /*e6b0*/  @!P3 LEA R8, P1, R26.reuse, R5, 0x1 ;  /* 0x000000051a08b211 */ /* 0x048fe400078208ff */
[----:B------:R-:W-:Y:S02]  /*e6c0*/  @!P2 MOV R11, R3 ;  /* 0x00000003000ba202 */ /* 0x000fe40000000f00 */
[C---:B----4-:R-:W-:Y:S02]  /*e6d0*/  @!P4 LEA R25, P5, R26.reuse, R14, 0x1 ;  /* 0x0000000e1a19c211 */ /* 0x050fe400078a08ff */
[----:B------:R0:W3:Y:S01]  /*e6e0*/  SHFL.IDX PT, R14, R7, 0x3, 0x181f ;  /* 0x00781f00070e7f89 */ /* 0x0000e200000e0000 */
[----:B-----5:R-:W-:-:S02]  /*e6f0*/  @!P3 LEA.HI.X R9, R26, R4, R27, 0x1, P1 ;  /* 0x000000041a09b211 */ /* 0x020fc400008f0c1b */
[----:B------:R-:W-:Y:S01]  /*e700*/  @!P4 IMAD.MOV.U32 R4, RZ, RZ, R25 ;  /* 0x000000ffff04c224 */ /* 0x000fe200078e0019 */
[----:B------:R0:W-:Y:S01]  /*e710*/  @!P2 ST.E.128 desc[UR42][R10.64], RZ ;  /* 0x000000ff0a00a985 */ /* 0x0001e2000c101d2a */
[----:B-1----:R-:W-:-:S03]  /*e720*/  @!P4 LEA.HI.X R5, R26, R6, R27, 0x1, P5 ;  /* 0x000000061a05c211 */ /* 0x002fc600028f0c1b */
[----:B------:R0:W-:Y:S04]  /*e730*/  @!P3 ST.E.128 desc[UR42][R8.64], RZ ;  /* 0x000000ff0800b985 */ /* 0x0001e8000c101d2a */
[----:B------:R0:W-:Y:S02]  /*e740*/  @!P4 ST.E.128 desc[UR42][R4.64], RZ ;  /* 0x000000ff0400c985 */ /* 0x0001e4000c101d2a */
.L_x_771:
[----:B------:R-:W-:-:S05]  /*e750*/  VIADD R24, R24, 0x90 ;  /* 0x0000009018187836 */ /* 0x000fca0000000000 */
[----:B------:R-:W-:-:S13]  /*e760*/  ISETP.GE.OR P0, PT, R24, R21, P0 ;  /* 0x000000151800720c */ /* 0x000fda0000706670 */
[----:B---3--:R-:W-:-:S04]  /*e770*/  @!P0 LEA R14, P1, R26, R14, 0x1 ;  /* 0x0000000e1a0e8211 */ /* 0x008fc800078208ff */
[----:B--2---:R-:W-:-:S05]  /*e780*/  @!P0 LEA.HI.X R15, R26, R0, R27, 0x1, P1 ;  /* 0x000000001a0f8211 */ /* 0x004fca00008f0c1b */
[----:B------:R1:W-:Y:S04]  /*e790*/  @!P0 ST.E.128 desc[UR42][R14.64], RZ ;  /* 0x000000ff0e008985 */ /* 0x0003e8000c101d2a */
.L_x_598:
[----:B------:R-:W-:Y:S05]  /*e7a0*/  BSYNC B0 ;  /* 0x0000000000007941 */ /* 0x000fea0003800000 */
.L_x_595:
[----:B------:R-:W-:Y:S02]  /*e7b0*/  ULDC UR4, c[0x0][0xc3c] ;  /* 0x00030f0000047ab9 */ /* 0x000fe40000000800 */
[----:B------:R-:W-:-:S13]  /*e7c0*/  ISETP.GE.AND P0, PT, R35, UR4, PT ;  /* 0x0000000423007c0c */ /* 0x000fda000bf06270 */
[----:B------:R-:W-:Y:S05]  /*e7d0*/  @!P0 BRA `(.L_x_603) ;  /* 0xffffff2800308947 */ /* 0x000fea000383ffff */
[----:B------:R-:W-:Y:S05]  /*e7e0*/  BRA `(.L_x_474) ;  /* 0x00000064009c7947 */ /* 0x000fea0003800000 */
.L_x_472:
[----:B------:R-:W-:-:S08]  /*e7f0*/  NOP ;  /* 0x0000000000007918 */ /* 0x000fd00000000000 */
[----:B------:R-:W0:-:S00]  /*e800*/  USETMAXREG.DEALLOC.CTAPOOL 0x20 ;  /* 0x00000020000079c8 */ /* 0x000e0000080e0500 */
[----:B0-----:R-:W2:Y:S01]  /*e810*/  LDL.LU R2, [R1] ;  /* 0x0000000001027983 */ /* 0x001ea20000300800 */
[----:B------:R-:W-:-:S06]  /*e820*/  LOP3.LUT R0, R0, 0x3, RZ, 0xc0, !PT ;  /* 0x0000000300007812 */ /* 0x000fcc00078ec0ff */
[----:B------:R-:W0:Y:S02]  /*e830*/  SHFL.IDX PT, R0, R0, RZ, 0x1f ;  /* 0x00001fff00007589 */ /* 0x000e2400000e0000 */
[----:B0-----:R-:W-:Y:S01]  /*e840*/  ISETP.NE.AND P0, PT, R0, RZ, PT ;  /* 0x000000ff0000720c */ /* 0x001fe20003f05270 */
[----:B------:R-:W-:Y:S01]  /*e850*/  IMAD.MOV.U32 R0, RZ, RZ, RZ ;  /* 0x000000ffff007224 */ /* 0x000fe200078e00ff */
[----:B--2---:R-:W-:-:S11]  /*e860*/  LOP3.LUT R2, R2, 0xfffffffb, RZ, 0xc0, !PT ;  /* 0xfffffffb02027812 */ /* 0x004fd600078ec0ff */
[----:B------:R-:W-:-:S05]  /*e870*/  @P0 LOP3.LUT R2, R2, 0x4, RZ, 0xfc, !PT ;  /* 0x0000000402020812 */ /* 0x000fca00078efcff */
[----:B------:R0:W-:Y:S01]  /*e880*/  STL [R1], R2 ;  /* 0x0000000201007387 */ /* 0x0001e20000100800 */
[----:B------:R-:W-:Y:S05]  /*e890*/  @!P0 BRA `(.L_x_604) ;  /* 0x00000000001c8947 */ /* 0x000fea0003800000 */
[----:B------:R-:W1:Y:S08]  /*e8a0*/  S2UR UR5, SR_CgaCtaId ;  /* 0x00000000000579c3 */ /* 0x000e700000008800 */
[----:B------:R-:W-:Y:S06]  /*e8b0*/  BAR.SYNC.DEFER_BLOCKING 0x5, 0x200 ;  /* 0x0148000000007b1d */ /* 0x000fec0000010000 */
[----:B------:R-:W-:-:S02]  /*e8c0*/  UMOV UR4, 0x400 ;  /* 0x0000040000047882 */ /* 0x000fc40000000000 */
[----:B-1----:R-:W-:-:S09]  /*e8d0*/  ULEA UR4, UR5, UR4, 0x18 ;  /* 0x0000000405047291 */ /* 0x002fd2000f8ec03f */
[----:B------:R-:W1:Y:S01]  /*e8e0*/  LDS.128 R16, [UR4+0x168d0] ;  /* 0x0168d004ff107984 */ /* 0x000e620008000c00 */
[----:B------:R-:W-:Y:S06]  /*e8f0*/  BAR.ARV 0x4, 0x200 ;  /* 0x0108000000007b1d */ /* 0x000fec0000002000 */
[----:B------:R-:W-:Y:S05]  /*e900*/  BRA `(.L_x_605) ;  /* 0x0000000800007947 */ /* 0x000fea0003800000 */
.L_x_604:
[----:B0-----:R-:W0:Y:S01]  /*e910*/  S2R R2, SR_TID.X ;  /* 0x0000000000027919 */ /* 0x001e220000002100 */
[----:B------:R-:W-:Y:S01]  /*e920*/  ULDC UR4, c[0x0][0xc3c] ;  /* 0x00030f0000047ab9 */ /* 0x000fe20000000800 */
        /* <DEDUP_REMOVED lines=10> */
[C---:B------:R-:W-:Y:S02]  /*e9d0*/  ISETP.GE.U32.AND P2, PT, R5.reuse, 0x2, PT ;  /* 0x000000020500780c */ /* 0x040fe40003f46070 */
[C---:B------:R-:W-:Y:S02]  /*e9e0*/  ISETP.GE.U32.AND P3, PT, R5.reuse, 0x4, PT ;  /* 0x000000040500780c */ /* 0x040fe40003f66070 */
[C---:B------:R-:W-:Y:S02]  /*e9f0*/  ISETP.GE.U32.AND P4, PT, R5.reuse, 0x8, PT ;  /* 0x000000080500780c */ /* 0x040fe40003f86070 */
[----:B------:R-:W-:Y:S02]  /*ea00*/  ISETP.GE.U32.AND P5, PT, R5, 0x10, PT ;  /* 0x000000100500780c */ /* 0x000fe40003fa6070 */
[----:B------:R-:W-:Y:S01]  /*ea10*/  MOV R16, RZ ;  /* 0x000000ff00107202 */ /* 0x000fe20000000f00 */
[----:B--2---:R-:W0:Y:S02]  /*ea20*/  SHFL.UP PT, R4, R0, 0x1, RZ ;  /* 0x0420000000047989 */ /* 0x004e2400000e00ff */
        /* <DEDUP_REMOVED lines=19> */
[----:B------:R-:W0:Y:S01]  /*eb60*/  LDC R6, c[0x0][0xc3c] ;  /* 0x00030f00ff067b82 */ /* 0x000e220000000800 */
[----:B------:R-:W-:Y:S01]  /*eb70*/  IMAD.MOV.U32 R4, RZ, RZ, R3 ;  /* 0x000000ffff047224 */ /* 0x000fe200078e0003 */
[----:B------:R-:W-:Y:S01]  /*eb80*/  UMOV UR4, URZ ;  /* 0x0000003f00047c82 */ /* 0x000fe20008000000 */
[----:B------:R-:W-:Y:S01]  /*eb90*/  ULDC UR7, c[0x0][0xc3c] ;  /* 0x00030f0000077ab9 */ /* 0x000fe20000000800 */
[----:B------:R-:W-:-:S05]  /*eba0*/  ULDC UR5, c[0x0][0xc38] ;  /* 0x00030e0000057ab9 */ /* 0x000fca0000000800 */
.L_x_610:
[----:B------:R-:W-:Y:S01]  /*ebb0*/  UIADD3 UR4, UR4, 0x1f, URZ ;  /* 0x0000001f04047890 */ /* 0x000fe2000fffe03f */
[----:B------:R-:W-:-:S05]  /*ebc0*/  IMAD.U32 R19, RZ, RZ, UR7 ;  /* 0x00000007ff137e24 */ /* 0x000fca000f8e00ff */
        /* <DEDUP_REMOVED lines=10> */
.L_x_609:
[----:B------:R-:W-:Y:S05]  /*ec70*/  BSYNC B0 ;  /* 0x0000000000007941 */ /* 0x000fea0003800000 */
.L_x_608:
[----:B0----5:R-:W0:Y:S02]  /*ec80*/  SHFL.UP PT, R2, R0, 0x1, RZ ;  /* 0x0420000000027989 */ /* 0x021e2400000e00ff */
        /* <DEDUP_REMOVED lines=20> */
.L_x_606:
        /* <DEDUP_REMOVED lines=10> */
[----:B0-----:R-:W-:-:S06]  /*ee70*/  VIADD R2, R8, 0xffffffe ;  /* 0x0ffffffe08027836 */ /* 0x001fcc0000000000 */
[----:B------:R0:W1:Y:S01]  /*ee80*/  F2I.FTZ.U32.TRUNC.NTZ R3, R2 ;  /* 0x0000000200037305 */ /* 0x000062000021f000 */
[----:B------:R-:W-:Y:S05]  /*ee90*/  @!P0 BRA `(.L_x_611) ;  /* 0x0000000000088947 */ /* 0x000fea0003800000 */
[----:B------:R-:W-:-:S06]  /*eea0*/  VIADD R16, R19, 0xffffffff ;  /* 0xffffffff13107836 */ /* 0x000fcc0000000000 */
[----:B------:R2:W3:Y:S02]  /*eeb0*/  SHFL.IDX PT, R16, R7, R16, 0x1f ;  /* 0x00001f1007107589 */ /* 0x0004e400000e0000 */
.L_x_611:
[----:B---3--:R-:W-:Y:S01]  /*eec0*/  IMAD R16, R16, UR5, R9 ;  /* 0x0000000510107c24 */ /* 0x008fe2000f8e0209 */
[----:B0-----:R-:W-:Y:S01]  /*eed0*/  IABS R2, R0 ;  /* 0x0000000000027213 */ /* 0x001fe20000000000 */
[----:B-12---:R-:W-:Y:S02]  /*eee0*/  IMAD.MOV R7, RZ, RZ, -R3 ;  /* 0x000000ffff077224 */ /* 0x006fe400078e0a03 */
[----:B------:R-:W-:Y:S01]  /*eef0*/  VIADD R19, R19, UR4 ;  /* 0x0000000413137c36 */ /* 0x000fe20008000000 */
[----:B------:R-:W-:Y:S01]  /*ef00*/  IADD3 R9, -R16, UR6, RZ ;  /* 0x0000000610097c10 */ /* 0x000fe2000fffe1ff */
[----:B------:R-:W-:Y:S01]  /*ef10*/  IMAD.MOV R8, RZ, RZ, -R2 ;  /* 0x000000ffff087224 */ /* 0x000fe200078e0a02 */
[----:B------:R-:W-:Y:S01]  /*ef20*/  MOV R2, RZ ;  /* 0x000000ff00027202 */ /* 0x000fe20000000f00 */
[----:B------:R-:W-:Y:S01]  /*ef30*/  IMAD R7, R7, R4, RZ ;  /* 0x0000000407077224 */ /* 0x000fe200078e02ff */
[----:B------:R-:W-:-:S03]  /*ef40*/  IABS R6, R9 ;  /* 0x0000000900067213 */ /* 0x000fc60000000000 */
[----:B------:R-:W-:-:S04]  /*ef50*/  IMAD.HI.U32 R2, R3, R7, R2 ;  /* 0x0000000703027227 */ /* 0x000fc800078e0002 */
[----:B------:R-:W-:Y:S02]  /*ef60*/  IMAD.MOV.U32 R3, RZ, RZ, R6 ;  /* 0x000000ffff037224 */ /* 0x000fe400078e0006 */
[----:B------:R-:W-:Y:S02]  /*ef70*/  IMAD.MOV.U32 R6, RZ, RZ, R8 ;  /* 0x000000ffff067224 */ /* 0x000fe400078e0008 */
[----:B------:R-:W-:-:S04]  /*ef80*/  IMAD.HI.U32 R2, R2, R3, RZ ;  /* 0x0000000302027227 */ /* 0x000fc800078e00ff */
[----:B------:R-:W-:-:S05]  /*ef90*/  IMAD R3, R2, R6, R3 ;  /* 0x0000000602037224 */ /* 0x000fca00078e0203 */
[----:B------:R-:W-:-:S13]  /*efa0*/  ISETP.GT.U32.AND P1, PT, R4, R3, PT ;  /* 0x000000030400720c */ /* 0x000fda0003f24070 */
[----:B------:R-:W-:Y:S02]  /*efb0*/  @!P1 IMAD.IADD R3, R3, 0x1, -R4 ;  /* 0x0000000103039824 */ /* 0x000fe400078e0a04 */
[----:B------:R-:W-:Y:S01]  /*efc0*/  @!P1 VIADD R2, R2, 0x1 ;  /* 0x0000000102029836 */ /* 0x000fe20000000000 */
[----:B------:R-:W-:Y:S02]  /*efd0*/  ISETP.NE.AND P1, PT, R0, RZ, PT ;  /* 0x000000ff0000720c */ /* 0x000fe40003f25270 */
[----:B------:R-:W-:Y:S02]  /*efe0*/  ISETP.GE.U32.AND P0, PT, R3, R4, PT ;  /* 0x000000040300720c */ /* 0x000fe40003f06070 */
[----:B------:R-:W-:-:S04]  /*eff0*/  LOP3.LUT R3, R9, R0, RZ, 0x3c, !PT ;  /* 0x0000000009037212 */ /* 0x000fc800078e3cff */
[----:B------:R-:W-:-:S07]  /*f000*/  ISETP.GE.AND P2, PT, R3, RZ, PT ;  /* 0x000000ff0300720c */ /* 0x000fce0003f46270 */
[----:B------:R-:W-:-:S06]  /*f010*/  @P0 VIADD R2, R2, 0x1 ;  /* 0x0000000102020836 */ /* 0x000fcc0000000000 */
[----:B------:R-:W-:Y:S01]  /*f020*/  @!P2 IMAD.MOV R2, RZ, RZ, -R2 ;  /* 0x000000ffff02a224 */ /* 0x000fe200078e0a02 */
[----:B------:R-:W-:-:S04]  /*f030*/  @!P1 LOP3.LUT R2, RZ, R0, RZ, 0x33, !PT ;  /* 0x00000000ff029212 */ /* 0x000fc800078e33ff */
[----:B------:R-:W-:Y:S01]  /*f040*/  MOV R18, R2 ;  /* 0x0000000200127202 */ /* 0x000fe20000000f00 */
[----:B------:R-:W-:-:S04]  /*f050*/  IMAD.MOV R17, RZ, RZ, -R2 ;  /* 0x000000ffff117224 */ /* 0x000fc800078e0a02 */
[----:B------:R-:W-:Y:S01]  /*f060*/  IMAD R17, R0, R17, R9 ;  /* 0x0000001100117224 */ /* 0x000fe200078e0209 */
[----:B------:R-:W-:Y:S06]  /*f070*/  BRA `(.L_x_612) ;  /* 0x00000000000c7947 */ /* 0x000fec0003800000 */
.L_x_607:
[----:B------:R-:W-:Y:S02]  /*f080*/  IMAD.MOV.U32 R17, RZ, RZ, RZ ;  /* 0x000000ffff117224 */ /* 0x000fe400078e00ff */
[----:B------:R-:W-:Y:S02]  /*f090*/  IMAD.U32 R16, RZ, RZ, UR6 ;  /* 0x00000006ff107e24 */ /* 0x000fe4000f8e00ff */
[----:B------:R-:W-:-:S07]  /*f0a0*/  IMAD.MOV.U32 R18, RZ, RZ, RZ ;  /* 0x000000ffff127224 */ /* 0x000fce00078e00ff */
.L_x_612:
[----:B------:R-:W-:-:S13]  /*f0b0*/  ISETP.NE.AND P0, PT, R5, RZ, PT ;  /* 0x000000ff0500720c */ /* 0x000fda0003f05270 */
[----:B------:R-:W0:Y:S01]  /*f0c0*/  @!P0 S2R R3, SR_CgaCtaId ;  /* 0x0000000000038919 */ /* 0x000e220000008800 */
[----:B------:R-:W-:-:S04]  /*f0d0*/  @!P0 MOV R0, 0x400 ;  /* 0x0000040000008802 */ /* 0x000fc80000000f00 */
[----:B0-----:R-:W-:-:S05]  /*f0e0*/  @!P0 LEA R0, R3, R0, 0x18 ;  /* 0x0000000003008211 */ /* 0x001fca00078ec0ff */
[----:B------:R2:W-:Y:S01]  /*f0f0*/  @!P0 STS.128 [R0+0x168d0], R16 ;  /* 0x0168d01000008388 */ /* 0x0005e20000000c00 */
[----:B------:R-:W-:Y:S06]  /*f100*/  BAR.ARV 0x5, 0x200 ;  /* 0x0148000000007b1d */ /* 0x000fec0000002000 */
.L_x_605:
[----:B------:R3:W-:Y:S01]  /*f110*/  STL [R1+0x40], RZ ;  /* 0x000040ff01007387 */ /* 0x0007e20000100800 */
[----:B------:R-:W-:Y:S01]  /*f120*/  ULDC UR4, c[0x0][0xc3c] ;  /* 0x00030f0000047ab9 */ /* 0x000fe20000000800 */
[----:B------:R-:W-:Y:S01]  /*f130*/  IMAD.MOV.U32 R28, RZ, RZ, 0x1 ;  /* 0x00000001ff1c7424 */ /* 0x000fe200078e00ff */
[----:B-1----:R-:W-:Y:S01]  /*f140*/  ISETP.GE.AND P0, PT, R19, UR4, PT ;  /* 0x0000000413007c0c */ /* 0x002fe2000bf06270 */
[----:B------:R-:W-:-:S12]  /*f150*/  IMAD.MOV.U32 R25, RZ, RZ, RZ ;  /* 0x000000ffff197224 */ /* 0x000fd800078e00ff */
[----:B---3--:R-:W-:Y:S05]  /*f160*/  @P0 BRA `(.L_x_613) ;  /* 0x0000005800600947 */ /* 0x008fea0003800000 */
[----:B------:R-:W1:Y:S01]  /*f170*/  S2R R6, SR_TID.X ;  /* 0x0000000000067919 */ /* 0x000e620000002100 */
[----:B------:R-:W3:Y:S01]  /*f180*/  S2UR UR5, SR_CgaCtaId ;  /* 0x00000000000579c3 */ /* 0x000ee20000008800 */
[----:B------:R-:W-:Y:S01]  /*f190*/  UMOV UR4, 0x400 ;  /* 0x0000040000047882 */ /* 0x000fe20000000000 */
[----:B------:R-:W-:Y:S01]  /*f1a0*/  BSSY B8, `(.L_x_613) ;  /* 0x0000594000087945 */ /* 0x000fe20003800000 */
[----:B------:R4:W-:Y:S01]  /*f1b0*/  STL [R1+0x40], RZ ;  /* 0x000040ff01007387 */ /* 0x0009e20000100800 */
[----:B------:R-:W-:Y:S01]  /*f1c0*/  MOV R28, 0x1 ;  /* 0x00000001001c7802 */ /* 0x000fe20000000f00 */
[----:B------:R-:W-:Y:S01]  /*f1d0*/  IMAD.MOV.U32 R25, RZ, RZ, RZ ;  /* 0x000000ffff197224 */ /* 0x000fe200078e00ff */
[----:B------:R-:W-:Y:S01]  /*f1e0*/  ULDC.64 UR40, c[0x0][0x198] ;  /* 0x0000660000287ab9 */ /* 0x000fe20000000a00 */
[----:B------:R-:W-:Y:S01]  /*f1f0*/  IMAD.MOV.U32 R29, RZ, RZ, 0x1 ;  /* 0x00000001ff1d7424 */ /* 0x000fe200078e00ff */
[----:B------:R-:W-:Y:S01]  /*f200*/  ULOP3.LUT UR38, UR36, 0x2, URZ, 0xfc, !UPT ;  /* 0x0000000224267892 */ /* 0x000fe2000f8efc3f */
[----:B------:R-:W-:Y:S01]  /*f210*/  IMAD.MOV.U32 R27, RZ, RZ, RZ ;  /* 0x000000ffff1b7224 */ /* 0x000fe200078e00ff */
[----:B------:R-:W-:Y:S01]  /*f220*/  ULDC UR37, c[0x0][0xc] ;  /* 0x0000030000257ab9 */ /* 0x000fe20000000800 */
[----:B---3--:R-:W-:-:S06]  /*f230*/  ULEA UR4, UR5, UR4, 0x18 ;  /* 0x0000000405047291 */ /* 0x008fcc000f8ec03f */
[----:B------:R-:W-:Y:S01]  /*f240*/  IMAD.U32 R22, RZ, RZ, UR4 ;  /* 0x00000004ff167e24 */ /* 0x000fe2000f8e00ff */
[C---:B-1----:R-:W-:Y:S01]  /*f250*/  LOP3.LUT R5, R6.reuse, 0x7f, RZ, 0xc0, !PT ;  /* 0x0000007f06057812 */ /* 0x042fe200078ec0ff */
[----:B--2---:R-:W-:-:S04]  /*f260*/  IMAD.SHL.U32 R0, R6, 0x8, RZ ;  /* 0x0000000806007824 */ /* 0x004fc800078e00ff */
[----:B------:R-:W-:Y:S01]  /*f270*/  IMAD.SHL.U32 R3, R5, 0x8, RZ ;  /* 0x0000000805037824 */ /* 0x000fe200078e00ff */
[----:B0-----:R-:W-:-:S04]  /*f280*/  LOP3.LUT R2, R0, 0x1f8, RZ, 0xc0, !PT ;  /* 0x000001f800027812 */ /* 0x001fc800078ec0ff */
[----:B------:R-:W-:-:S04]  /*f290*/  LOP3.LUT R2, R2, 0x38, R6, 0x78, !PT ;  /* 0x0000003802027812 */ /* 0x000fc800078e7806 */
[----:B------:R-:W-:Y:S01]  /*f2a0*/  LOP3.LUT R4, R2, 0x200, R3, 0xf8, !PT ;  /* 0x0000020002047812 */ /* 0x000fe200078ef803 */
[----:B------:R-:W-:Y:S01]  /*f2b0*/  IMAD.SHL.U32 R2, R6, 0x10, RZ ;  /* 0x0000001006027824 */ /* 0x000fe200078e00ff */
[----:B------:R-:W-:-:S03]  /*f2c0*/  SHF.R.U32.HI R3, RZ, 0x3, R5 ;  /* 0x00000003ff037819 */ /* 0x000fc60000011605 */
[----:B------:R-:W-:Y:S01]  /*f2d0*/  IMAD R0, R4, 0x2, R22 ;  /* 0x0000000204007824 */ /* 0x000fe200078e0216 */
[----:B------:R-:W-:-:S04]  /*f2e0*/  LOP3.LUT R2, R2, 0x70, RZ, 0xc0, !PT ;  /* 0x0000007002027812 */ /* 0x000fc800078ec0ff */
[----:B------:R4:W-:Y:S01]  /*f2f0*/  STL [R1+0x24], R0 ;  /* 0x0000240001007387 */ /* 0x0009e20000100800 */
[----:B------:R-:W-:-:S07]  /*f300*/  LOP3.LUT R2, R3, R2, RZ, 0xfc, !PT ;  /* 0x0000000203027212 */ /* 0x000fce00078efcff */
.L_x_706:
[----:B0-----:R-:W0:Y:S02]  /*f310*/  LDC.64 R2, c[0x0][0xc88] ;  /* 0x00032200ff027b82 */ /* 0x001e240000000a00 */
[----:B0-----:R-:W-:-:S05]  /*f320*/  IMAD.WIDE R2, R19, 0x4, R2 ;  /* 0x0000000413027825 */ /* 0x001fca00078e0202 */
[----:B------:R-:W4:Y:S01]  /*f330*/  LDG.E R10, desc[UR42][R2.64] ;  /* 0x0000002a020a7981 */ /* 0x000f22000c1e1900 */
[----:B------:R-:W-:Y:S05]  /*f340*/  YIELD ;  /* 0x0000000000007946 */ /* 0x000fea0003800000 */
[----:B------:R-:W-:Y:S01]  /*f350*/  ULDC.64 UR4, c[0x0][0xa28] ;  /* 0x00028a0000047ab9 */ /* 0x000fe20000000a00 */
[----:B------:R-:W-:Y:S01]  /*f360*/  IMAD.MOV.U32 R9, RZ, RZ, RZ ;  /* 0x000000ffff097224 */ /* 0x000fe200078e00ff */
[----:B------:R-:W-:Y:S01]  /*f370*/  ISETP.NE.U32.AND P0, PT, RZ, UR4, PT ;  /* 0x00000004ff007c0c */ /* 0x000fe2000bf05070 */
[----:B------:R-:W-:Y:S01]  /*f380*/  IMAD.MOV.U32 R6, RZ, RZ, RZ ;  /* 0x000000ffff067224 */ /* 0x000fe200078e00ff */
[----:B------:R-:W-:Y:S01]  /*f390*/  ULDC.64 UR8, c[0x0][0xa18] ;  /* 0x0002860000087ab9 */ /* 0x000fe20000000a00 */
[----:B------:R-:W-:Y:S01]  /*f3a0*/  ULDC.64 UR6, c[0x0][0xa10] ;  /* 0x0002840000067ab9 */ /* 0x000fe20000000a00 */
[----:B------:R-:W-:-:S02]  /*f3b0*/  ISETP.NE.AND.EX P0, PT, RZ, UR5, PT, P0 ;  /* 0x00000005ff007c0c */ /* 0x000fc4000bf05300 */
[----:B----4-:R-:W-:Y:S01]  /*f3c0*/  SHF.R.S32.HI R0, RZ, 0x1f, R10 ;  /* 0x0000001fff007819 */ /* 0x010fe2000001140a */
[----:B------:R-:W-:-:S10]  /*f3d0*/  IMAD.SHL.U32 R23, R10, 0x4, RZ ;  /* 0x000000040a177824 */ /* 0x000fd400078e00ff */
[C---:B------:R-:W-:Y:S01]  /*f3e0*/  @P0 LEA R2, P1, R10.reuse, UR4, 0x2 ;  /* 0x000000040a020c11 */ /* 0x040fe2000f8210ff */
[----:B------:R-:W-:Y:S03]  /*f3f0*/  STL [R1+0x8], R10 ;  /* 0x0000080a01007387 */ /* 0x000fe60000100800 */
[C-C-:B------:R-:W-:Y:S01]  /*f400*/  @P0 LEA.HI.X R3, R10.reuse, UR5, R0.reuse, 0x2, P1 ;  /* 0x000000050a030c11 */ /* 0x140fe200088f1400 */
[----:B------:R-:W-:Y:S01]  /*f410*/  ULDC.64 UR4, c[0x0][0xa00] ;  /* 0x0002800000047ab9 */ /* 0x000fe20000000a00 */
[----:B------:R-:W-:Y:S01]  /*f420*/  SHF.L.U64.HI R24, R10, 0x2, R0 ;  /* 0x000000020a187819 */ /* 0x000fe20000010200 */
[----:B------:R0:W-:Y:S04]  /*f430*/  STL [R1+0x30], R0 ;  /* 0x0000300001007387 */ /* 0x0001e80000100800 */
[----:B--2---:R1:W2:Y:S01]  /*f440*/  @P0 LDG.E R9, desc[UR42][R2.64] ;  /* 0x0000002a02090981 */ /* 0x0042a2000c1e1900 */
[----:B------:R-:W-:-:S02]  /*f450*/  ISETP.NE.U32.AND P0, PT, RZ, UR4, PT ;  /* 0x00000004ff007c0c */ /* 0x000fc4000bf05070 */
[----:B------:R-:W-:Y:S02]  /*f460*/  ISETP.NE.U32.AND P2, PT, RZ, UR8, PT ;  /* 0x00000008ff007c0c */ /* 0x000fe4000bf45070 */
[----:B------:R-:W-:Y:S02]  /*f470*/  ISETP.NE.AND.EX P0, PT, RZ, UR5, PT, P0 ;  /* 0x00000005ff007c0c */ /* 0x000fe4000bf05300 */
[----:B------:R-:W-:Y:S02]  /*f480*/  ISETP.NE.AND.EX P2, PT, RZ, UR9, PT, P2 ;  /* 0x00000009ff007c0c */ /* 0x000fe4000bf45320 */
[----:B------:R-:W-:Y:S02]  /*f490*/  ISETP.NE.U32.AND P1, PT, RZ, UR6, PT ;  /* 0x00000006ff007c0c */ /* 0x000fe4000bf25070 */
[----:B-1----:R-:W-:Y:S02]  /*f4a0*/  IADD3 R2, P3, R23, UR4, RZ ;  /* 0x0000000417027c10 */ /* 0x002fe4000ff7e0ff */
[----:B------:R-:W-:-:S02]  /*f4b0*/  ISETP.NE.AND.EX P1, PT, RZ, UR7, PT, P1 ;  /* 0x00000007ff007c0c */ /* 0x000fc4000bf25310 */
[C---:B------:R-:W-:Y:S02]  /*f4c0*/  IADD3.X R3, R24.reuse, UR5, RZ, P3, !PT ;  /* 0x0000000518037c10 */ /* 0x040fe40009ffe4ff */
[----:B------:R-:W-:Y:S02]  /*f4d0*/  IADD3 R4, P4, R23, UR6, RZ ;  /* 0x0000000617047c10 */ /* 0x000fe4000ff9e0ff */
[----:B0-----:R-:W-:Y:S01]  /*f4e0*/  MOV R0, RZ ;  /* 0x000000ff00007202 */ /* 0x001fe20000000f00 */
[----:B------:R-:W3:Y:S01]  /*f4f0*/  @P0 LDG.E R6, desc[UR42][R2.64] ;  /* 0x0000002a02060981 */ /* 0x000ee2000c1e1900 */
[----:B------:R-:W-:Y:S01]  /*f500*/  ULDC UR4, c[0x0][0x288] ;  /* 0x0000a20000047ab9 */ /* 0x000fe20000000800 */
[----:B------:R-:W-:Y:S01]  /*f510*/  IADD3.X R5, R24, UR7, RZ, P4, !PT ;  /* 0x0000000718057c10 */ /* 0x000fe2000a7fe4ff */
[----:B------:R-:W-:Y:S01]  /*f520*/  IMAD.U32 R8, RZ, RZ, UR4 ;  /* 0x00000004ff087e24 */ /* 0x000fe2000f8e00ff */
[----:B------:R-:W-:-:S03]  /*f530*/  ULDC.64 UR4, c[0x0][0x418] ;  /* 0x0001060000047ab9 */ /* 0x000fc60000000a00 */
[----:B------:R-:W5:Y:S04]  /*f540*/  @P1 LDG.E R0, desc[UR42][R4.64] ;  /* 0x0000002a04001981 */ /* 0x000f68000c1e1900 */
[----:B---3--:R0:W-:Y:S02]  /*f550*/  STL [R1+0x28], R6 ;  /* 0x0000280601007387 */ /* 0x0081e40000100800 */
[----:B0-----:R-:W-:-:S04]  /*f560*/  @P2 IADD3 R6, P3, R23, UR8, RZ ;  /* 0x0000000817062c10 */ /* 0x001fc8000ff7e0ff */
[----:B------:R-:W-:-:S05]  /*f570*/  @P2 IADD3.X R7, R24, UR9, RZ, P3, !PT ;  /* 0x0000000918072c10 */ /* 0x000fca0009ffe4ff */
[----:B------:R0:W3:Y:S01]  /*f580*/  @P2 LDG.E R8, desc[UR42][R6.64] ;  /* 0x0000002a06082981 */ /* 0x0000e2000c1e1900 */
[----:B------:R-:W-:-:S03]  /*f590*/  UISETP.NE.U32.AND UP0, UPT, UR4, URZ, UPT ;  /* 0x0000003f0400728c */ /* 0x000fc6000bf05070 */
[----:B--2---:R1:W-:Y:S01]  /*f5a0*/  STL [R1+0x1c], R9 ;  /* 0x00001c0901007387 */ /* 0x0043e20000100800 */
[----:B------:R-:W-:Y:S01]  /*f5b0*/  UISETP.NE.AND.EX UP0, UPT, UR5, URZ, UPT, UP0 ;  /* 0x0000003f0500728c */ /* 0x000fe2000bf05300 */
[----:B------:R-:W-:Y:S02]  /*f5c0*/  ULDC UR4, c[0x0][0x424] ;  /* 0x0001090000047ab9 */ /* 0x000fe40000000800 */
[----:B------:R-:W-:Y:S01]  /*f5d0*/  ULDC UR5, c[0x0][0x2f0] ;  /* 0x0000bc0000057ab9 */ /* 0x000fe20000000800 */
[----:B------:R-:W-:-:S04]  /*f5e0*/  USEL UR4, UR4, 0x1, UP0 ;  /* 0x0000000104047887 */ /* 0x000fc80008000000 */
[----:B------:R-:W-:-:S03]  /*f5f0*/  UIMAD UR4, UR4, UR5, URZ ;  /* 0x00000005040472a4 */ /* 0x000fc6000f8e023f */
[----:B------:R-:W-:Y:S02]  /*f600*/  ULDC UR5, c[0x0][0x348] ;  /* 0x0000d20000057ab9 */ /* 0x000fe40000000800 */
[----:B0-----:R-:W-:Y:S02]  /*f610*/  IMAD.U32 R6, RZ, RZ, UR5 ;  /* 0x00000005ff067e24 */ /* 0x001fe4000f8e00ff */
[----:B------:R-:W-:Y:S01]  /*f620*/  IMAD.U32 R7, RZ, RZ, UR4 ;  /* 0x00000004ff077e24 */ /* 0x000fe2000f8e00ff */
[----:B---3--:R1:W-:Y:S01]  /*f630*/  STL [R1+0x34], R8 ;  /* 0x0000340801007387 */ /* 0x0083e20000100800 */
[----:B------:R-:W-:Y:S05]  /*f640*/  @P2 BRA `(.L_x_614) ;  /* 0x0000000000142947 */ /* 0x000fea0003800000 */
[----:B------:R-:W-:Y:S05]  /*f650*/  @!P0 BRA `(.L_x_614) ;  /* 0x0000000000108947 */ /* 0x000fea0003800000 */
[----:B-1----:R-:W2:Y:S04]  /*f660*/  LDG.E R8, desc[UR42][R2.64] ;  /* 0x0000002a02087981 */ /* 0x002ea8000c1e1900 */
[----:B------:R-:W2:Y:S02]  /*f670*/  LDG.E R2, desc[UR42][R2.64+0x4] ;  /* 0x0000042a02027981 */ /* 0x000ea4000c1e1900 */
[----:B--2---:R-:W-:-:S05]  /*f680*/  IMAD.IADD R2, R2, 0x1, -R8 ;  /* 0x0000000102027824 */ /* 0x004fca00078e0a08 */
[----:B------:R0:W-:Y:S02]  /*f690*/  STL [R1+0x34], R2 ;  /* 0x0000340201007387 */ /* 0x0001e40000100800 */
.L_x_614:
[----:B-1----:R-:W-:Y:S01]  /*f6a0*/  IMAD.MOV.U32 R8, RZ, RZ, R10 ;  /* 0x000000ffff087224 */ /* 0x002fe200078e000a */
[----:B------:R-:W-:Y:S02]  /*f6b0*/  ULDC.64 UR4, c[0x0][0xa20] ;  /* 0x0002880000047ab9 */ /* 0x000fe40000000a00 */
[----:B------:R-:W-:Y:S02]  /*f6c0*/  ISETP.NE.U32.AND P0, PT, RZ, UR4, PT ;  /* 0x00000004ff007c0c */ /* 0x000fe4000bf05070 */
[----:B------:R1:W-:Y:S02]  /*f6d0*/  STL [R1+0xc], R8 ;  /* 0x00000c0801007387 */ /* 0x0003e40000100800 */
[----:B------:R-:W-:-:S13]  /*f6e0*/  ISETP.NE.AND.EX P0, PT, RZ, UR5, PT, P0 ;  /* 0x00000005ff007c0c */ /* 0x000fda000bf05300 */
[----:B-1----:R-:W-:Y:S05]  /*f6f0*/  @!P0 BRA `(.L_x_615) ;  /* 0x0000000000108947 */ /* 0x002fea0003800000 */
[----:B0-----:R-:W-:-:S04]  /*f700*/  IADD3 R2, P0, R23, UR4, RZ ;  /* 0x0000000417027c10 */ /* 0x001fc8000ff1e0ff */
[----:B------:R-:W-:-:S05]  /*f710*/  IADD3.X R3, R24, UR5, RZ, P0, !PT ;  /* 0x0000000518037c10 */ /* 0x000fca00087fe4ff */
[----:B------:R1:W5:Y:S01]  /*f720*/  LDG.E R7, desc[UR42][R2.64] ;  /* 0x0000002a02077981 */ /* 0x000362000c1e1900 */
[----:B------:R-:W-:Y:S05]  /*f730*/  BRA `(.L_x_616) ;  /* 0x0000000000247947 */ /* 0x000fea0003800000 */
.L_x_615:
[----:B------:R-:W-:Y:S02]  /*f740*/  ULDC.64 UR4, c[0x0][0xa08] ;  /* 0x0002820000047ab9 */ /* 0x000fe40000000a00 */
[----:B------:R-:W-:-:S04]  /*f750*/  ISETP.NE.U32.AND P0, PT, RZ, UR4, PT ;  /* 0x00000004ff007c0c */ /* 0x000fc8000bf05070 */
[----:B------:R-:W-:-:S13]  /*f760*/  ISETP.NE.AND.EX P0, PT, RZ, UR5, PT, P0 ;  /* 0x00000005ff007c0c */ /* 0x000fda000bf05300 */
[----:B------:R-:W-:Y:S05]  /*f770*/  @!P0 BRA `(.L_x_616) ;  /* 0x0000000000148947 */ /* 0x000fea0003800000 */
[----:B0-----:R-:W0:Y:S02]  /*f780*/  LDC.64 R2, c[0x0][0xa08] ;  /* 0x00028200ff027b82 */ /* 0x001e240000000a00 */
[----:B0-----:R-:W-:-:S05]  /*f790*/  IMAD.WIDE R2, R8, 0x4, R2 ;  /* 0x0000000408027825 */ /* 0x001fca00078e0202 */
[----:B------:R-:W2:Y:S04]  /*f7a0*/  LDG.E R7, desc[UR42][R2.64] ;  /* 0x0000002a02077981 */ /* 0x000ea8000c1e1900 */
[----:B------:R-:W2:Y:S02]  /*f7b0*/  LDG.E R2, desc[UR42][R2.64+0x4] ;  /* 0x0000042a02027981 */ /* 0x000ea4000c1e1900 */
[----:B--2---:R-:W-:-:S07]  /*f7c0*/  IMAD.IADD R7, R2, 0x1, -R7 ;  /* 0x0000000102077824 */ /* 0x004fce00078e0a07 */
.L_x_616:
[----:B01----:R-:W2:Y:S04]  /*f7d0*/  @P1 LDG.E R2, desc[UR42][R4.64] ;  /* 0x0000002a04021981 */ /* 0x003ea8000c1e1900 */
[----:B------:R-:W2:Y:S01]  /*f7e0*/  @P1 LDG.E R4, desc[UR42][R4.64+0x4] ;  /* 0x0000042a04041981 */ /* 0x000ea2000c1e1900 */
[----:B-----5:R-:W-:Y:S01]  /*f7f0*/  IMAD.IADD R7, R7, 0x1, -R9 ;  /* 0x0000000107077824 */ /* 0x020fe200078e0a09 */
[----:B------:R-:W-:Y:S01]  /*f800*/  BSSY B0, `(.L_x_617) ;  /* 0x00000dc000007945 */ /* 0x000fe20003800000 */
[----:B--2---:R-:W-:-:S05]  /*f810*/  @P1 IMAD.IADD R6, R4, 0x1, -R2 ;  /* 0x0000000104061824 */ /* 0x004fca00078e0a02 */
[----:B------:R-:W-:-:S05]  /*f820*/  IADD3 R2, R7, R6, RZ ;  /* 0x0000000607027210 */ /* 0x000fca0007ffe0ff */
[----:B------:R0:W-:Y:S02]  /*f830*/  STL [R1+0x18], R2 ;  /* 0x0000180201007387 */ /* 0x0001e40000100800 */
[----:B0-----:R-:W-:-:S05]  /*f840*/  VIADD R2, R2, 0x7f ;  /* 0x0000007f02027836 */ /* 0x001fca0000000000 */
[----:B------:R-:W-:-:S04]  /*f850*/  SHF.R.S32.HI R3, RZ, 0x1f, R2 ;  /* 0x0000001fff037819 */ /* 0x000fc80000011402 */
[----:B------:R-:W-:Y:S01]  /*f860*/  LEA.HI R4, R3, R2, RZ, 0x7 ;  /* 0x0000000203047211 */ /* 0x000fe200078f38ff */
[----:B------:R-:W-:-:S03]  /*f870*/  IMAD.MOV R3, RZ, RZ, -R7 ;  /* 0x000000ffff037224 */ /* 0x000fc600078e0a07 */
[----:B------:R-:W-:Y:S01]  /*f880*/  LOP3.LUT R2, R4, 0xffffff80, RZ, 0xc0, !PT ;  /* 0xffffff8004027812 */ /* 0x000fe200078ec0ff */
[----:B------:R0:W-:Y:S01]  /*f890*/  STL [R1+0x3c], R4 ;  /* 0x00003c0401007387 */ /* 0x0001e20000100800 */
[----:B------:R-:W-:Y:S02]  /*f8a0*/  VIMNMX R3, RZ, R3, !PT ;  /* 0x00000003ff037248 */ /* 0x000fe40007fe0100 */
[----:B------:R-:W-:-:S04]  /*f8b0*/  VIADDMNMX R2, R2, -R7, R6, PT ;  /* 0x8000000702027246 */ /* 0x000fc80003800106 */
[----:B------:R-:W-:Y:S02]  /*f8c0*/  ISETP.GT.AND P0, PT, R2, R3, PT ;  /* 0x000000030200720c */ /* 0x000fe40003f04270 */
[----:B------:R-:W-:-:S11]  /*f8d0*/  SHF.R.U32.HI R3, RZ, 0x7, R3 ;  /* 0x00000007ff037819 */ /* 0x000fd60000011603 */
[----:B------:R-:W-:-:S05]  /*f8e0*/  @P0 VIADD R2, R2, 0x7f ;  /* 0x0000007f02020836 */ /* 0x000fca0000000000 */
[----:B0-----:R-:W-:-:S04]  /*f8f0*/  @P0 SHF.R.S32.HI R4, RZ, 0x1f, R2 ;  /* 0x0000001fff040819 */ /* 0x001fc80000011402 */
[----:B------:R-:W-:Y:S01]  /*f900*/  @P0 LEA.HI R2, R4, R2, RZ, 0x7 ;  /* 0x0000000204020211 */ /* 0x000fe200078f38ff */
[----:B------:R-:W-:-:S03]  /*f910*/  IMAD.MOV.U32 R4, RZ, RZ, R3 ;  /* 0x000000ffff047224 */ /* 0x000fc600078e0003 */
[----:B------:R-:W-:Y:S02]  /*f920*/  @P0 SHF.R.S32.HI R4, RZ, 0x7, R2 ;  /* 0x00000007ff040819 */ /* 0x000fe40000011402 */
[----:B------:R-:W-:Y:S02]  /*f930*/  PLOP3.LUT P0, PT, PT, PT, PT, 0x80, 0x0 ;  /* 0x000000000000781c */ /* 0x000fe40003f0f070 */
[----:B------:R-:W-:-:S13]  /*f940*/  ISETP.GT.AND P2, PT, R4, R3, PT ;  /* 0x000000030400720c */ /* 0x000fda0003f44270 */
[----:B------:R-:W-:Y:S05]  /*f950*/  @!P2 BRA `(.L_x_618) ;  /* 0x0000000c0018a947 */ /* 0x000fea0003800000 */
[----:B------:R-:W-:Y:S01]  /*f960*/  UMOV UR4, 0xffffffff ;  /* 0xffffffff00047882 */ /* 0x000fe20000000000 */
[----:B------:R-:W-:Y:S02]  /*f970*/  SEL R2, R8, RZ, !P1 ;  /* 0x000000ff08027207 */ /* 0x000fe40004800000 */
[----:B------:R-:W-:Y:S05]  /*f980*/  BRA.DIV UR4, `(.L_x_619) ;  /* 0x0000006604e47947 */ /* 0x000fea000b800000 */
[----:B------:R-:W0:Y:S02]  /*f990*/  S2R R5, SR_TID.X ;  /* 0x0000000000057919 */ /* 0x000e240000002100 */
[----:B0-----:R-:W-:-:S04]  /*f9a0*/  SHF.R.U32.HI R5, RZ, 0x5, R5 ;  /* 0x00000005ff057819 */ /* 0x001fc80000011605 */
[----:B------:R-:W-:-:S05]  /*f9b0*/  LOP3.LUT R5, R5, 0x3, RZ, 0xc0, !PT ;  /* 0x0000000305057812 */ /* 0x000fca00078ec0ff */
[----:B------:R0:W1:Y:S02]  /*f9c0*/  SHFL.IDX PT, R14, R5, RZ, 0x1f ;  /* 0x00001fff050e7589 */ /* 0x00006400000e0000 */
.L_x_774:
[----:B-1----:R-:W-:Y:S02]  /*f9d0*/  ISETP.NE.AND P0, PT, R14, RZ, PT ;  /* 0x000000ff0e00720c */ /* 0x002fe40003f05270 */
[----:B------:R-:W-:-:S11]  /*f9e0*/  PLOP3.LUT P6, PT, PT, PT, PT, 0x8, 0x0 ;  /* 0x000000000000781c */ /* 0x000fd60003fce170 */
[----:B------:R-:W-:Y:S05]  /*f9f0*/  @P0 BRA `(.L_x_620) ;  /* 0x00000000000c0947 */ /* 0x000fea0003800000 */
[----:B------:R-:W-:-:S03]  /*fa00*/  UMOV UR4, 0xffffffff ;  /* 0xffffffff00047882 */ /* 0x000fc60000000000 */
[----:B------:R-:W-:Y:S05]  /*fa10*/  BRA.DIV UR4, `(.L_x_621) ;  /* 0x0000006604f47947 */ /* 0x000fea000b800000 */
[----:B------:R-:W-:-:S13]  /*fa20*/  ELECT P6, URZ, PT ;  /* 0x00000000003f782f */ /* 0x000fda00038c0000 */
.L_x_620:
[----:B0-----:R-:W2:Y:S01]  /*fa30*/  LDL R5, [R1+0x40] ;  /* 0x0000400001057983 */ /* 0x001ea20000100800 */
[----:B------:R-:W-:Y:S01]  /*fa40*/  BSSY B1, `(.L_x_622) ;  /* 0x0000008000017945 */ /* 0x000fe20003800000 */
[----:B--2---:R-:W-:-:S05]  /*fa50*/  VIADD R5, R5, 0x1 ;  /* 0x0000000105057836 */ /* 0x004fca0000000000 */
[----:B------:R-:W-:-:S04]  /*fa60*/  LEA.HI R6, R5, R5, RZ, 0x1 ;  /* 0x0000000505067211 */ /* 0x000fc800078f08ff */
[----:B------:R-:W-:-:S05]  /*fa70*/  LOP3.LUT R6, R6, 0xfffffffe, RZ, 0xc0, !PT ;  /* 0xfffffffe06067812 */ /* 0x000fca00078ec0ff */
[----:B------:R-:W-:-:S05]  /*fa80*/  IMAD.IADD R5, R5, 0x1, -R6 ;  /* 0x0000000105057824 */ /* 0x000fca00078e0a06 */
[----:B------:R-:W-:-:S04]  /*fa90*/  SHF.L.U32 R5, R5, 0x1f, RZ ;  /* 0x0000001f05057819 */ /* 0x000fc800000006ff */
[----:B------:R-:W0:Y:S02]  /*faa0*/  SYNCS.PHASECHK.TRANS64.TRYWAIT P0, [R22+URZ+0x16820], R5 ;  /* 0x01682005160075a7 */ /* 0x000e24000800017f */
[----:B0-----:R-:W-:Y:S05]  /*fab0*/  @!P0 BRA `(.L_x_623) ;  /* 0x0000006400ec8947 */ /* 0x001fea0003800000 */
.L_x_777:
[----:B------:R-:W-:Y:S05]  /*fac0*/  BSYNC B1 ;  /* 0x0000000000017941 */ /* 0x000fea0003800000 */
.L_x_622:
[----:B------:R-:W-:Y:S04]  /*fad0*/  BSSY B1, `(.L_x_624) ;  /* 0x000004f000017945 */ /* 0x000fe80003800000 */
[----:B------:R-:W-:Y:S05]  /*fae0*/  @!P6 BRA `(.L_x_625) ;  /* 0x000000040034e947 */ /* 0x000fea0003800000 */
[----:B------:R-:W1:Y:S01]  /*faf0*/  S2R R6, SR_TID.X ;  /* 0x0000000000067919 */ /* 0x000e620000002100 */
[----:B0-----:R-:W-:Y:S01]  /*fb00*/  IMAD R5, R27, 0x8, R22 ;  /* 0x000000081b057824 */ /* 0x001fe200078e0216 */
[----:B------:R-:W-:Y:S01]  /*fb10*/  BSSY B2, `(.L_x_626) ;  /* 0x0000006000027945 */ /* 0x000fe20003800000 */
[----:B-1----:R-:W-:Y:S02]  /*fb20*/  LOP3.LUT R7, R6, 0x7f, RZ, 0xc0, !PT ;  /* 0x0000007f06077812 */ /* 0x002fe400078ec0ff */
[----:B------:R-:W-:Y:S02]  /*fb30*/  SHF.L.U32 R6, R29, 0x1f, RZ ;  /* 0x0000001f1d067819 */ /* 0x000fe400000006ff */
[----:B------:R-:W-:Y:S02]  /*fb40*/  ISETP.NE.AND P1, PT, R7, RZ, PT ;  /* 0x000000ff0700720c */ /* 0x000fe40003f25270 */
[----:B------:R-:W0:Y:S02]  /*fb50*/  SYNCS.PHASECHK.TRANS64.TRYWAIT P0, [R5+URZ+0x168a0], R6 ;  /* 0x0168a006050075a7 */ /* 0x000e24000800017f */
[----:B0-----:R-:W-:Y:S09]  /*fb60*/  @!P0 BRA `(.L_x_627) ;  /* 0x0000006400d48947 */ /* 0x001ff20003800000 */
.L_x_778:
[----:B------:R-:W-:Y:S05]  /*fb70*/  BSYNC B2 ;  /* 0x0000000000027941 */ /* 0x000fea0003800000 */
.L_x_626:
[----:B------:R-:W-:Y:S04]  /*fb80*/  BSSY B2, `(.L_x_628) ;  /* 0x0000009000027945 */ /* 0x000fe80003800000 */
[----:B------:R-:W-:Y:S05]  /*fb90*/  @P1 BRA `(.L_x_629) ;  /* 0x00000000001c1947 */ /* 0x000fea0003800000 */
[----:B------:R-:W1:Y:S02]  /*fba0*/  S2R R7, SR_TID.X ;  /* 0x0000000000077919 */ /* 0x000e640000002100 */
[----:B-1----:R-:W-:Y:S01]  /*fbb0*/  LOP3.LUT R8, R7, 0x1f, RZ, 0xc0, !PT ;  /* 0x0000001f07087812 */ /* 0x002fe200078ec0ff */
[----:B------:R-:W-:-:S03]  /*fbc0*/  IMAD.MOV.U32 R7, RZ, RZ, 0x4000 ;  /* 0x00004000ff077424 */ /* 0x000fc600078e00ff */
[----:B------:R-:W-:Y:S01]  /*fbd0*/  ISETP.NE.AND P0, PT, R8, RZ, PT ;  /* 0x000000ff0800720c */ /* 0x000fe20003f05270 */
[----:B------:R1:W-:-:S12]  /*fbe0*/  SYNCS.ARRIVE.TRANS64 RZ, [R5+URZ+0x16890], R7 ;  /* 0x0168900705ff79a7 */ /* 0x0003d8000800003f */
[----:B-1----:R-:W-:Y:S05]  /*fbf0*/  @!P0 BRA `(.L_x_629) ;  /* 0x0000000000048947 */ /* 0x002fea0003800000 */
[----:B------:R-:W-:Y:S01]  /*fc00*/  BPT.TRAP 0x1 ;  /* 0x000000040000795c */ /* 0x000fe20000300000 */
.L_x_629:
[----:B------:R-:W-:Y:S05]  /*fc10*/  BSYNC B2 ;  /* 0x0000000000027941 */ /* 0x000fea0003800000 */
.L_x_628:
[----:B------:R-:W-:Y:S01]  /*fc20*/  MOV R11, RZ ;  /* 0x000000ff000b7202 */ /* 0x000fe20000000f00 */
[----:B------:R-:W-:Y:S01]  /*fc30*/  IMAD R7, R4, 0x80, R0 ;  /* 0x0000008004077824 */ /* 0x000fe200078e0200 */
[----:B------:R-:W-:Y:S01]  /*fc40*/  UIADD3 UR4, UP0, UR40, 0x570, URZ ;  /* 0x0000057028047890 */ /* 0x000fe2000ff1e03f */
[----:B------:R-:W-:Y:S01]  /*fc50*/  IMAD R8, R27, 0x4000, R22 ;  /* 0x000040001b087824 */ /* 0x000fe200078e0216 */
[----:B------:R-:W-:Y:S01]  /*fc60*/  R2UR UR10, R11 ;  /* 0x000000000b0a72ca */ /* 0x000fe200000e0000 */
[----:B------:R-:W-:Y:S01]  /*fc70*/  VIADD R7, R7, 0xffffff80 ;  /* 0xffffff8007077836 */ /* 0x000fe20000000000 */
[----:B------:R-:W-:Y:S01]  /*fc80*/  PLOP3.LUT P0, PT, PT, PT, PT, 0x80, 0x0 ;  /* 0x000000000000781c */ /* 0x000fe20003f0f070 */
[----:B------:R-:W-:Y:S01]  /*fc90*/  VIADD R8, R8, 0xe400 ;  /* 0x0000e40008087836 */ /* 0x000fe20000000000 */
[----:B------:R-:W-:Y:S01]  /*fca0*/  UIADD3.X UR5, URZ, UR41, URZ, UP0, !UPT ;  /* 0x000000293f057290 */ /* 0x000fe200087fe43f */
[----:B------:R-:W-:Y:S01]  /*fcb0*/  IMAD.SHL.U32 R10, R27, 0x2000, RZ ;  /* 0x000020001b0a7824 */ /* 0x000fe200078e00ff */
[----:B------:R-:W-:Y:S01]  /*fcc0*/  UMOV UR6, 0x0 ;  /* 0x0000000000067882 */ /* 0x000fe20000000000 */
[----:B------:R-:W-:Y:S01]  /*fcd0*/  VIADD R9, R5, 0x16890 ;  /* 0x0001689005097836 */ /* 0x000fe20000000000 */
[----:B------:R-:W-:-:S08]  /*fce0*/  UMOV UR7, 0x12f00000 ;  /* 0x12f0000000077882 */ /* 0x000fd00000000000 */
.L_x_630:
[----:B------:R-:W-:-:S13]  /*fcf0*/  @P0 ELECT P2, URZ, PT ;  /* 0x00000000003f082f */ /* 0x000fda0003840000 */
[----:B------:R-:W-:Y:S02]  /*fd00*/  @P2 R2UR UR13, R2 ;  /* 0x00000000020d22ca */ /* 0x000fe400000e0000 */
[----:B------:R-:W-:Y:S02]  /*fd10*/  @P2 R2UR UR12, R18 ;  /* 0x00000000120c22ca */ /* 0x000fe400000e0000 */
[----:B------:R-:W-:Y:S02]  /*fd20*/  @P2 R2UR UR11, R7 ;  /* 0x00000000070b22ca */ /* 0x000fe400000e0000 */
[----:B------:R-:W-:Y:S02]  /*fd30*/  @P2 R2UR UR9, R9 ;  /* 0x00000000090922ca */ /* 0x000fe400000e0000 */
[----:B------:R-:W-:Y:S02]  /*fd40*/  @P2 R2UR UR8, R8 ;  /* 0x00000000080822ca */ /* 0x000fe400000e0000 */
[----:B------:R-:W-:-:S02]  /*fd50*/  @P2 PLOP3.LUT P0, PT, P2, PT, PT, 0x8, 0x0 ;  /* 0x000000000000281c */ /* 0x000fc4000170e170 */
[----:B------:R-:W-:-:S09]  /*fd60*/  PLOP3.LUT P2, PT, PT, PT, PT, 0x8, 0x0 ;  /* 0x000000000000781c */ /* 0x000fd20003f4e170 */
[----:B------:R1:W-:Y:S02]  /*fd70*/  UTMALDG.4D [UR8], [UR4], desc[UR6] ;  /* 0x00000608040075b4 */ /* 0x0003e40008019000 */
[----:B-1----:R-:W-:Y:S05]  /*fd80*/  @P0 BRA.U.ANY `(.L_x_630) ;  /* 0xfffffffd00d80947 */ /* 0x002fea000393ffff */
[----:B------:R-:W1:Y:S01]  /*fd90*/  SYNCS.PHASECHK.TRANS64.TRYWAIT P0, [R5+URZ+0x168c0], R6 ;  /* 0x0168c006050075a7 */ /* 0x000e62000800017f */
[----:B------:R-:W-:Y:S04]  /*fda0*/  BSSY B2, `(.L_x_631) ;  /* 0x0000002000027945 */ /* 0x000fe80003800000 */
[----:B-1----:R-:W-:Y:S05]  /*fdb0*/  @!P0 BRA `(.L_x_632) ;  /* 0x0000006400548947 */ /* 0x002fea0003800000 */
.L_x_779:
[----:B------:R-:W-:Y:S05]  /*fdc0*/  BSYNC B2 ;  /* 0x0000000000027941 */ /* 0x000fea0003800000 */
.L_x_631:
[----:B------:R-:W-:Y:S01]  /*fdd0*/  BSSY B2, `(.L_x_633) ;  /* 0x000000b000027945 */ /* 0x000fe20003800000 */
[----:B------:R-:W-:Y:S02]  /*fde0*/  IMAD.MOV.U32 R8, RZ, RZ, 0x0 ;  /* 0x00000000ff087424 */ /* 0x000fe400078e00ff */
[----:B------:R-:W-:Y:S01]  /*fdf0*/  IMAD.MOV.U32 R9, RZ, RZ, 0x12f00000 ;  /* 0x12f00000ff097424 */ /* 0x000fe200078e00ff */
[----:B------:R-:W-:Y:S06]  /*fe00*/  @P1 BRA `(.L_x_634) ;  /* 0x00000000001c1947 */ /* 0x000fec0003800000 */
[----:B------:R-:W2:Y:S01]  /*fe10*/  S2R R12, SR_TID.X ;  /* 0x00000000000c7919 */ /* 0x000ea20000002100 */
[----:B01----:R-:W-:-:S04]  /*fe20*/  MOV R6, 0x4000 ;  /* 0x0000400000067802 */ /* 0x003fc80000000f00 */
[----:B------:R3:W-:Y:S01]  /*fe30*/  SYNCS.ARRIVE.TRANS64 RZ, [R5+URZ+0x168b0], R6 ;  /* 0x0168b00605ff79a7 */ /* 0x0007e2000800003f */
[----:B--2---:R-:W-:-:S04]  /*fe40*/  LOP3.LUT R12, R12, 0x1f, RZ, 0xc0, !PT ;  /* 0x0000001f0c0c7812 */ /* 0x004fc800078ec0ff */
[----:B------:R-:W-:-:S13]  /*fe50*/  ISETP.NE.AND P0, PT, R12, RZ, PT ;  /* 0x000000ff0c00720c */ /* 0x000fda0003f05270 */
[----:B---3--:R-:W-:Y:S05]  /*fe60*/  @!P0 BRA `(.L_x_634) ;  /* 0x0000000000048947 */ /* 0x008fea0003800000 */
[----:B------:R-:W-:Y:S01]  /*fe70*/  BPT.TRAP 0x1 ;  /* 0x000000040000795c */ /* 0x000fe20000300000 */
.L_x_634:
[----:B------:R-:W-:Y:S05]  /*fe80*/  BSYNC B2 ;  /* 0x0000000000027941 */ /* 0x000fea0003800000 */
.L_x_633:
[----:B------:R-:W-:Y:S01]  /*fe90*/  R2UR UR10, R11 ;  /* 0x000000000b0a72ca */ /* 0x000fe200000e0000 */
[----:B------:R-:W-:Y:S01]  /*fea0*/  IMAD R10, R10, 0x2, R22 ;  /* 0x000000020a0a7824 */ /* 0x000fe200078e0216 */
[----:B------:R-:W-:Y:S01]  /*feb0*/  R2UR UR6, R8 ;  /* 0x00000000080672ca */ /* 0x000fe200000e0000 */
[----:B------:R-:W-:Y:S01]  /*fec0*/  UIADD3 UR4, UP0, UR40, 0x670, URZ ;  /* 0x0000067028047890 */ /* 0x000fe2000ff1e03f */
[----:B------:R-:W-:Y:S01]  /*fed0*/  R2UR UR7, R9 ;  /* 0x00000000090772ca */ /* 0x000fe200000e0000 */
[----:B01----:R-:W-:Y:S01]  /*fee0*/  VIADD R5, R5, 0x168b0 ;  /* 0x000168b005057836 */ /* 0x003fe20000000000 */
[----:B------:R-:W-:Y:S01]  /*fef0*/  PLOP3.LUT P0, PT, PT, PT, PT, 0x80, 0x0 ;  /* 0x000000000000781c */ /* 0x000fe20003f0f070 */
[----:B------:R-:W-:Y:S01]  /*ff00*/  VIADD R10, R10, 0x400 ;  /* 0x000004000a0a7836 */ /* 0x000fe20000000000 */
[----:B------:R-:W-:-:S12]  /*ff10*/  UIADD3.X UR5, URZ, UR41, URZ, UP0, !UPT ;  /* 0x000000293f057290 */ /* 0x000fd800087fe43f */
.L_x_635:
        /* <DEDUP_REMOVED lines=10> */
.L_x_625:
[----:B------:R-:W-:Y:S05]  /*ffc0*/  BSYNC B1 ;  /* 0x0000000000017941 */ /* 0x000fea0003800000 */
.L_x_624:
[----:B------:R-:W-:Y:S01]  /*ffd0*/  VIADD R4, R4, 0xfffffffe ;  /* 0xfffffffe04047836 */ /* 0x000fe20000000000 */
[----:B------:R-:W-:Y:S01]  /*ffe0*/  PLOP3.LUT P0, PT, PT, PT, PT, 0x8, 0x0 ;  /* 0x000000000000781c */ /* 0x000fe20003f0e170 */
[----:B------:R-:W-:-:S03]  /*fff0*/  VIADD R27, R27, 0x1 ;  /* 0x000000011b1b7836 */ /* 0x000fc60000000000 */
[----:B------:R-:W-:Y:S02]  /*10000*/  ISETP.GE.AND P2, PT, R4, R3, PT ;  /* 0x000000030400720c */ /* 0x000fe40003f46270 */
[----:B------:R-:W-:-:S04]  /*10010*/  ISETP.NE.AND P1, PT, R27, 0x2, PT ;  /* 0x000000021b00780c */ /* 0x000fc80003f25270 */
[----:B0-----:R-:W-:Y:S02]  /*10020*/  SEL R5, RZ, 0x1, P1 ;  /* 0x00000001ff057807 */ /* 0x001fe40000800000 */
[----:B------:R-:W-:Y:S02]  /*10030*/  SEL R27, R27, RZ, P1 ;  /* 0x000000ff1b1b7207 */ /* 0x000fe40000800000 */
[----:B------:R-:W-:-:S03]  /*10040*/  LOP3.LUT R29, R29, R5, RZ, 0x3c, !PT ;  /* 0x000000051d1d7212 */ /* 0x000fc600078e3cff */
[----:B------:R-:W-:Y:S05]  /*10050*/  @!P2 BRA `(.L_x_618) ;  /* 0x000000040058a947 */ /* 0x000fea0003800000 */
.L_x_648:
[----:B------:R-:W-:Y:S05]  /*10060*/  YIELD ;  /* 0x0000000000007946 */ /* 0x000fea0003800000 */
[----:B------:R-:W-:Y:S04]  /*10070*/  BSSY B1, `(.L_x_636) ;  /* 0x000004c000017945 */ /* 0x000fe80003800000 */
[----:B------:R-:W-:Y:S05]  /*10080*/  @!P6 BRA `(.L_x_637) ;  /* 0x000000040028e947 */ /* 0x000fea0003800000 */
[----:B------:R-:W0:Y:S01]  /*10090*/  S2R R5, SR_TID.X ;  /* 0x0000000000057919 */ /* 0x000e220000002100 */
[----:B------:R-:W-:Y:S01]  /*100a0*/  SHF.L.U32 R6, R29, 0x1f, RZ ;  /* 0x0000001f1d067819 */ /* 0x000fe200000006ff */
[----:B------:R-:W-:Y:S01]  /*100b0*/  BSSY B2, `(.L_x_638) ;  /* 0x0000006000027945 */ /* 0x000fe20003800000 */
[----:B0-----:R-:W-:Y:S01]  /*100c0*/  LOP3.LUT R7, R5, 0x7f, RZ, 0xc0, !PT ;  /* 0x0000007f05077812 */ /* 0x001fe200078ec0ff */
[----:B------:R-:W-:-:S03]  /*100d0*/  IMAD R5, R27, 0x8, R22 ;  /* 0x000000081b057824 */ /* 0x000fc600078e0216 */
[----:B------:R-:W-:Y:S01]  /*100e0*/  ISETP.NE.AND P2, PT, R7, RZ, PT ;  /* 0x000000ff0700720c */ /* 0x000fe20003f45270 */
[----:B------:R-:W0:Y:S02]  /*100f0*/  SYNCS.PHASECHK.TRANS64.TRYWAIT P1, [R5+URZ+0x168a0], R6 ;  /* 0x0168a006050075a7 */ /* 0x000e24000802017f */
[----:B0-----:R-:W-:Y:S10]  /*10100*/  @!P1 BRA `(.L_x_639) ;  /* 0x0000006000949947 */ /* 0x001ff40003800000 */
.L_x_780:
[----:B------:R-:W-:Y:S05]  /*10110*/  BSYNC B2 ;  /* 0x0000000000027941 */ /* 0x000fea0003800000 */
.L_x_638:
        /* <DEDUP_REMOVED lines=9> */
.L_x_641:
[----:B------:R-:W-:Y:S05]  /*101b0*/  BSYNC B2 ;  /* 0x0000000000027941 */ /* 0x000fea0003800000 */
.L_x_640:
[----:B------:R-:W-:Y:S01]  /*101c0*/  IMAD.MOV.U32 R11, RZ, RZ, RZ ;  /* 0x000000ffff0b7224 */ /* 0x000fe200078e00ff */
[----:B------:R-:W-:Y:S01]  /*101d0*/  LEA R7, R27, R22, 0xe ;  /* 0x000000161b077211 */ /* 0x000fe200078e70ff */
[----:B------:R-:W-:Y:S01]  /*101e0*/  UIADD3 UR4, UP0, UR40, 0x570, URZ ;  /* 0x0000057028047890 */ /* 0x000fe2000ff1e03f */
[----:B------:R-:W-:Y:S01]  /*101f0*/  PLOP3.LUT P1, PT, PT, PT, PT, 0x80, 0x0 ;  /* 0x000000000000781c */ /* 0x000fe20003f2f070 */
[----:B------:R-:W-:Y:S01]  /*10200*/  IMAD R8, R4, 0x80, R0 ;  /* 0x0000008004087824 */ /* 0x000fe200078e0200 */
[----:B------:R-:W-:Y:S01]  /*10210*/  R2UR UR10, R11 ;  /* 0x000000000b0a72ca */ /* 0x000fe200000e0000 */
[----:B------:R-:W-:Y:S01]  /*10220*/  VIADD R9, R5, 0x16890 ;  /* 0x0001689005097836 */ /* 0x000fe20000000000 */
[----:B------:R-:W-:Y:S01]  /*10230*/  UIADD3.X UR5, URZ, UR41, URZ, UP0, !UPT ;  /* 0x000000293f057290 */ /* 0x000fe200087fe43f */
[----:B------:R-:W-:Y:S01]  /*10240*/  VIADD R10, R7, 0xe400 ;  /* 0x0000e400070a7836 */ /* 0x000fe20000000000 */
[----:B------:R-:W-:Y:S01]  /*10250*/  UMOV UR6, 0x0 ;  /* 0x0000000000067882 */ /* 0x000fe20000000000 */
[----:B------:R-:W-:-:S10]  /*10260*/  UMOV UR7, 0x12f00000 ;  /* 0x12f0000000077882 */ /* 0x000fd40000000000 */
.L_x_642:
        /* <DEDUP_REMOVED lines=13> */
.L_x_781:
[----:B------:R-:W-:Y:S05]  /*10340*/  BSYNC B2 ;  /* 0x0000000000027941 */ /* 0x000fea0003800000 */
.L_x_643:
[----:B------:R-:W-:Y:S01]  /*10350*/  BSSY B2, `(.L_x_645) ;  /* 0x000000b000027945 */ /* 0x000fe20003800000 */
[----:B------:R-:W-:Y:S02]  /*10360*/  IMAD.MOV.U32 R12, RZ, RZ, 0x0 ;  /* 0x00000000ff0c7424 */ /* 0x000fe400078e00ff */
[----:B------:R-:W-:Y:S01]  /*10370*/  IMAD.MOV.U32 R13, RZ, RZ, 0x12f00000 ;  /* 0x12f00000ff0d7424 */ /* 0x000fe200078e00ff */
[----:B------:R-:W-:Y:S06]  /*10380*/  @P2 BRA `(.L_x_646) ;  /* 0x00000000001c2947 */ /* 0x000fec0003800000 */
[----:B------:R-:W2:Y:S01]  /*10390*/  S2R R9, SR_TID.X ;  /* 0x0000000000097919 */ /* 0x000ea20000002100 */
[----:B01----:R-:W-:-:S04]  /*103a0*/  IMAD.MOV.U32 R6, RZ, RZ, 0x4000 ;  /* 0x00004000ff067424 */ /* 0x003fc800078e00ff */
[----:B------:R3:W-:Y:S01]  /*103b0*/  SYNCS.ARRIVE.TRANS64 RZ, [R5+URZ+0x168b0], R6 ;  /* 0x0168b00605ff79a7 */ /* 0x0007e2000800003f */
[----:B--2---:R-:W-:-:S04]  /*103c0*/  LOP3.LUT R9, R9, 0x1f, RZ, 0xc0, !PT ;  /* 0x0000001f09097812 */ /* 0x004fc800078ec0ff */
[----:B------:R-:W-:-:S13]  /*103d0*/  ISETP.NE.AND P1, PT, R9, RZ, PT ;  /* 0x000000ff0900720c */ /* 0x000fda0003f25270 */
[----:B---3--:R-:W-:Y:S05]  /*103e0*/  @!P1 BRA `(.L_x_646) ;  /* 0x0000000000049947 */ /* 0x008fea0003800000 */
[----:B------:R-:W-:Y:S01]  /*103f0*/  BPT.TRAP 0x1 ;  /* 0x000000040000795c */ /* 0x000fe20000300000 */
.L_x_646:
[----:B------:R-:W-:Y:S05]  /*10400*/  BSYNC B2 ;  /* 0x0000000000027941 */ /* 0x000fea0003800000 */
.L_x_645:
[----:B------:R-:W-:Y:S01]  /*10410*/  R2UR UR10, R11 ;  /* 0x000000000b0a72ca */ /* 0x000fe200000e0000 */
[----:B------:R-:W-:Y:S01]  /*10420*/  UIADD3 UR4, UP0, UR40, 0x670, URZ ;  /* 0x0000067028047890 */ /* 0x000fe2000ff1e03f */
[----:B------:R-:W-:Y:S01]  /*10430*/  R2UR UR6, R12 ;  /* 0x000000000c0672ca */ /* 0x000fe200000e0000 */
[----:B------:R-:W-:Y:S01]  /*10440*/  VIADD R7, R7, 0x400 ;  /* 0x0000040007077836 */ /* 0x000fe20000000000 */
[----:B------:R-:W-:Y:S01]  /*10450*/  R2UR UR7, R13 ;  /* 0x000000000d0772ca */ /* 0x000fe200000e0000 */
[----:B01----:R-:W-:Y:S01]  /*10460*/  VIADD R5, R5, 0x168b0 ;  /* 0x000168b005057836 */ /* 0x003fe20000000000 */
[----:B------:R-:W-:Y:S01]  /*10470*/  PLOP3.LUT P1, PT, PT, PT, PT, 0x80, 0x0 ;  /* 0x000000000000781c */ /* 0x000fe20003f2f070 */
[----:B------:R-:W-:-:S12]  /*10480*/  UIADD3.X UR5, URZ, UR41, URZ, UP0, !UPT ;  /* 0x000000293f057290 */ /* 0x000fd800087fe43f */
.L_x_647:
        /* <DEDUP_REMOVED lines=9> */
[----:B0-----:R-:W-:Y:S05]  /*10520*/  @P1 BRA.U.ANY `(.L_x_647) ;  /* 0xfffffffd00d81947 */ /* 0x001fea000393ffff */
.L_x_637:
[----:B------:R-:W-:Y:S05]  /*10530*/  BSYNC B1 ;  /* 0x0000000000017941 */ /* 0x000fea0003800000 */
.L_x_636:
[C---:B------:R-:W-:Y:S01]  /*10540*/  ISETP.GT.AND P2, PT, R4.reuse, R3, PT ;  /* 0x000000030400720c */ /* 0x040fe20003f44270 */
[----:B------:R-:W-:Y:S01]  /*10550*/  VIADD R4, R4, 0xffffffff ;  /* 0xffffffff04047836 */ /* 0x000fe20000000000 */
[----:B------:R-:W-:-:S04]  /*10560*/  IADD3 R27, R27, 0x1, RZ ;  /* 0x000000011b1b7810 */ /* 0x000fc80007ffe0ff */
[----:B------:R-:W-:-:S04]  /*10570*/  ISETP.NE.AND P1, PT, R27, 0x2, PT ;  /* 0x000000021b00780c */ /* 0x000fc80003f25270 */
[----:B------:R-:W-:Y:S02]  /*10580*/  SEL R5, RZ, 0x1, P1 ;  /* 0x00000001ff057807 */ /* 0x000fe40000800000 */
[----:B------:R-:W-:Y:S02]  /*10590*/  SEL R27, R27, RZ, P1 ;  /* 0x000000ff1b1b7207 */ /* 0x000fe40000800000 */
[----:B------:R-:W-:Y:S01]  /*105a0*/  LOP3.LUT R29, R29, R5, RZ, 0x3c, !PT ;  /* 0x000000051d1d7212 */ /* 0x000fe200078e3cff */
[----:B------:R-:W-:Y:S06]  /*105b0*/  @P2 BRA `(.L_x_648) ;  /* 0xfffffff800a82947 */ /* 0x000fec000383ffff */
.L_x_618:
[----:B------:R-:W-:Y:S05]  /*105c0*/  BSYNC B0 ;  /* 0x0000000000007941 */ /* 0x000fea0003800000 */
.L_x_617:
[----:B------:R-:W2:Y:S01]  /*105d0*/  LDL R5, [R1+0x18] ;  /* 0x0000180001057983 */ /* 0x000ea20000100800 */
[----:B------:R-:W-:Y:S05]  /*105e0*/  @!P0 WARPSYNC.ALL ;  /* 0x0000000000008948 */ /* 0x000fea0003800000 */
[----:B------:R-:W-:Y:S06]  /*105f0*/  @!P0 BAR.SYNC.DEFER_BLOCKING 0xc, 0x200 ;  /* 0x0308000000008b1d */ /* 0x000fec0000010000 */
[----:B------:R-:W-:Y:S01]  /*10600*/  BSSY B7, `(.L_x_649) ;  /* 0x00003ae000077945 */ /* 0x000fe20003800000 */
[----:B--2---:R-:W-:-:S13]  /*10610*/  ISETP.GT.AND P0, PT, R5, RZ, PT ;  /* 0x000000ff0500720c */ /* 0x004fda0003f04270 */
[----:B------:R-:W-:Y:S05]  /*10620*/  @P0 BRA `(.L_x_650) ;  /* 0x0000000000440947 */ /* 0x000fea0003800000 */
[----:B------:R-:W0:Y:S02]  /*10630*/  S2R R5, SR_TID.X ;  /* 0x0000000000057919 */ /* 0x000e240000002100 */
        /* <DEDUP_REMOVED lines=16> */
.L_x_650:
        /* <DEDUP_REMOVED lines=9> */
[----:B------:R-:W-:Y:S01]  /*107d0*/  MOV R8, 0x70 ;  /* 0x0000007000087802 */ /* 0x000fe20000000f00 */
[----:B------:R-:W0:Y:S01]  /*107e0*/  LDC.64 R2, c[0x4][R2] ;  /* 0x0100000002027b82 */ /* 0x000e220000000a00 */
[----:B------:R-:W-:Y:S02]  /*107f0*/  IMAD.U32 R5, RZ, RZ, UR7 ;  /* 0x00000007ff057e24 */ /* 0x000fe4000f8e00ff */
[----:B------:R-:W-:Y:S02]  /*10800*/  IMAD.U32 R6, RZ, RZ, UR8 ;  /* 0x00000008ff067e24 */ /* 0x000fe4000f8e00ff */
[----:B------:R-:W-:-:S02]  /*10810*/  IMAD.U32 R7, RZ, RZ, UR9 ;  /* 0x00000009ff077e24 */ /* 0x000fc4000f8e00ff */
[----:B------:R-:W-:Y:S02]  /*10820*/  IMAD.U32 R10, RZ, RZ, UR4 ;  /* 0x00000004ff0a7e24 */ /* 0x000fe4000f8e00ff */
[----:B------:R-:W-:Y:S02]  /*10830*/  IMAD.U32 R11, RZ, RZ, UR5 ;  /* 0x00000005ff0b7e24 */ /* 0x000fe4000f8e00ff */
[----:B------:R-:W-:Y:S02]  /*10840*/  IMAD.MOV.U32 R12, RZ, RZ, 0x1 ;  /* 0x00000001ff0c7424 */ /* 0x000fe400078e00ff */
[----:B------:R-:W-:-:S07]  /*10850*/  IMAD.MOV.U32 R13, RZ, RZ, RZ ;  /* 0x000000ffff0d7224 */ /* 0x000fce00078e00ff */
[----:B------:R-:W-:-:S07]  /*10860*/  LEPC R20, `(.L_x_653) ;  /* 0x000000001014794e */ /* 0x000fce0000000000 */
[----:B0-----:R-:W-:Y:S05]  /*10870*/  CALL.ABS.NOINC R2 ;  /* 0x0000000002007343 */ /* 0x001fea0003c00000 */
.L_x_653:
[----:B------:R-:W-:Y:S05]  /*10880*/  BSYNC B6 ;  /* 0x0000000000067941 */ /* 0x000fea0003800000 */
.L_x_652:
        /* <DEDUP_REMOVED lines=20> */
.L_x_656:
        /* <DEDUP_REMOVED lines=15> */
.L_x_655:
[----:B------:R-:W-:Y:S05]  /*10ac0*/  BSYNC B6 ;  /* 0x0000000000067941 */ /* 0x000fea0003800000 */
.L_x_654:
        /* <DEDUP_REMOVED lines=12> */
[----:B------:R-:W4:Y:S04]  /*10b90*/  LDL.LU R9, [R1] ;  /* 0x0000000001097983 */ /* 0x000f280000300800 */
        /* <DEDUP_REMOVED lines=19> */
[----:B------:R-:W-:-:S04]  /*10cd0*/  IMAD.MOV R5, RZ, RZ, -R4 ;  /* 0x000000ffff057224 */ /* 0x000fc800078e0a04 */
[----:B------:R-:W-:Y:S01]  /*10ce0*/  IMAD R0, R7, R5, R0 ;  /* 0x0000000507007224 */ /* 0x000fe200078e0200 */
[--C-:B------:R-:W-:Y:S01]  /*10cf0*/  @!P0 SHF.R.S32.HI R5, RZ, 0x1f, R4.reuse ;  /* 0x0000001fff058819 */ /* 0x100fe20000011404 */
[-C--:B0-----:R-:W-:Y:S02]  /*10d00*/  @!P0 IMAD R7, R10, R2.reuse, RZ ;  /* 0x000000020a078224 */ /* 0x081fe400078e02ff */
[----:B------:R-:W-:-:S04]  /*10d10*/  @!P0 IMAD.WIDE.U32 R4, R20, R2, R4 ;  /* 0x0000000214048225 */ /* 0x000fc800078e0004 */
[----:B------:R-:W-:Y:S02]  /*10d20*/  @!P0 IMAD R7, R20, R3, R7 ;  /* 0x0000000314078224 */ /* 0x000fe400078e0207 */
[----:B------:R-:W0:Y:S03]  /*10d30*/  @!P0 LDC.64 R2, c[0x0][0x418] ;  /* 0x00010600ff028b82 */ /* 0x000e260000000a00 */
[----:B------:R-:W-:Y:S02]  /*10d40*/  @!P0 IADD3 R7, R5, R7, RZ ;  /* 0x0000000705078210 */ /* 0x000fe40007ffe0ff */
[----:B0-----:R-:W-:Y:S01]  /*10d50*/  @!P0 LEA R6, P1, R4, R2, 0x2 ;  /* 0x0000000204068211 */ /* 0x001fe200078210ff */
[----:B------:R-:W-:-:S03]  /*10d60*/  IMAD.MOV.U32 R2, RZ, RZ, RZ ;  /* 0x000000ffff027224 */ /* 0x000fc600078e00ff */
[----:B------:R-:W-:-:S05]  /*10d70*/  @!P0 LEA.HI.X R7, R4, R3, R7, 0x2, P1 ;  /* 0x0000000304078211 */ /* 0x000fca00008f1407 */
[----:B------:R0:W5:Y:S04]  /*10d80*/  @!P0 LDG.E R2, desc[UR42][R6.64] ;  /* 0x0000002a06028981 */ /* 0x000168000c1e1900 */
[----:B------:R1:W-:Y:S02]  /*10d90*/  STL [R1+0x20], R10 ;  /* 0x0000200a01007387 */ /* 0x0003e40000100800 */
[----:B-1----:R-:W-:-:S05]  /*10da0*/  IMAD.U32 R10, RZ, RZ, UR38 ;  /* 0x00000026ff0a7e24 */ /* 0x002fca000f8e00ff */
[----:B------:R-:W-:Y:S02]  /*10db0*/  ISETP.NE.AND P2, PT, R10, 0x3, PT ;  /* 0x000000030a00780c */ /* 0x000fe40003f45270 */
[----:B------:R-:W-:-:S11]  /*10dc0*/  LOP3.LUT R9, R9, 0xfffffffd, RZ, 0xc0, !PT ;  /* 0xfffffffd09097812 */ /* 0x000fd600078ec0ff */
[----:B------:R-:W-:-:S05]  /*10dd0*/  @P2 LOP3.LUT R9, R9, 0x2, RZ, 0xfc, !PT ;  /* 0x0000000209092812 */ /* 0x000fca00078efcff */
[----:B------:R0:W-:Y:S01]  /*10de0*/  STL [R1], R9 ;  /* 0x0000000901007387 */ /* 0x0001e20000100800 */
[----:B------:R-:W-:-:S03]  /*10df0*/  UMOV UR4, 0xffffffff ;  /* 0xffffffff00047882 */ /* 0x000fc60000000000 */
[----:B------:R-:W-:Y:S05]  /*10e00*/  BRA.DIV UR4, `(.L_x_657) ;  /* 0x00000056047c7947 */ /* 0x000fea000b800000 */
.L_x_784:
[----:B0-----:R-:W-:-:S05]  /*10e10*/  SHF.R.S32.HI R9, RZ, 0x1f, R18 ;  /* 0x0000001fff097819 */ /* 0x001fca0000011412 */
[----:B------:R0:W-:Y:S01]  /*10e20*/  STL [R1+0x10], R9 ;  /* 0x0000100901007387 */ /* 0x0001e20000100800 */
[----:B------:R-:W-:Y:S05]  /*10e30*/  @!P2 BRA `(.L_x_658) ;  /* 0x000000000004a947 */ /* 0x000fea0003800000 */
[----:B------:R-:W-:Y:S01]  /*10e40*/  BPT.TRAP 0x1 ;  /* 0x000000040000795c */ /* 0x000fe20000300000 */
.L_x_658:
[----:B------:R-:W-:Y:S01]  /*10e50*/  SHF.R.S32.HI R6, RZ, 0x1f, R0 ;  /* 0x0000001fff067819 */ /* 0x000fe20000011400 */
        /* <DEDUP_REMOVED lines=18> */
[----:B------:R-:W-:Y:S02]  /*10f80*/  IMAD.IADD R24, R5, 0x1, R3 ;  /* 0x0000000105187824 */ /* 0x000fe400078e0203 */
[----:B------:R-:W-:-:S03]  /*10f90*/  IMAD R3, R25, 0x8, R22 ;  /* 0x0000000819037824 */ /* 0x000fc600078e0216 */
[----:B------:R-:W-:Y:S02]  /*10fa0*/  LEA.HI.X R24, R4, UR5, R24, 0x1, P0 ;  /* 0x0000000504187c11 */ /* 0x000fe400080f0c18 */
[----:B------:R-:W-:-:S04]  /*10fb0*/  SHF.L.U32 R4, R28, 0x1f, RZ ;  /* 0x0000001f1c047819 */ /* 0x000fc800000006ff */
[----:B------:R-:W1:Y:S02]  /*10fc0*/  SYNCS.PHASECHK.TRANS64.TRYWAIT P0, [R3+URZ+0x16840], R4 ;  /* 0x01684004030075a7 */ /* 0x000e64000800017f */
[----:B-1----:R-:W-:Y:S05]  /*10fd0*/  @!P0 BRA `(.L_x_660) ;  /* 0x00000054003c8947 */ /* 0x002fea0003800000 */
.L_x_785:
[----:B------:R-:W-:Y:S05]  /*10fe0*/  BSYNC B0 ;  /* 0x0000000000007941 */ /* 0x000fea0003800000 */
.L_x_659:
[----:B0-----:R-:W2:Y:S01]  /*10ff0*/  LDL R9, [R1+0x10] ;  /* 0x0000100001097983 */ /* 0x001ea20000100800 */
[----:B------:R-:W-:-:S03]  /*11000*/  ULDC.64 UR4, c[0x0][0x300] ;  /* 0x0000c00000047ab9 */ /* 0x000fc60000000a00 */
[----:B------:R-:W3:Y:S04]  /*11010*/  LDL R14, [R1+0x18] ;  /* 0x00001800010e7983 */ /* 0x000ee80000100800 */
[----:B------:R-:W4:Y:S01]  /*11020*/  LDL.LU R10, [R1] ;  /* 0x00000000010a7983 */ /* 0x000f220000300800 */
[----:B------:R-:W-:Y:S02]  /*11030*/  IMAD R6, R6, UR4, RZ ;  /* 0x0000000406067c24 */ /* 0x000fe4000f8e02ff */
[C---:B-1----:R-:W-:Y:S01]  /*11040*/  IMAD.WIDE.U32 R4, R0.reuse, UR4, RZ ;  /* 0x0000000400047c25 */ /* 0x042fe2000f8e00ff */
        /* <DEDUP_REMOVED lines=9> */
[----:B------:R-:W-:-:S04]  /*110e0*/  IMAD.WIDE.U32 R4, R18, UR4, R4 ;  /* 0x0000000412047c25 */ /* 0x000fc8000f8e0004 */
[----:B--2---:R-:W-:Y:S02]  /*110f0*/  IMAD R2, R9, UR4, RZ ;  /* 0x0000000409027c24 */ /* 0x004fe4000f8e02ff */
[----:B------:R-:W1:Y:S02]  /*11100*/  S2R R9, SR_TID.X ;  /* 0x0000000000097919 */ /* 0x000e640000002100 */
[----:B------:R-:W-:Y:S01]  /*11110*/  IMAD R2, R18, UR5, R2 ;  /* 0x0000000512027c24 */ /* 0x000fe2000f8e0202 */
[----:B------:R-:W-:Y:S02]  /*11120*/  ULDC.64 UR4, c[0x0][0x2e8] ;  /* 0x0000ba0000047ab9 */ /* 0x000fe40000000a00 */
[----:B------:R-:W-:Y:S01]  /*11130*/  LEA R0, P0, R4, UR4, 0x1 ;  /* 0x0000000404007c11 */ /* 0x000fe2000f8008ff */
[----:B------:R-:W-:Y:S01]  /*11140*/  ULDC UR4, c[0x0][0x2f4] ;  /* 0x0000bd0000047ab9 */ /* 0x000fe20000000800 */
[----:B----4-:R-:W-:Y:S02]  /*11150*/  LOP3.LUT R10, R10, 0xfffffffe, RZ, 0xc0, !PT ;  /* 0xfffffffe0a0a7812 */ /* 0x010fe400078ec0ff */
[----:B------:R-:W-:-:S04]  /*11160*/  IADD3 R2, R5, R2, RZ ;  /* 0x0000000205027210 */ /* 0x000fc80007ffe0ff */
[----:B------:R-:W-:Y:S02]  /*11170*/  LEA.HI.X R2, R4, UR5, R2, 0x1, P0 ;  /* 0x0000000504027c11 */ /* 0x000fe400080f0c02 */
[----:B-1----:R-:W-:Y:S01]  /*11180*/  LOP3.LUT R11, R9, 0x7f, RZ, 0xc0, !PT ;  /* 0x0000007f090b7812 */ /* 0x002fe200078ec0ff */
[----:B0-----:R-:W-:-:S03]  /*11190*/  IMAD.SHL.U32 R9, R13, 0x8, RZ ;  /* 0x000000080d097824 */ /* 0x001fc600078e00ff */
[----:B------:R-:W-:Y:S02]  /*111a0*/  SHF.R.U32.HI R12, RZ, 0x3, R11 ;  /* 0x00000003ff0c7819 */ /* 0x000fe4000001160b */
[----:B------:R-:W-:Y:S02]  /*111b0*/  LOP3.LUT R9, R9, 0x38, RZ, 0xc0, !PT ;  /* 0x0000003809097812 */ /* 0x000fe400078ec0ff */
[----:B---3--:R-:W-:Y:S01]  /*111c0*/  IADD3 R4, -R12, R14, -R8 ;  /* 0x0000000e0c047210 */ /* 0x008fe20007ffe908 */
[----:B------:R-:W-:Y:S01]  /*111d0*/  IMAD.SHL.U32 R12, R11, 0x8, RZ ;  /* 0x000000080b0c7824 */ /* 0x000fe200078e00ff */
[----:B------:R-:W-:Y:S01]  /*111e0*/  ISETP.GE.AND P2, PT, R9, UR4, PT ;  /* 0x0000000409007c0c */ /* 0x000fe2000bf46270 */
[----:B------:R-:W-:Y:S01]  /*111f0*/  IMAD.SHL.U32 R11, R13, 0x8, RZ ;  /* 0x000000080d0b7824 */ /* 0x000fe200078e00ff */
[----:B------:R-:W-:Y:S01]  /*11200*/  UMOV UR4, 0xffffffff ;  /* 0xffffffff00047882 */ /* 0x000fe20000000000 */
[----:B------:R-:W-:-:S03]  /*11210*/  ISETP.GE.AND P0, PT, R4, 0x1, PT ;  /* 0x000000010400780c */ /* 0x000fc60003f06270 */
[----:B------:R-:W-:-:S04]  /*11220*/  LOP3.LUT R11, R11, 0x1f8, RZ, 0xc0, !PT ;  /* 0x000001f80b0b7812 */ /* 0x000fc800078ec0ff */
[----:B------:R-:W-:-:S03]  /*11230*/  LOP3.LUT R11, R11, 0x38, R13, 0x78, !PT ;  /* 0x000000380b0b7812 */ /* 0x000fc600078e780d */
[----:B------:R-:W-:Y:S02]  /*11240*/  @P2 LOP3.LUT R10, R10, 0x1, RZ, 0xfc, !PT ;  /* 0x000000010a0a2812 */ /* 0x000fe400078efcff */
[----:B------:R-:W-:-:S03]  /*11250*/  LOP3.LUT R11, R11, 0x200, R12, 0xf8, !PT ;  /* 0x000002000b0b7812 */ /* 0x000fc600078ef80c */
[----:B------:R0:W-:Y:S02]  /*11260*/  STL [R1], R10 ;  /* 0x0000000a01007387 */ /* 0x0001e40000100800 */
[----:B------:R-:W-:Y:S01]  /*11270*/  IMAD R5, R25, 0x2000, R11 ;  /* 0x0000200019057824 */ /* 0x000fe200078e020b */
[----:B------:R-:W-:Y:S06]  /*11280*/  BRA.DIV UR4, `(.L_x_661) ;  /* 0x0000005204a47947 */ /* 0x000fec000b800000 */
[----:B------:R-:W1:Y:S01]  /*11290*/  SHFL.IDX PT, R7, R0, RZ, 0x181f ;  /* 0x00181fff00077589 */ /* 0x000e6200000e0000 */
[----:B------:R-:W-:-:S03]  /*112a0*/  @P0 IMAD R8, R5, 0x2, R22 ;  /* 0x0000000205080824 */ /* 0x000fc600078e0216 */
[----:B------:R-:W2:Y:S01]  /*112b0*/  SHFL.IDX PT, R6, R2, RZ, 0x181f ;  /* 0x00181fff02067589 */ /* 0x000ea200000e0000 */
[----:B-1----:R-:W-:-:S05]  /*112c0*/  @P0 LEA R7, P1, R9, R7, 0x1 ;  /* 0x0000000709070211 */ /* 0x002fca00078208ff */
[----:B--2---:R-:W-:-:S05]  /*112d0*/  @P0 IMAD.X R6, RZ, RZ, R6, P1 ;  /* 0x000000ffff060224 */ /* 0x004fca00008e0606 */
[----:B------:R-:W-:-:S04]  /*112e0*/  @P0 LOP3.LUT R7, R7, R6, RZ, 0x3c, !PT ;  /* 0x0000000607070212 */ /* 0x000fc800078e3cff */
[----:B------:R-:W-:-:S04]  /*112f0*/  @P0 LOP3.LUT R6, R7, R6, RZ, 0x3c, !PT ;  /* 0x0000000607060212 */ /* 0x000fc800078e3cff */
[----:B------:R-:W-:-:S05]  /*11300*/  @P0 LOP3.LUT R7, R7, R6, RZ, 0x3c, !PT ;  /* 0x0000000607070212 */ /* 0x000fca00078e3cff */
[----:B------:R-:W-:Y:S01]  /*11310*/  @!PT LDS RZ, [RZ] ;  /* 0x00000000fffff984 */ /* 0x000fe20000000800 */
[----:B------:R1:W-:Y:S01]  /*11320*/  @P0 LDGSTS.E.BYPASS.LTC128B.128 [R8+0xe400], desc[UR42][R6.64], !P2 ;  /* 0x0e40000006080fae */ /* 0x0003e2000d101d6a */
[----:B------:R-:W-:-:S03]  /*11330*/  ISETP.GE.AND P0, PT, R4, 0x11, PT ;  /* 0x000000110400780c */ /* 0x000fc60003f06270 */
[----:B-1----:R-:W1:Y:S10]  /*11340*/  SHFL.IDX PT, R7, R0, 0x1, 0x181f ;  /* 0x00381f0000077f89 */ /* 0x002e7400000e0000 */
[----:B------:R-:W-:Y:S01]  /*11350*/  @P0 IMAD R8, R5, 0x2, R22 ;  /* 0x0000000205080824 */ /* 0x000fe200078e0216 */
[----:B------:R-:W2:Y:S01]  /*11360*/  SHFL.IDX PT, R6, R2, 0x1, 0x181f ;  /* 0x00381f0002067f89 */ /* 0x000ea200000e0000 */
[----:B-1----:R-:W-:-:S05]  /*11370*/  @P0 LEA R7, P1, R9, R7, 0x1 ;  /* 0x0000000709070211 */ /* 0x002fca00078208ff */
[----:B--2---:R-:W-:-:S05]  /*11380*/  @P0 IMAD.X R6, RZ, RZ, R6, P1 ;  /* 0x000000ffff060224 */ /* 0x004fca00008e0606 */
[----:B------:R-:W-:-:S04]  /*11390*/  @P0 LOP3.LUT R7, R7, R6, RZ, 0x3c, !PT ;  /* 0x0000000607070212 */ /* 0x000fc800078e3cff */
[----:B------:R-:W-:-:S04]  /*113a0*/  @P0 LOP3.LUT R6, R7, R6, RZ, 0x3c, !PT ;  /* 0x0000000607060212 */ /* 0x000fc800078e3cff */
[----:B------:R-:W-:-:S05]  /*113b0*/  @P0 LOP3.LUT R7, R7, R6, RZ, 0x3c, !PT ;  /* 0x0000000607070212 */ /* 0x000fca00078e3cff */
[----:B------:R1:W-:Y:S01]  /*113c0*/  @P0 LDGSTS.E.BYPASS.LTC128B.128 [R8+0xec00], desc[UR42][R6.64], !P2 ;  /* 0x0ec0000006080fae */ /* 0x0003e2000d101d6a */
[----:B------:R-:W-:-:S03]  /*113d0*/  ISETP.GE.AND P0, PT, R4, 0x21, PT ;  /* 0x000000210400780c */ /* 0x000fc60003f06270 */
[----:B-1----:R-:W1:Y:S10]  /*113e0*/  SHFL.IDX PT, R7, R0, 0x2, 0x181f ;  /* 0x00581f0000077f89 */ /* 0x002e7400000e0000 */
[----:B------:R-:W-:Y:S01]  /*113f0*/  @P0 IMAD R8, R5, 0x2, R22 ;  /* 0x0000000205080824 */ /* 0x000fe200078e0216 */
[----:B------:R-:W2:Y:S01]  /*11400*/  SHFL.IDX PT, R6, R2, 0x2, 0x181f ;  /* 0x00581f0002067f89 */ /* 0x000ea200000e0000 */
[----:B-1----:R-:W-:-:S04]  /*11410*/  @P0 LEA R7, P1, R9, R7, 0x1 ;  /* 0x0000000709070211 */ /* 0x002fc800078208ff */
[----:B--2---:R-:W-:-:S04]  /*11420*/  @P0 IADD3.X R6, RZ, R6, RZ, P1, !PT ;  /* 0x00000006ff060210 */ /* 0x004fc80000ffe4ff */
        /* <DEDUP_REMOVED lines=36> */
[----:B------:R-:W-:Y:S01]  /*11670*/  @P0 LEA R8, R5, R22, 0x1 ;  /* 0x0000001605080211 */ /* 0x000fe200078e08ff */
[----:B------:R-:W2:Y:S04]  /*11680*/  SHFL.IDX PT, R6, R2, 0x6, 0x181f ;  /* 0x00d81f0002067f89 */ /* 0x000ea800000e0000 */
[----:B------:R-:W3:Y:S04]  /*11690*/  SHFL.IDX PT, R2, R2, 0x7, 0x181f ;  /* 0x00f81f0002027f89 */ /* 0x000ee800000e0000 */
[----:B------:R-:W4:Y:S01]  /*116a0*/  SHFL.IDX PT, R0, R0, 0x7, 0x181f ;  /* 0x00f81f0000007f89 */ /* 0x000f2200000e0000 */
[----:B-1----:R-:W-:-:S05]  /*116b0*/  @P0 LEA R7, P1, R9, R7, 0x1 ;  /* 0x0000000709070211 */ /* 0x002fca00078208ff */
[----:B--2---:R-:W-:-:S05]  /*116c0*/  @P0 IMAD.X R6, RZ, RZ, R6, P1 ;  /* 0x000000ffff060224 */ /* 0x004fca00008e0606 */
[----:B------:R-:W-:-:S04]  /*116d0*/  @P0 LOP3.LUT R7, R7, R6, RZ, 0x3c, !PT ;  /* 0x0000000607070212 */ /* 0x000fc800078e3cff */
[----:B------:R-:W-:-:S04]  /*116e0*/  @P0 LOP3.LUT R6, R7, R6, RZ, 0x3c, !PT ;  /* 0x0000000607060212 */ /* 0x000fc800078e3cff */
[----:B------:R-:W-:-:S05]  /*116f0*/  @P0 LOP3.LUT R7, R7, R6, RZ, 0x3c, !PT ;  /* 0x0000000607070212 */ /* 0x000fca00078e3cff */
[----:B---34-:R1:W-:Y:S02]  /*11700*/  @P0 LDGSTS.E.BYPASS.LTC128B.128 [R8+0x11400], desc[UR42][R6.64], !P2 ;  /* 0x1140000006080fae */ /* 0x0183e4000d101d6a */
.L_x_803:
[----:B------:R-:W-:-:S13]  /*11710*/  ISETP.GE.AND P0, PT, R4, 0x71, PT ;  /* 0x000000710400780c */ /* 0x000fda0003f06270 */
[----:B-1----:R-:W-:Y:S01]  /*11720*/  @P0 LEA R6, P1, R9, R0, 0x1 ;  /* 0x0000000009060211 */ /* 0x002fe200078208ff */
        /* <DEDUP_REMOVED lines=8> */
.L_x_662:
        /* <DEDUP_REMOVED lines=11> */
.L_x_663:
[----:B------:R2:W5:Y:S01]  /*11860*/  LDL.LU R4, [R1+0x28] ;  /* 0x0000280001047983 */ /* 0x0005620000300800 */
[----:B------:R2:W-:Y:S03]  /*11870*/  SYNCS.ARRIVE.TRANS64.A1T0 RZ, [R3+URZ+0x16830], RZ ;  /* 0x016830ff03ff79a7 */ /* 0x0005e6000810003f */
[----:B-1----:R2:W5:Y:S04]  /*11880*/  LDL.LU R7, [R1+0x8] ;  /* 0x0000080001077983 */ /* 0x0025680000300800 */
[----:B------:R2:W5:Y:S02]  /*11890*/  LDL.LU R6, [R1+0x30] ;  /* 0x0000300001067983 */ /* 0x0005640000300800 */
[----:B------:R-:W-:Y:S05]  /*118a0*/  WARPSYNC.ALL ;  /* 0x0000000000007948 */ /* 0x000fea0003800000 */
[----:B------:R-:W-:Y:S01]  /*118b0*/  ULDC.64 UR6, c[0x0][0xa00] ;  /* 0x0002800000067ab9 */ /* 0x000fe20000000a00 */
[----:B------:R-:W-:Y:S01]  /*118c0*/  ULDC.64 UR4, c[0x0][0x298] ;  /* 0x0000a60000047ab9 */ /* 0x000fe20000000a00 */
[----:B------:R-:W-:Y:S01]  /*118d0*/  VIADD R0, R22, 0x8400 ;  /* 0x0000840016007836 */ /* 0x000fe20000000000 */
[----:B------:R-:W-:Y:S01]  /*118e0*/  BAR.SYNC.DEFER_BLOCKING 0x8, 0x200 ;  /* 0x0208000000007b1d */ /* 0x000fe20000010000 */
[----:B------:R-:W-:-:S03]  /*118f0*/  ISETP.NE.U32.AND P0, PT, RZ, UR6, PT ;  /* 0x00000006ff007c0c */ /* 0x000fc6000bf05070 */
[----:B------:R-:W-:Y:S02]  /*11900*/  LOP3.LUT P1, RZ, R0, 0x3ff, RZ, 0xc0, !PT ;  /* 0x000003ff00ff7812 */ /* 0x000fe4000782c0ff */
[----:B------:R-:W-:Y:S01]  /*11910*/  ISETP.NE.AND.EX P0, PT, RZ, UR7, PT, P0 ;  /* 0x00000007ff007c0c */ /* 0x000fe2000bf05300 */
[----:B------:R-:W-:Y:S01]  /*11920*/  BSSY B6, `(.L_x_664) ;  /* 0x000001d000067945 */ /* 0x000fe20003800000 */
[----:B-----5:R-:W-:Y:S02]  /*11930*/  SHF.R.S32.HI R2, RZ, 0x1f, R4 ;  /* 0x0000001fff027819 */ /* 0x020fe40000011404 */
[----:B--2---:R-:W-:-:S03]  /*11940*/  SEL R3, R7, RZ, !P0 ;  /* 0x000000ff07037207 */ /* 0x004fc60004000000 */
[----:B------:R-:W-:-:S04]  /*11950*/  IMAD R2, R2, UR4, RZ ;  /* 0x0000000402027c24 */ /* 0x000fc8000f8e02ff */
[----:B------:R-:W-:Y:S01]  /*11960*/  IMAD R0, R4, UR5, R2 ;  /* 0x0000000504007c24 */ /* 0x000fe2000f8e0202 */
[----:B------:R-:W-:Y:S01]  /*11970*/  SEL R2, R6, RZ, !P0 ;  /* 0x000000ff06027207 */ /* 0x000fe20004000000 */
[----:B------:R-:W-:-:S04]  /*11980*/  IMAD.WIDE.U32 R4, R4, UR4, RZ ;  /* 0x0000000404047c25 */ /* 0x000fc8000f8e00ff */
[----:B------:R-:W-:Y:S01]  /*11990*/  IMAD.IADD R0, R5, 0x1, R0 ;  /* 0x0000000105007824 */ /* 0x000fe200078e0200 */
[----:B------:R1:W-:Y:S04]  /*119a0*/  STL.64 [R1+0x28], R4 ;  /* 0x0000280401007387 */ /* 0x0003e80000100a00 */
[----:B------:R1:W-:Y:S04]  /*119b0*/  STL [R1+0x8], R3 ;  /* 0x0000080301007387 */ /* 0x0003e80000100800 */
[----:B------:R1:W-:Y:S04]  /*119c0*/  STL [R1+0x38], R2 ;  /* 0x0000380201007387 */ /* 0x0003e80000100800 */
[----:B------:R1:W-:Y:S01]  /*119d0*/  STL [R1+0x30], R0 ;  /* 0x0000300001007387 */ /* 0x0003e20000100800 */
[----:B------:R-:W-:Y:S05]  /*119e0*/  @!P1 BRA `(.L_x_665) ;  /* 0x0000000000409947 */ /* 0x000fea0003800000 */
[----:B-1----:R-:W-:Y:S01]  /*119f0*/  MOV R2, 0x0 ;  /* 0x0000000000027802 */ /* 0x002fe20000000f00 */
        /* <DEDUP_REMOVED lines=8> */
[----:B0-----:R-:W-:-:S02]  /*11a80*/  IMAD.U32 R10, RZ, RZ, UR8 ;  /* 0x00000008ff0a7e24 */ /* 0x001fc4000f8e00ff */
[----:B------:R-:W-:Y:S02]  /*11a90*/  IMAD.U32 R11, RZ, RZ, UR9 ;  /* 0x00000009ff0b7e24 */ /* 0x000fe4000f8e00ff */
[----:B------:R-:W-:Y:S02]  /*11aa0*/  IMAD.MOV.U32 R8, RZ, RZ, 0x70 ;  /* 0x00000070ff087424 */ /* 0x000fe400078e00ff */
[----:B------:R-:W-:Y:S02]  /*11ab0*/  IMAD.MOV.U32 R12, RZ, RZ, 0x1 ;  /* 0x00000001ff0c7424 */ /* 0x000fe400078e00ff */
[----:B------:R-:W-:-:S07]  /*11ac0*/  IMAD.MOV.U32 R13, RZ, RZ, RZ ;  /* 0x000000ffff0d7224 */ /* 0x000fce00078e00ff */
[----:B------:R-:W-:-:S07]  /*11ad0*/  LEPC R20, `(.L_x_665) ;  /* 0x000000001014794e */ /* 0x000fce0000000000 */
[----:B-1----:R-:W-:Y:S05]  /*11ae0*/  CALL.ABS.NOINC R2 ;  /* 0x0000000002007343 */ /* 0x002fea0003c00000 */
.L_x_665:
[----:B------:R-:W-:Y:S05]  /*11af0*/  BSYNC B6 ;  /* 0x0000000000067941 */ /* 0x000fea0003800000 */
.L_x_664:
[----:B------:R-:W2:Y:S01]  /*11b00*/  LDL.LU R21, [R1+0x30] ;  /* 0x0000300001157983 */ /* 0x000ea20000300800 */
[----:B------:R-:W-:Y:S01]  /*11b10*/  ULDC.64 UR4, c[0x0][0x2d8] ;  /* 0x0000b60000047ab9 */ /* 0x000fe20000000a00 */
[----:B0-----:R-:W0:Y:S01]  /*11b20*/  LDC R10, c[0x0][0x448] ;  /* 0x00011200ff0a7b82 */ /* 0x001e220000000800 */
[----:B------:R-:W-:Y:S01]  /*11b30*/  ULDC.64 UR6, c[0x0][0x2c8] ;  /* 0x0000b20000067ab9 */ /* 0x000fe20000000a00 */
[----:B-1----:R-:W2:Y:S01]  /*11b40*/  LDL.LU.64 R2, [R1+0x28] ;  /* 0x0000280001027983 */ /* 0x002ea20000300a00 */
[----:B------:R-:W-:-:S03]  /*11b50*/  ULDC.64 UR8, c[0x0][0x280] ;  /* 0x0000a00000087ab9 */ /* 0x000fc60000000a00 */
[----:B------:R-:W3:Y:S04]  /*11b60*/  LDL R20, [R1+0x10] ;  /* 0x0000100001147983 */ /* 0x000ee80000100800 */
[----:B------:R-:W4:Y:S04]  /*11b70*/  LDL.LU R6, [R1+0x38] ;  /* 0x0000380001067983 */ /* 0x000f280000300800 */
[----:B------:R-:W4:Y:S01]  /*11b80*/  LDL.LU R5, [R1+0x8] ;  /* 0x0000080001057983 */ /* 0x000f220000300800 */
[----:B0-----:R-:W-:-:S13]  /*11b90*/  ISETP.NE.AND P0, PT, R10, 0x1, PT ;  /* 0x000000010a00780c */ /* 0x001fda0003f05270 */
[----:B------:R-:W0:Y:S08]  /*11ba0*/  @P0 LDC R7, c[0x0][0x44c] ;  /* 0x00011300ff070b82 */ /* 0x000e300000000800 */
[----:B------:R-:W1:Y:S01]  /*11bb0*/  @P0 LDC R8, c[0x0][0x450] ;  /* 0x00011400ff080b82 */ /* 0x000e620000000800 */
[----:B--2---:R-:W-:Y:S02]  /*11bc0*/  IMAD.MOV.U32 R3, RZ, RZ, R21 ;  /* 0x000000ffff037224 */ /* 0x004fe400078e0015 */
[----:B------:R-:W2:Y:S01]  /*11bd0*/  S2R R21, SR_TID.X ;  /* 0x0000000000157919 */ /* 0x000ea20000002100 */
[----:B---3--:R-:W-:-:S02]  /*11be0*/  IMAD R0, R20, UR4, RZ ;  /* 0x0000000414007c24 */ /* 0x008fc4000f8e02ff */
[----:B------:R-:W3:Y:S01]  /*11bf0*/  S2R R20, SR_TID.X ;  /* 0x0000000000147919 */ /* 0x000ee20000002100 */
[----:B------:R-:W-:-:S04]  /*11c00*/  IMAD.WIDE.U32 R2, R18, UR4, R2 ;  /* 0x0000000412027c25 */ /* 0x000fc8000f8e0002 */
[----:B------:R-:W-:Y:S01]  /*11c10*/  IMAD R0, R18, UR5, R0 ;  /* 0x0000000512007c24 */ /* 0x000fe2000f8e0200 */
[----:B------:R-:W-:-:S03]  /*11c20*/  ULDC.64 UR4, c[0x0][0x2e0] ;  /* 0x0000b80000047ab9 */ /* 0x000fc60000000a00 */
[----:B------:R-:W-:Y:S02]  /*11c30*/  IMAD.IADD R3, R3, 0x1, R0 ;  /* 0x0000000103037824 */ /* 0x000fe400078e0200 */
[----:B----4-:R-:W-:Y:S02]  /*11c40*/  IMAD R0, R6, UR4, RZ ;  /* 0x0000000406007c24 */ /* 0x010fe4000f8e02ff */
[----:B------:R-:W-:-:S04]  /*11c50*/  IMAD.WIDE.U32 R2, R5, UR4, R2 ;  /* 0x0000000405027c25 */ /* 0x000fc8000f8e0002 */
[----:B------:R-:W-:Y:S01]  /*11c60*/  IMAD R0, R5, UR5, R0 ;  /* 0x0000000505007c24 */ /* 0x000fe2000f8e0200 */
[----:B------:R-:W-:Y:S01]  /*11c70*/  ULDC.64 UR4, c[0x0][0x2d0] ;  /* 0x0000b40000047ab9 */ /* 0x000fe20000000a00 */
[----:B------:R-:W-:-:S03]  /*11c80*/  IMAD.MOV.U32 R4, RZ, RZ, R2 ;  /* 0x000000ffff047224 */ /* 0x000fc600078e0002 */
[----:B------:R-:W-:Y:S01]  /*11c90*/  IADD3 R5, R3, R0, RZ ;  /* 0x0000000003057210 */ /* 0x000fe20007ffe0ff */
[----:B--2---:R-:W-:Y:S01]  /*11ca0*/  IMAD.SHL.U32 R21, R21, 0x10, RZ ;  /* 0x0000001015157824 */ /* 0x004fe200078e00ff */
[----:B---3--:R-:W-:-:S04]  /*11cb0*/  LOP3.LUT R20, R20, 0x7f, RZ, 0xc0, !PT ;  /* 0x0000007f14147812 */ /* 0x008fc800078ec0ff */
[----:B------:R-:W-:Y:S02]  /*11cc0*/  LOP3.LUT R21, R21, 0x70, RZ, 0xc0, !PT ;  /* 0x0000007015157812 */ /* 0x000fe400078ec0ff */
[----:B------:R-:W-:-:S04]  /*11cd0*/  SHF.R.U32.HI R20, RZ, 0x3, R20 ;  /* 0x00000003ff147819 */ /* 0x000fc80000011614 */
[----:B------:R-:W-:-:S05]  /*11ce0*/  LOP3.LUT R20, R20, R21, RZ, 0xfc, !PT ;  /* 0x0000001514147212 */ /* 0x000fca00078efcff */
[----:B------:R-:W-:Y:S02]  /*11cf0*/  IMAD R6, R17, 0xc0, R20 ;  /* 0x000000c011067824 */ /* 0x000fe400078e0214 */
[----:B------:R2:W5:Y:S02]  /*11d00*/  LDL R20, [R1+0x24] ;  /* 0x0000240001147983 */ /* 0x0005640000100800 */
[----:B0-----:R-:W-:Y:S01]  /*11d10*/  @P0 IMAD.HI.U32 R7, R6, R7, RZ ;  /* 0x0000000706070227 */ /* 0x001fe200078e00ff */
[----:B------:R-:W0:Y:S03]  /*11d20*/  S2R R11, SR_TID.X ;  /* 0x00000000000b7919 */ /* 0x000e260000002100 */
[----:B------:R-:W-:Y:S01]  /*11d30*/  IMAD.MOV.U32 R2, RZ, RZ, R6 ;  /* 0x000000ffff027224 */ /* 0x000fe200078e0006 */
[----:B-1----:R-:W-:-:S04]  /*11d40*/  @P0 SHF.R.U32.HI R2, RZ, R8, R7 ;  /* 0x00000008ff020219 */ /* 0x002fc80000011607 */
[----:B------:R-:W-:-:S05]  /*11d50*/  SHF.R.S32.HI R0, RZ, 0x1f, R2 ;  /* 0x0000001fff007819 */ /* 0x000fca0000011402 */
[----:B------:R-:W-:-:S04]  /*11d60*/  IMAD R0, R0, UR4, RZ ;  /* 0x0000000400007c24 */ /* 0x000fc8000f8e02ff */
[C---:B------:R-:W-:Y:S02]  /*11d70*/  IMAD R7, R2.reuse, UR5, R0 ;  /* 0x0000000502077c24 */ /* 0x040fe4000f8e0200 */
[----:B------:R-:W-:Y:S02]  /*11d80*/  IMAD.MOV R0, RZ, RZ, -R2 ;  /* 0x000000ffff007224 */ /* 0x000fe400078e0a02 */
[----:B------:R-:W-:-:S04]  /*11d90*/  IMAD.WIDE.U32 R2, R2, UR4, R4 ;  /* 0x0000000402027c25 */ /* 0x000fc8000f8e0004 */
[----:B------:R-:W-:Y:S02]  /*11da0*/  IMAD R0, R10, R0, R6 ;  /* 0x000000000a007224 */ /* 0x000fe400078e0206 */
[----:B------:R-:W-:-:S03]  /*11db0*/  IMAD.IADD R3, R3, 0x1, R7 ;  /* 0x0000000103037824 */ /* 0x000fc600078e0207 */
[----:B------:R-:W-:Y:S01]  /*11dc0*/  SHF.R.S32.HI R7, RZ, 0x1f, R0 ;  /* 0x0000001fff077819 */ /* 0x000fe20000011400 */
[----:B------:R-:W-:-:S04]  /*11dd0*/  IMAD.WIDE.U32 R8, R0, UR6, R2 ;  /* 0x0000000600087c25 */ /* 0x000fc8000f8e0002 */
[----:B------:R-:W-:Y:S01]  /*11de0*/  IMAD R7, R7, UR6, RZ ;  /* 0x0000000607077c24 */ /* 0x000fe2000f8e02ff */
[----:B------:R-:W-:Y:S01]  /*11df0*/  LEA R2, P1, R8, UR8, 0x1 ;  /* 0x0000000808027c11 */ /* 0x000fe2000f8208ff */
[----:B------:R-:W-:Y:S02]  /*11e00*/  VIADD R3, R6, 0x80 ;  /* 0x0000008006037836 */ /* 0x000fe40000000000 */
[----:B------:R-:W-:Y:S02]  /*11e10*/  IMAD R0, R0, UR7, R7 ;  /* 0x0000000700007c24 */ /* 0x000fe4000f8e0207 */
[----:B------:R-:W1:Y:S01]  /*11e20*/  @P0 LDC R7, c[0x0][0x44c] ;  /* 0x00011300ff070b82 */ /* 0x000e620000000800 */
[----:B------:R-:W-:Y:S02]  /*11e30*/  IMAD.MOV.U32 R6, RZ, RZ, R3 ;  /* 0x000000ffff067224 */ /* 0x000fe400078e0003 */
[----:B------:R-:W-:Y:S02]  /*11e40*/  IMAD.IADD R0, R9, 0x1, R0 ;  /* 0x0000000109007824 */ /* 0x000fe400078e0200 */
[C---:B0-----:R-:W-:Y:S01]  /*11e50*/  IMAD.SHL.U32 R21, R11.reuse, 0x8, RZ ;  /* 0x000000080b157824 */ /* 0x041fe200078e00ff */
[----:B------:R-:W-:-:S02]  /*11e60*/  LOP3.LUT R11, R11, 0x7f, RZ, 0xc0, !PT ;  /* 0x0000007f0b0b7812 */ /* 0x000fc400078ec0ff */
[----:B------:R-:W-:Y:S02]  /*11e70*/  LEA.HI.X R0, R8, UR9, R0, 0x1, P1 ;  /* 0x0000000908007c11 */ /* 0x000fe400088f0c00 */
[----:B------:R-:W0:Y:S01]  /*11e80*/  @P0 LDC R8, c[0x0][0x450] ;  /* 0x00011400ff080b82 */ /* 0x000e220000000800 */
[----:B------:R-:W-:Y:S02]  /*11e90*/  LOP3.LUT R21, R21, 0x38, RZ, 0xc0, !PT ;  /* 0x0000003815157812 */ /* 0x000fe400078ec0ff */
[----:B------:R-:W-:Y:S01]  /*11ea0*/  SHF.R.U32.HI R9, RZ, 0x3, R11 ;  /* 0x00000003ff097819 */ /* 0x000fe2000001160b */
[----:B-1----:R-:W-:-:S05]  /*11eb0*/  @P0 IMAD.HI.U32 R7, R3, R7, RZ ;  /* 0x0000000703070227 */ /* 0x002fca00078e00ff */
[----:B0-----:R-:W-:-:S05]  /*11ec0*/  @P0 SHF.R.U32.HI R6, RZ, R8, R7 ;  /* 0x00000008ff060219 */ /* 0x001fca0000011607 */
[----:B------:R-:W-:Y:S02]  /*11ed0*/  IMAD.MOV R7, RZ, RZ, -R6 ;  /* 0x000000ffff077224 */ /* 0x000fe400078e0a06 */
[----:B------:R-:W-:-:S04]  /*11ee0*/  IMAD.WIDE.U32 R4, R6, UR4, R4 ;  /* 0x0000000406047c25 */ /* 0x000fc8000f8e0004 */
[----:B------:R-:W-:Y:S01]  /*11ef0*/  IMAD R3, R10, R7, R3 ;  /* 0x000000070a037224 */ /* 0x000fe200078e0203 */
[----:B------:R-:W-:-:S04]  /*11f00*/  SHF.R.S32.HI R7, RZ, 0x1f, R6 ;  /* 0x0000001fff077819 */ /* 0x000fc80000011406 */
[----:B------:R-:W-:Y:S01]  /*11f10*/  SHF.R.S32.HI R8, RZ, 0x1f, R3 ;  /* 0x0000001fff087819 */ /* 0x000fe20000011403 */
[----:B------:R-:W-:Y:S01]  /*11f20*/  IMAD R7, R7, UR4, RZ ;  /* 0x0000000407077c24 */ /* 0x000fe2000f8e02ff */
[----:B------:R-:W-:Y:S02]  /*11f30*/  ULDC UR4, c[0x0][0x2b8] ;  /* 0x0000ae0000047ab9 */ /* 0x000fe40000000800 */
[----:B------:R-:W-:Y:S01]  /*11f40*/  ISETP.GE.AND P0, PT, R21, UR4, PT ;  /* 0x0000000415007c0c */ /* 0x000fe2000bf06270 */
[----:B------:R-:W-:Y:S01]  /*11f50*/  IMAD R7, R6, UR5, R7 ;  /* 0x0000000506077c24 */ /* 0x000fe2000f8e0207 */
[----:B------:R-:W-:Y:S01]  /*11f60*/  UMOV UR4, 0xffffffff ;  /* 0xffffffff00047882 */ /* 0x000fe20000000000 */
[----:B------:R-:W-:-:S03]  /*11f70*/  IMAD R8, R8, UR6, RZ ;  /* 0x0000000608087c24 */ /* 0x000fc6000f8e02ff */
[----:B------:R-:W-:Y:S01]  /*11f80*/  IADD3 R5, R5, R7, RZ ;  /* 0x0000000705057210 */ /* 0x000fe20007ffe0ff */
[C---:B------:R-:W-:Y:S02]  /*11f90*/  IMAD R8, R3.reuse, UR7, R8 ;  /* 0x0000000703087c24 */ /* 0x040fe4000f8e0208 */
[----:B------:R-:W-:-:S04]  /*11fa0*/  IMAD.WIDE.U32 R6, R3, UR6, R4 ;  /* 0x0000000603067c25 */ /* 0x000fc8000f8e0004 */
[----:B------:R-:W-:Y:S01]  /*11fb0*/  IMAD.IADD R4, R7, 0x1, R8 ;  /* 0x0000000107047824 */ /* 0x000fe200078e0208 */
[----:B------:R-:W-:-:S04]  /*11fc0*/  LEA R5, P1, R6, UR8, 0x1 ;  /* 0x0000000806057c11 */ /* 0x000fc8000f8208ff */
[----:B------:R-:W-:Y:S01]  /*11fd0*/  LEA.HI.X R4, R6, UR9, R4, 0x1, P1 ;  /* 0x0000000906047c11 */ /* 0x000fe200088f0c04 */
[----:B--2---:R-:W-:Y:S08]  /*11fe0*/  BRA.DIV UR4, `(.L_x_666) ;  /* 0x0000004e04fc7947 */ /* 0x004ff0000b800000 */
[----:B------:R-:W2:Y:S01]  /*11ff0*/  LDL.LU R6, [R1+0x34] ;  /* 0x0000340001067983 */ /* 0x000ea20000300800 */
[----:B------:R-:W-:-:S03]  /*12000*/  IMAD R17, R17, 0xc0, R9 ;  /* 0x000000c011117824 */ /* 0x000fc600078e0209 */
[----:B------:R-:W0:Y:S04]  /*12010*/  SHFL.IDX PT, R7, R2, RZ, 0x181f ;  /* 0x00181fff02077589 */ /* 0x000e2800000e0000 */
[----:B------:R-:W-:Y:S01]  /*12020*/  SHFL.IDX PT, R8, R5, RZ, 0x181f ;  /* 0x00181fff05087589 */ /* 0x000fe200000e0000 */
[----:B--2---:R-:W-:-:S03]  /*12030*/  IMAD R3, R6, R10, RZ ;  /* 0x0000000a06037224 */ /* 0x004fc600078e02ff */
[----:B------:R-:W1:Y:S02]  /*12040*/  SHFL.IDX PT, R6, R0, RZ, 0x181f ;  /* 0x00181fff00067589 */ /* 0x000e6400000e0000 */
[----:B------:R-:W-:-:S13]  /*12050*/  ISETP.GE.AND P1, PT, R17, R3, PT ;  /* 0x000000031100720c */ /* 0x000fda0003f26270 */
[----:B0-----:R-:W-:-:S05]  /*12060*/  @!P1 LEA R7, P2, R21, R7, 0x1 ;  /* 0x0000000715079211 */ /* 0x001fca00078408ff */
[----:B-1----:R-:W-:-:S05]  /*12070*/  @!P1 IMAD.X R6, RZ, RZ, R6, P2 ;  /* 0x000000ffff069224 */ /* 0x002fca00010e0606 */
[----:B------:R-:W-:-:S04]  /*12080*/  @!P1 LOP3.LUT R7, R7, R6, RZ, 0x3c, !PT ;  /* 0x0000000607079212 */ /* 0x000fc800078e3cff */
[----:B------:R-:W-:-:S04]  /*12090*/  @!P1 LOP3.LUT R6, R7, R6, RZ, 0x3c, !PT ;  /* 0x0000000607069212 */ /* 0x000fc800078e3cff */
[----:B------:R-:W-:-:S05]  /*120a0*/  @!P1 LOP3.LUT R7, R7, R6, RZ, 0x3c, !PT ;  /* 0x0000000607079212 */ /* 0x000fca00078e3cff */
[----:B-----5:R0:W-:Y:S02]  /*120b0*/  @!P1 LDGSTS.E.BYPASS.LTC128B.128 [R20+0x8400], desc[UR42][R6.64], !P0 ;  /* 0x0840000006149fae */ /* 0x0201e4000c101d6a */
        /* <DEDUP_REMOVED lines=24> */
[----:B0-----:R-:W-:-:S04]  /*12240*/  @!P1 LEA R7, P2, R21, R7, 0x1 ;  /* 0x0000000715079211 */ /* 0x001fc800078408ff */
[----:B-1----:R-:W-:-:S04]  /*12250*/  @!P1 IADD3.X R6, RZ, R6, RZ, P2, !PT ;  /* 0x00000006ff069210 */ /* 0x002fc800017fe4ff */
        /* <DEDUP_REMOVED lines=40> */
[----:B------:R-:W0:Y:S11]  /*124e0*/  SHFL.IDX PT, R2, R4, RZ, 0x181f ;  /* 0x00181fff04027589 */ /* 0x000e3600000e0000 */
[----:B-1----:R-:W-:-:S04]  /*124f0*/  @!P3 LEA R6, P2, R21, R6, 0x1 ;  /* 0x000000061506b211 */ /* 0x002fc800078408ff */
[----:B------:R-:W-:-:S05]  /*12500*/  @!P3 IADD3.X R0, RZ, R0, RZ, P2, !PT ;  /* 0x00000000ff00b210 */ /* 0x000fca00017fe4ff */
[----:B------:R-:W-:Y:S02]  /*12510*/  @!P3 IMAD.MOV.U32 R7, RZ, RZ, R0 ;  /* 0x000000ffff07b224 */ /* 0x000fe400078e0000 */
[----:B------:R-:W-:-:S03]  /*12520*/  VIADD R0, R17, 0x90 ;  /* 0x0000009011007836 */ /* 0x000fc60000000000 */
[----:B------:R1:W-:Y:S02]  /*12530*/  @!P3 LDGSTS.E.BYPASS.LTC128B.128 [R20+0xbc00], desc[UR42][R6.64], !P0 ;  /* 0x0bc000000614bfae */ /* 0x0003e4000c101d6a */
[----:B-1----:R-:W-:-:S05]  /*12540*/  @!P1 LEA R6, P2, R21, R8, 0x1 ;  /* 0x0000000815069211 */ /* 0x002fca00078408ff */
[----:B0-----:R-:W-:-:S04]  /*12550*/  @!P1 IMAD.X R2, RZ, RZ, R2, P2 ;  /* 0x000000ffff029224 */ /* 0x001fc800010e0602 */
[----:B------:R-:W-:Y:S02]  /*12560*/  @!P1 IMAD.MOV.U32 R7, RZ, RZ, R2 ;  /* 0x000000ffff079224 */ /* 0x000fe400078e0002 */
[----:B------:R-:W-:Y:S04]  /*12570*/  SHFL.IDX PT, R2, R5, 0x3, 0x181f ;  /* 0x00781f0005027f89 */ /* 0x000fe800000e0000 */
        /* <DEDUP_REMOVED lines=11> */
[----:B------:R-:W-:Y:S04]  /*12630*/  SHFL.IDX PT, R4, R4, 0x3, 0x181f ;  /* 0x00781f0004047f89 */ /* 0x000fe800000e0000 */
[----:B0-----:R-:W0:Y:S03]  /*12640*/  SHFL.IDX PT, R6, R5, 0x2, 0x181f ;  /* 0x00581f0005067f89 */ /* 0x001e2600000e0000 */
[----:B0-----:R-:W-:-:S05]  /*12650*/  @!P1 LEA R6, P2, R21, R6, 0x1 ;  /* 0x0000000615069211 */ /* 0x001fca00078408ff */
[----:B------:R-:W-:-:S05]  /*12660*/  @!P1 IMAD.X R0, RZ, RZ, R0, P2 ;  /* 0x000000ffff009224 */ /* 0x000fca00010e0600 */
[----:B------:R-:W-:-:S05]  /*12670*/  @!P1 MOV R7, R0 ;  /* 0x0000000000079202 */ /* 0x000fca0000000f00 */
[----:B------:R0:W-:Y:S02]  /*12680*/  @!P1 LDGSTS.E.BYPASS.LTC128B.128 [R20+0xd400], desc[UR42][R6.64], !P0 ;  /* 0x0d40000006149fae */ /* 0x0001e4000c101d6a */
.L_x_828:
[----:B------:R-:W-:-:S05]  /*12690*/  VIADD R17, R17, 0xb0 ;  /* 0x000000b011117836 */ /* 0x000fca0000000000 */
[----:B------:R-:W-:-:S13]  /*126a0*/  ISETP.GE.AND P1, PT, R17, R3, PT ;  /* 0x000000031100720c */ /* 0x000fda0003f26270 */
[----:B------:R-:W-:-:S05]  /*126b0*/  @!P1 LEA R2, P2, R21, R2, 0x1 ;  /* 0x0000000215029211 */ /* 0x000fca00078408ff */
[----:B------:R-:W-:-:S05]  /*126c0*/  @!P1 IMAD.X R3, RZ, RZ, R4, P2 ;  /* 0x000000ffff039224 */ /* 0x000fca00010e0604 */
[----:B------:R-:W-:Y:S01]  /*126d0*/  @!PT LDS RZ, [RZ] ;  /* 0x00000000fffff984 */ /* 0x000fe20000000800 */
[----:B------:R-:W-:Y:S01]  /*126e0*/  @!PT LDS RZ, [RZ] ;  /* 0x00000000fffff984 */ /* 0x000fe20000000800 */
[----:B------:R-:W-:Y:S01]  /*126f0*/  @!PT LDS RZ, [RZ] ;  /* 0x00000000fffff984 */ /* 0x000fe20000000800 */
[----:B------:R1:W-:Y:S01]  /*12700*/  @!P1 LDGSTS.E.BYPASS.LTC128B.128 [R20+0xdc00], desc[UR42][R2.64], !P0 ;  /* 0x0dc0000002149fae */ /* 0x0003e2000c101d6a */
[----:B------:R-:W-:Y:S01]  /*12710*/  PLOP3.LUT P0, PT, PT, PT, PT, 0x80, 0x0 ;  /* 0x000000000000781c */ /* 0x000fe20003f0f070 */
[----:B------:R-:W-:-:S12]  /*12720*/  NOP ;  /* 0x0000000000007918 */ /* 0x000fd80000000000 */
.L_x_667:
[----:B------:R-:W-:Y:S02]  /*12730*/  PLOP3.LUT P1, PT, P1, P0, PT, 0xa2, 0x0 ;  /* 0x000000000000781c */ /* 0x000fe40000f21472 */
[----:B------:R-:W-:-:S08]  /*12740*/  @P0 R2UR P1, UR4, R22 ;  /* 0x00000000160402ca */ /* 0x000fd00000020000 */
[----:B------:R-:W-:-:S05]  /*12750*/  @P0 PLOP3.LUT P0, PT, P1, PT, PT, 0x80, 0x0 ;  /* 0x000000000000081c */ /* 0x000fca0000f0f070 */
[----:B------:R-:W-:Y:S01]  /*12760*/  @!P1 SYNCS.ARRIVE.TRANS64.RED.A0T1 RZ, [UR4+0x16800], RZ ;  /* 0x016800ffffff99a7 */ /* 0x000fe20008200404 */
[----:B------:R-:W-:Y:S07]  /*12770*/  @!P1 ARRIVES.LDGSTSBAR.64.TRANSCNT [UR4+0x16800] ;  /* 0x01680000ff0099b0 */ /* 0x000fee0008000a84 */
[----:B------:R-:W-:Y:S05]  /*12780*/  @P0 BRA.U.ANY `(.L_x_667) ;  /* 0xfffffffd00e80947 */ /* 0x000fea000393ffff */
[----:B-1----:R-:W2:Y:S02]  /*12790*/  LDL.LU R2, [R1+0x40] ;  /* 0x0000400001027983 */ /* 0x002ea40000300800 */
[----:B--2---:R-:W-:-:S05]  /*127a0*/  VIADD R2, R2, 0x1 ;  /* 0x0000000102027836 */ /* 0x004fca0000000000 */
[----:B------:R1:W-:Y:S01]  /*127b0*/  STL [R1+0x40], R2 ;  /* 0x0000400201007387 */ /* 0x0003e20000100800 */
[----:B------:R-:W-:-:S04]  /*127c0*/  LEA.HI R0, R2, R2, RZ, 0x1 ;  /* 0x0000000202007211 */ /* 0x000fc800078f08ff */
[----:B------:R-:W-:-:S05]  /*127d0*/  LOP3.LUT R0, R0, 0xfffffffe, RZ, 0xc0, !PT ;  /* 0xfffffffe00007812 */ /* 0x000fca00078ec0ff */
[----:B------:R-:W-:-:S05]  /*127e0*/  IMAD.IADD R0, R2, 0x1, -R0 ;  /* 0x0000000102007824 */ /* 0x000fca00078e0a00 */
[----:B------:R-:W-:Y:S01]  /*127f0*/  SHF.L.U32 R0, R0, 0x1f, RZ ;  /* 0x0000001f00007819 */ /* 0x000fe200000006ff */
[----:B------:R-:W-:Y:S01]  /*12800*/  NOP ;  /* 0x0000000000007918 */ /* 0x000fe20000000000 */
[----:B------:R1:W-:Y:S01]  /*12810*/  SYNCS.ARRIVE.TRANS64.A1T0 RZ, [R22+URZ+0x16800], RZ ;  /* 0x016800ff16ff79a7 */ /* 0x0003e2000810003f */
[----:B------:R-:W-:Y:S01]  /*12820*/  BSSY B0, `(.L_x_668) ;  /* 0x0000003000007945 */ /* 0x000fe20003800000 */
[----:B------:R-:W2:Y:S03]  /*12830*/  SYNCS.PHASECHK.TRANS64.TRYWAIT P0, [R22+URZ+0x16820], R0 ;  /* 0x01682000160075a7 */ /* 0x000ea6000800017f */
[----:B-12---:R-:W-:Y:S05]  /*12840*/  @!P0 BRA `(.L_x_669) ;  /* 0x0000005400cc8947 */ /* 0x006fea0003800000 */
.L_x_829:
[----:B------:R-:W-:Y:S05]  /*12850*/  BSYNC B0 ;  /* 0x0000000000007941 */ /* 0x000fea0003800000 */
.L_x_668:
[----:B------:R-:W2:Y:S01]  /*12860*/  LDL R2, [R1+0x18] ;  /* 0x0000180001027983 */ /* 0x000ea20000100800 */
[----:B------:R-:W-:Y:S01]  /*12870*/  BSSY B0, `(.L_x_670) ;  /* 0x0000110000007945 */ /* 0x000fe20003800000 */
[----:B--2---:R-:W-:-:S13]  /*12880*/  ISETP.GE.AND P0, PT, R2, 0x81, PT ;  /* 0x000000810200780c */ /* 0x004fda0003f06270 */
[----:B------:R-:W-:Y:S05]  /*12890*/  @!P0 BRA `(.L_x_671) ;  /* 0x0000001000348947 */ /* 0x000fea0003800000 */
[----:B------:R-:W2:Y:S01]  /*128a0*/  S2R R2, SR_TID.X ;  /* 0x0000000000027919 */ /* 0x000ea20000002100 */
[----:B------:R-:W-:Y:S01]  /*128b0*/  ULDC UR4, c[0x0][0x2f4] ;  /* 0x0000bd0000047ab9 */ /* 0x000fe20000000800 */
[----:B--2---:R-:W-:Y:S02]  /*128c0*/  IMAD.SHL.U32 R3, R2, 0x8, RZ ;  /* 0x0000000802037824 */ /* 0x004fe400078e00ff */
[----:B------:R-:W2:Y:S03]  /*128d0*/  LDL.LU R2, [R1+0x3c] ;  /* 0x00003c0001027983 */ /* 0x000ea60000300800 */
[----:B------:R-:W-:Y:S01]  /*128e0*/  LOP3.LUT R3, R3, 0x38, RZ, 0xc0, !PT ;  /* 0x0000003803037812 */ /* 0x000fe200078ec0ff */
[----:B------:R3:W-:Y:S01]  /*128f0*/  STL [R1+0x8], R26 ;  /* 0x0000081a01007387 */ /* 0x0007e20000100800 */
[----:B------:R-:W-:Y:S02]  /*12900*/  IMAD.MOV.U32 R17, RZ, RZ, R28 ;  /* 0x000000ffff117224 */ /* 0x000fe400078e001c */
[----:B------:R-:W-:Y:S01]  /*12910*/  ISETP.GE.AND P1, PT, R3, UR4, PT ;  /* 0x0000000403007c0c */ /* 0x000fe2000bf26270 */
[----:B0-----:R-:W-:Y:S01]  /*12920*/  IMAD.MOV.U32 R6, RZ, RZ, R25 ;  /* 0x000000ffff067224 */ /* 0x001fe200078e0019 */
[----:B--23--:R-:W-:-:S11]  /*12930*/  LEA.HI.SX32 R7, R2, 0xfffffffe, 0x19 ;  /* 0xfffffffe02077811 */ /* 0x00cfd600078fcaff */
.L_x_684:
[----:B------:R-:W2:Y:S01]  /*12940*/  LDL R10, [R1+0x1c] ;  /* 0x00001c00010a7983 */ /* 0x000ea20000100800 */
[----:B-1----:R-:W0:Y:S03]  /*12950*/  LDC R0, c[0x0][0x430] ;  /* 0x00010c00ff007b82 */ /* 0x002e260000000800 */
        /* <DEDUP_REMOVED lines=8> */
[----:B------:R-:W-:Y:S01]  /*129e0*/  IMAD.SHL.U32 R2, R2, 0x10, RZ ;  /* 0x0000001002027824 */ /* 0x000fe200078e00ff */
[----:B------:R-:W-:-:S04]  /*129f0*/  LEA R4, R7, R4, 0x7 ;  /* 0x0000000407047211 */ /* 0x000fc800078e38ff */
[----:B------:R-:W-:Y:S01]  /*12a00*/  LOP3.LUT R2, R2, 0x70, RZ, 0xc0, !PT ;  /* 0x0000007002027812 */ /* 0x000fe200078ec0ff */
[----:B------:R-:W-:Y:S05]  /*12a10*/  YIELD ;  /* 0x0000000000007946 */ /* 0x000fea0003800000 */
[----:B------:R-:W-:Y:S01]  /*12a20*/  ULDC.64 UR4, c[0x0][0x428] ;  /* 0x00010a0000047ab9 */ /* 0x000fe20000000a00 */
[----:B--2---:R-:W-:-:S05]  /*12a30*/  IADD3 R4, R2, R4, R10 ;  /* 0x0000000402047210 */ /* 0x004fca0007ffe00a */
[----:B0-----:R-:W-:-:S04]  /*12a40*/  @P0 IMAD.HI.U32 R5, R4, R5, RZ ;  /* 0x0000000504050227 */ /* 0x001fc800078e00ff */
[----:B------:R-:W-:Y:S01]  /*12a50*/  IMAD.MOV.U32 R2, RZ, RZ, R4 ;  /* 0x000000ffff027224 */ /* 0x000fe200078e0004 */
[----:B-1----:R-:W-:-:S05]  /*12a60*/  @P0 SHF.R.U32.HI R2, RZ, R3, R5 ;  /* 0x00000003ff020219 */ /* 0x002fca0000011605 */
[----:B------:R-:W-:-:S04]  /*12a70*/  IMAD.MOV R3, RZ, RZ, -R2 ;  /* 0x000000ffff037224 */ /* 0x000fc800078e0a02 */
[----:B------:R-:W-:Y:S01]  /*12a80*/  IMAD R0, R0, R3, R4 ;  /* 0x0000000300007224 */ /* 0x000fe200078e0204 */
        /* <DEDUP_REMOVED lines=20> */
.L_x_672:
[----:B------:R-:W-:Y:S01]  /*12bd0*/  IMAD R5, R25, 0x8, R22 ;  /* 0x0000000819057824 */ /* 0x000fe200078e0216 */
[----:B------:R-:W-:Y:S01]  /*12be0*/  SHF.L.U32 R2, R28, 0x1f, RZ ;  /* 0x0000001f1c027819 */ /* 0x000fe200000006ff */
[----:B------:R-:W-:Y:S03]  /*12bf0*/  BSSY B1, `(.L_x_673) ;  /* 0x0000003000017945 */ /* 0x000fe60003800000 */
[----:B------:R-:W0:Y:S02]  /*12c00*/  SYNCS.PHASECHK.TRANS64.TRYWAIT P0, [R5+URZ+0x16840], R2 ;  /* 0x01684002050075a7 */ /* 0x000e24000800017f */
[----:B0-----:R-:W-:Y:S05]  /*12c10*/  @!P0 BRA `(.L_x_674) ;  /* 0x0000005000ec8947 */ /* 0x001fea0003800000 */
.L_x_830:
[----:B------:R-:W-:Y:S05]  /*12c20*/  BSYNC B1 ;  /* 0x0000000000017941 */ /* 0x000fea0003800000 */
.L_x_673:
[----:B------:R-:W2:Y:S04]  /*12c30*/  LDL R3, [R1] ;  /* 0x0000000001037983 */ /* 0x000ea80000100800 */
[----:B------:R-:W3:Y:S01]  /*12c40*/  LDL R9, [R1+0x10] ;  /* 0x0000100001097983 */ /* 0x000ee20000100800 */
[----:B------:R-:W-:Y:S01]  /*12c50*/  SHF.R.S32.HI R20, RZ, 0x1f, R0 ;  /* 0x0000001fff147819 */ /* 0x000fe20000011400 */
[----:B------:R-:W-:Y:S01]  /*12c60*/  ULDC.64 UR4, c[0x0][0x300] ;  /* 0x0000c00000047ab9 */ /* 0x000fe20000000a00 */
[----:B------:R-:W1:Y:S03]  /*12c70*/  S2R R8, SR_TID.X ;  /* 0x0000000000087919 */ /* 0x000e660000002100 */
[----:B------:R-:W-:-:S04]  /*12c80*/  IMAD R7, R20, UR4, RZ ;  /* 0x0000000414077c24 */ /* 0x000fc8000f8e02ff */
[----:B------:R-:W-:Y:S01]  /*12c90*/  IMAD R7, R0, UR5, R7 ;  /* 0x0000000500077c24 */ /* 0x000fe2000f8e0207 */
[----:B-1----:R-:W-:-:S05]  /*12ca0*/  LOP3.LUT R8, R8, 0x7f, RZ, 0xc0, !PT ;  /* 0x0000007f08087812 */ /* 0x002fca00078ec0ff */
[----:B------:R-:W-:Y:S01]  /*12cb0*/  IMAD.SHL.U32 R11, R8, 0x8, RZ ;  /* 0x00000008080b7824 */ /* 0x000fe200078e00ff */
[----:B--2---:R-:W-:Y:S01]  /*12cc0*/  LOP3.LUT P2, RZ, R3, 0x1, RZ, 0xc0, !PT ;  /* 0x0000000103ff7812 */ /* 0x004fe2000784c0ff */
[----:B0-----:R-:W-:Y:S01]  /*12cd0*/  IMAD.WIDE.U32 R2, R0, UR4, RZ ;  /* 0x0000000400027c25 */ /* 0x001fe2000f8e00ff */
[----:B------:R-:W-:-:S03]  /*12ce0*/  ULDC.64 UR4, c[0x0][0x310] ;  /* 0x0000c40000047ab9 */ /* 0x000fc60000000a00 */
[----:B------:R-:W-:Y:S02]  /*12cf0*/  IMAD.IADD R3, R3, 0x1, R7 ;  /* 0x0000000103037824 */ /* 0x000fe400078e0207 */
[----:B------:R-:W-:Y:S02]  /*12d00*/  IMAD R7, R21, UR4, RZ ;  /* 0x0000000415077c24 */ /* 0x000fe4000f8e02ff */
[----:B------:R-:W-:-:S04]  /*12d10*/  IMAD.WIDE.U32 R2, R4, UR4, R2 ;  /* 0x0000000404027c25 */ /* 0x000fc8000f8e0002 */
[----:B------:R-:W-:Y:S01]  /*12d20*/  IMAD R7, R4, UR5, R7 ;  /* 0x0000000504077c24 */ /* 0x000fe2000f8e0207 */
[----:B------:R-:W-:-:S04]  /*12d30*/  ULDC.64 UR4, c[0x0][0x308] ;  /* 0x0000c20000047ab9 */ /* 0x000fc80000000a00 */
[----:B------:R-:W-:Y:S01]  /*12d40*/  IADD3 R3, R3, R7, RZ ;  /* 0x0000000703037210 */ /* 0x000fe20007ffe0ff */
[----:B---3--:R-:W-:Y:S02]  /*12d50*/  IMAD R7, R9, UR4, RZ ;  /* 0x0000000409077c24 */ /* 0x008fe4000f8e02ff */
[----:B------:R-:W0:Y:S02]  /*12d60*/  S2R R9, SR_TID.X ;  /* 0x0000000000097919 */ /* 0x000e240000002100 */
[C---:B------:R-:W-:Y:S02]  /*12d70*/  IMAD R7, R18.reuse, UR5, R7 ;  /* 0x0000000512077c24 */ /* 0x040fe4000f8e0207 */
[----:B------:R-:W-:Y:S01]  /*12d80*/  IMAD.WIDE.U32 R2, R18, UR4, R2 ;  /* 0x0000000412027c25 */ /* 0x000fe2000f8e0002 */
[----:B------:R-:W-:-:S03]  /*12d90*/  ULDC.64 UR4, c[0x0][0x2e8] ;  /* 0x0000ba0000047ab9 */ /* 0x000fc60000000a00 */
[----:B------:R-:W-:Y:S02]  /*12da0*/  IMAD.IADD R7, R7, 0x1, R3 ;  /* 0x0000000107077824 */ /* 0x000fe400078e0203 */
[----:B0-----:R-:W-:-:S05]  /*12db0*/  IMAD.SHL.U32 R8, R9, 0x8, RZ ;  /* 0x0000000809087824 */ /* 0x001fca00078e00ff */
[----:B------:R-:W-:-:S04]  /*12dc0*/  LOP3.LUT R8, R8, 0x1f8, RZ, 0xc0, !PT ;  /* 0x000001f808087812 */ /* 0x000fc800078ec0ff */
[----:B------:R-:W-:Y:S02]  /*12dd0*/  LOP3.LUT R8, R8, 0x38, R9, 0x78, !PT ;  /* 0x0000003808087812 */ /* 0x000fe400078e7809 */
[----:B------:R-:W-:Y:S01]  /*12de0*/  LEA R9, P0, R2, UR4, 0x1 ;  /* 0x0000000402097c11 */ /* 0x000fe2000f8008ff */
[----:B------:R-:W-:Y:S01]  /*12df0*/  UMOV UR4, 0xffffffff ;  /* 0xffffffff00047882 */ /* 0x000fe20000000000 */
[----:B------:R-:W-:Y:S02]  /*12e00*/  LOP3.LUT R8, R8, 0x200, R11, 0xf8, !PT ;  /* 0x0000020008087812 */ /* 0x000fe400078ef80b */
[----:B------:R-:W-:-:S03]  /*12e10*/  LEA.HI.X R10, R2, UR5, R7, 0x1, P0 ;  /* 0x00000005020a7c11 */ /* 0x000fc600080f0c07 */
[----:B------:R-:W-:Y:S01]  /*12e20*/  IMAD R8, R25, 0x2000, R8 ;  /* 0x0000200019087824 */ /* 0x000fe200078e0208 */
[----:B------:R-:W-:Y:S06]  /*12e30*/  BRA.DIV UR4, `(.L_x_675) ;  /* 0x0000005204787947 */ /* 0x000fec000b800000 */
[----:B------:R-:W0:Y:S01]  /*12e40*/  S2R R3, SR_TID.X ;  /* 0x0000000000037919 */ /* 0x000e220000002100 */
[----:B------:R-:W-:Y:S01]  /*12e50*/  IMAD R8, R8, 0x2, R22 ;  /* 0x0000000208087824 */ /* 0x000fe200078e0216 */
        /* <DEDUP_REMOVED lines=41> */
.L_x_848:
        /* <DEDUP_REMOVED lines=8> */
.L_x_676:
        /* <DEDUP_REMOVED lines=11> */
.L_x_677:
[----:B------:R1:W-:Y:S01]  /*13220*/  SYNCS.ARRIVE.TRANS64.A1T0 RZ, [R5+URZ+0x16830], RZ ;  /* 0x016830ff05ff79a7 */ /* 0x0003e2000810003f */
[----:B------:R-:W-:Y:S05]  /*13230*/  @!P3 BRA `(.L_x_678) ;  /* 0x000000000004b947 */ /* 0x000fea0003800000 */
[----:B------:R-:W-:Y:S01]  /*13240*/  BPT.TRAP 0x1 ;  /* 0x000000040000795c */ /* 0x000fe20000300000 */
.L_x_678:
[----:B------:R-:W-:Y:S01]  /*13250*/  SHF.L.U32 R2, R17, 0x1f, RZ ;  /* 0x0000001f11027819 */ /* 0x000fe200000006ff */
[----:B-1----:R-:W-:Y:S01]  /*13260*/  IMAD R5, R6, 0x8, R22 ;  /* 0x0000000806057824 */ /* 0x002fe200078e0216 */
[----:B------:R-:W-:Y:S03]  /*13270*/  BSSY B1, `(.L_x_679) ;  /* 0x0000003000017945 */ /* 0x000fe60003800000 */
[----:B------:R-:W1:Y:S02]  /*13280*/  SYNCS.PHASECHK.TRANS64.TRYWAIT P0, [R5+URZ+0x16860], R2 ;  /* 0x01686002050075a7 */ /* 0x000e64000800017f */
[----:B-1----:R-:W-:Y:S05]  /*13290*/  @!P0 BRA `(.L_x_680) ;  /* 0x00000054009c8947 */ /* 0x002fea0003800000 */
.L_x_849:
[----:B------:R-:W-:Y:S05]  /*132a0*/  BSYNC B1 ;  /* 0x0000000000017941 */ /* 0x000fea0003800000 */
.L_x_679:
[----:B------:R-:W2:Y:S04]  /*132b0*/  LDL R11, [R1+0x18] ;  /* 0x00001800010b7983 */ /* 0x000ea80000100800 */
[----:B------:R-:W2:Y:S01]  /*132c0*/  LDL.LU R8, [R1+0x8] ;  /* 0x0000080001087983 */ /* 0x000ea20000300800 */
[----:B------:R-:W0:Y:S01]  /*132d0*/  S2R R12, SR_TID.X ;  /* 0x00000000000c7919 */ /* 0x000e220000002100 */
[----:B------:R-:W-:Y:S01]  /*132e0*/  UMOV UR4, 0xffffffff ;  /* 0xffffffff00047882 */ /* 0x000fe20000000000 */
[C---:B0-----:R-:W-:Y:S01]  /*132f0*/  IMAD.SHL.U32 R9, R12.reuse, 0x8, RZ ;  /* 0x000000080c097824 */ /* 0x041fe200078e00ff */
[----:B------:R-:W-:-:S04]  /*13300*/  LOP3.LUT R3, R12, 0x7f, RZ, 0xc0, !PT ;  /* 0x0000007f0c037812 */ /* 0x000fc800078ec0ff */
[----:B------:R-:W-:Y:S02]  /*13310*/  LOP3.LUT R9, R9, 0x1f8, RZ, 0xc0, !PT ;  /* 0x000001f809097812 */ /* 0x000fe400078ec0ff */
[----:B------:R-:W-:Y:S02]  /*13320*/  SHF.L.U32 R10, R3, 0x3, RZ ;  /* 0x00000003030a7819 */ /* 0x000fe400000006ff */
        /* <DEDUP_REMOVED lines=53> */
.L_x_867:
[----:B------:R-:W2:Y:S01]  /*13680*/  LDL R9, [R1+0x10] ;  /* 0x0000100001097983 */ /* 0x000ea20000100800 */
        /* <DEDUP_REMOVED lines=27> */
.L_x_682:
[----:B------:R-:W-:Y:S02]  /*13840*/  PLOP3.LUT P2, PT, P2, P0, PT, 0xa2, 0x0 ;  /* 0x000000000000781c */ /* 0x000fe40001741472 */
[----:B------:R-:W-:-:S08]  /*13850*/  @P0 R2UR P2, UR4, R5 ;  /* 0x00000000050402ca */ /* 0x000fd00000040000 */
[----:B------:R-:W-:-:S05]  /*13860*/  @P0 PLOP3.LUT P0, PT, P2, PT, PT, 0x80, 0x0 ;  /* 0x000000000000081c */ /* 0x000fca000170f070 */
[----:B------:R-:W-:Y:S01]  /*13870*/  @!P2 SYNCS.ARRIVE.TRANS64.RED.A0T1 RZ, [UR4+0x16850], RZ ;  /* 0x016850ffffffa9a7 */ /* 0x000fe20008200404 */
[----:B------:R-:W-:Y:S07]  /*13880*/  @!P2 ARRIVES.LDGSTSBAR.64.TRANSCNT [UR4+0x16850] ;  /* 0x01685000ff00a9b0 */ /* 0x000fee0008000a84 */
[----:B------:R-:W-:Y:S05]  /*13890*/  @P0 BRA.U.ANY `(.L_x_682) ;  /* 0xfffffffd00e80947 */ /* 0x000fea000393ffff */
[----:B------:R-:W-:Y:S01]  /*138a0*/  NOP ;  /* 0x0000000000007918 */ /* 0x000fe20000000000 */
[----:B------:R-:W-:Y:S02]  /*138b0*/  IMAD.U32 R2, RZ, RZ, UR38 ;  /* 0x00000026ff027e24 */ /* 0x000fe4000f8e00ff */
[----:B------:R-:W-:-:S03]  /*138c0*/  IMAD.MOV.U32 R24, RZ, RZ, R0 ;  /* 0x000000ffff187224 */ /* 0x000fc600078e0000 */
[----:B------:R-:W-:-:S13]  /*138d0*/  ISETP.NE.AND P3, PT, R2, 0x3, PT ;  /* 0x000000030200780c */ /* 0x000fda0003f65270 */
[----:B------:R-:W-:Y:S05]  /*138e0*/  @!P3 BRA `(.L_x_683) ;  /* 0x000000000004b947 */ /* 0x000fea0003800000 */
[----:B------:R-:W-:Y:S01]  /*138f0*/  BPT.TRAP 0x1 ;  /* 0x000000040000795c */ /* 0x000fe20000300000 */
.L_x_683:
[----:B------:R2:W-:Y:S01]  /*13900*/  STL [R1+0x8], R26 ;  /* 0x0000081a01007387 */ /* 0x0005e20000100800 */
[C---:B------:R-:W-:Y:S01]  /*13910*/  ISETP.GT.AND P0, PT, R26.reuse, RZ, PT ;  /* 0x000000ff1a00720c */ /* 0x040fe20003f04270 */
[----:B------:R2:W-:Y:S01]  /*13920*/  SYNCS.ARRIVE.TRANS64.A1T0 RZ, [R5+URZ+0x16850], RZ ;  /* 0x016850ff05ff79a7 */ /* 0x0005e2000810003f */
[----:B------:R-:W-:Y:S01]  /*13930*/  IADD3 R7, R26, -0x1, RZ ;  /* 0xffffffff1a077810 */ /* 0x000fe20007ffe0ff */
[----:B------:R-:W-:Y:S02]  /*13940*/  IMAD.MOV.U32 R17, RZ, RZ, R28 ;  /* 0x000000ffff117224 */ /* 0x000fe400078e001c */
[----:B------:R-:W-:-:S08]  /*13950*/  IMAD.MOV.U32 R6, RZ, RZ, R25 ;  /* 0x000000ffff067224 */ /* 0x000fd000078e0019 */
[----:B--2---:R-:W-:Y:S05]  /*13960*/  @P0 BRA `(.L_x_684) ;  /* 0xffffffec00f40947 */ /* 0x004fea000383ffff */
.L_x_671:
[----:B------:R-:W-:Y:S05]  /*13970*/  BSYNC B0 ;  /* 0x0000000000007941 */ /* 0x000fea0003800000 */
.L_x_670:
[----:B-1----:R-:W1:Y:S01]  /*13980*/  S2R R0, SR_TID.X ;  /* 0x0000000000007919 */ /* 0x002e620000002100 */
[----:B------:R-:W-:Y:S01]  /*13990*/  BSSY B0, `(.L_x_685) ;  /* 0x0000010000007945 */ /* 0x000fe20003800000 */
[----:B-1----:R-:W-:-:S04]  /*139a0*/  LOP3.LUT R0, R0, 0x7f, RZ, 0xc0, !PT ;  /* 0x0000007f00007812 */ /* 0x002fc800078ec0ff */
[----:B------:R-:W-:-:S13]  /*139b0*/  ISETP.NE.AND P0, PT, R0, RZ, PT ;  /* 0x000000ff0000720c */ /* 0x000fda0003f05270 */
[----:B------:R-:W-:Y:S05]  /*139c0*/  @P0 BRA `(.L_x_686) ;  /* 0x0000000000300947 */ /* 0x000fea0003800000 */
[----:B------:R-:W1:Y:S01]  /*139d0*/  S2R R5, SR_LANEID ;  /* 0x0000000000057919 */ /* 0x000e620000000000 */
[----:B------:R-:W-:Y:S01]  /*139e0*/  VOTEU.ANY UR4, UPT, PT ;  /* 0x0000000000047886 */ /* 0x000fe200038e0100 */
[----:B------:R-:W2:Y:S01]  /*139f0*/  LDC.64 R2, c[0x0][0xc60] ;  /* 0x00031800ff027b82 */ /* 0x000ea20000000a00 */
[----:B------:R-:W1:Y:S02]  /*13a00*/  FLO.U32 R0, UR4 ;  /* 0x0000000400007d00 */ /* 0x000e6400080e0000 */
[----:B-1----:R-:W-:-:S06]  /*13a10*/  ISETP.EQ.U32.AND P0, PT, R0, R5, PT ;  /* 0x000000050000720c */ /* 0x002fcc0003f02070 */
[----:B------:R-:W2:Y:S07]  /*13a20*/  POPC R5, UR4 ;  /* 0x0000000400057d09 */ /* 0x000eae0008000000 */
[----:B--2---:R-:W2:Y:S01]  /*13a30*/  @P0 ATOMG.E.ADD.STRONG.GPU PT, R3, desc[UR42][R2.64], R5 ;  /* 0x00000005020309a8 */ /* 0x004ea200081ee1ea */
[----:B------:R-:W1:Y:S02]  /*13a40*/  S2R R4, SR_LTMASK ;  /* 0x0000000000047919 */ /* 0x000e640000003900 */
[----:B-1----:R-:W-:-:S04]  /*13a50*/  LOP3.LUT R4, R4, UR4, RZ, 0xc0, !PT ;  /* 0x0000000404047c12 */ /* 0x002fc8000f8ec0ff */
[----:B0-----:R-:W0:Y:S01]  /*13a60*/  POPC R7, R4 ;  /* 0x0000000400077309 */ /* 0x001e220000000000 */
[----:B--2---:R-:W0:Y:S02]  /*13a70*/  SHFL.IDX PT, R0, R3, R0, 0x1f ;  /* 0x00001f0003007589 */ /* 0x004e2400000e0000 */
[----:B0-----:R-:W-:-:S07]  /*13a80*/  IADD3 R16, R0, UR37, R7 ;  /* 0x0000002500107c10 */ /* 0x001fce000fffe007 */
.L_x_686:
[----:B------:R-:W-:Y:S05]  /*13a90*/  BSYNC B0 ;  /* 0x0000000000007941 */ /* 0x000fea0003800000 */
.L_x_685:
[----:B------:R-:W-:-:S05]  /*13aa0*/  IMAD.U32 R0, RZ, RZ, UR38 ;  /* 0x00000026ff007e24 */ /* 0x000fca000f8e00ff */
[----:B------:R-:W-:-:S13]  /*13ab0*/  ISETP.NE.AND P0, PT, R0, 0x3, PT ;  /* 0x000000030000780c */ /* 0x000fda0003f05270 */
[----:B------:R-:W-:Y:S05]  /*13ac0*/  @!P0 BRA `(.L_x_687) ;  /* 0x0000000000048947 */ /* 0x000fea0003800000 */
[----:B------:R-:W-:Y:S01]  /*13ad0*/  BPT.TRAP 0x1 ;  /* 0x000000040000795c */ /* 0x000fe20000300000 */
.L_x_687:
[----:B------:R-:W0:Y:S01]  /*13ae0*/  LDL.LU R2, [R1+0x18] ;  /* 0x0000180001027983 */ /* 0x000e220000300800 */
[----:B------:R-:W-:Y:S01]  /*13af0*/  IMAD R0, R25, 0x8, R22 ;  /* 0x0000000819007824 */ /* 0x000fe200078e0216 */
[----:B------:R-:W-:Y:S01]  /*13b00*/  SHF.L.U32 R3, R28, 0x1f, RZ ;  /* 0x0000001f1c037819 */ /* 0x000fe200000006ff */
[----:B------:R-:W-:Y:S03]  /*13b10*/  BSSY B0, `(.L_x_688) ;  /* 0x0000004000007945 */ /* 0x000fe60003800000 */
[----:B------:R-:W1:Y:S01]  /*13b20*/  SYNCS.PHASECHK.TRANS64.TRYWAIT P0, [R0+URZ+0x16860], R3 ;  /* 0x01686003000075a7 */ /* 0x000e62000800017f */
[----:B0-----:R-:W-:Y:S01]  /*13b30*/  IMAD R6, R26, -0x80, R2 ;  /* 0xffffff801a067824 */ /* 0x001fe200078e0202 */
[----:B-1----:R-:W-:Y:S06]  /*13b40*/  @!P0 BRA `(.L_x_689) ;  /* 0x0000005400cc8947 */ /* 0x002fec0003800000 */
.L_x_868:
[----:B------:R-:W-:Y:S05]  /*13b50*/  BSYNC B0 ;  /* 0x0000000000007941 */ /* 0x000fea0003800000 */
.L_x_688:
[----:B------:R-:W1:Y:S01]  /*13b60*/  S2R R8, SR_TID.X ;  /* 0x0000000000087919 */ /* 0x000e620000002100 */
[----:B------:R-:W-:Y:S01]  /*13b70*/  ULDC UR4, c[0x0][0x2f4] ;  /* 0x0000bd0000047ab9 */ /* 0x000fe20000000800 */
[C---:B-1----:R-:W-:Y:S01]  /*13b80*/  IMAD.SHL.U32 R2, R8.reuse, 0x8, RZ ;  /* 0x0000000808027824 */ /* 0x042fe200078e00ff */
[C---:B------:R-:W-:Y:S01]  /*13b90*/  LOP3.LUT R5, R8.reuse, 0x7f, RZ, 0xc0, !PT ;  /* 0x0000007f08057812 */ /* 0x040fe200078ec0ff */
[----:B------:R-:W-:-:S03]  /*13ba0*/  IMAD.SHL.U32 R7, R8, 0x8, RZ ;  /* 0x0000000808077824 */ /* 0x000fc600078e00ff */
[----:B------:R-:W-:Y:S01]  /*13bb0*/  LOP3.LUT R2, R2, 0x1f8, RZ, 0xc0, !PT ;  /* 0x000001f802027812 */ /* 0x000fe200078ec0ff */
[----:B------:R-:W-:Y:S01]  /*13bc0*/  IMAD.SHL.U32 R4, R5, 0x8, RZ ;  /* 0x0000000805047824 */ /* 0x000fe200078e00ff */
[----:B------:R-:W-:Y:S02]  /*13bd0*/  LOP3.LUT R7, R7, 0x38, RZ, 0xc0, !PT ;  /* 0x0000003807077812 */ /* 0x000fe400078ec0ff */
[----:B------:R-:W-:Y:S02]  /*13be0*/  LOP3.LUT R2, R2, 0x38, R8, 0x78, !PT ;  /* 0x0000003802027812 */ /* 0x000fe400078e7808 */
[----:B------:R-:W-:Y:S01]  /*13bf0*/  ISETP.GE.AND P0, PT, R7, UR4, PT ;  /* 0x0000000407007c0c */ /* 0x000fe2000bf06270 */
[----:B------:R-:W-:Y:S01]  /*13c00*/  UMOV UR4, 0xffffffff ;  /* 0xffffffff00047882 */ /* 0x000fe20000000000 */
[----:B------:R-:W-:Y:S02]  /*13c10*/  SHF.R.U32.HI R5, RZ, 0x3, R5 ;  /* 0x00000003ff057819 */ /* 0x000fe40000011605 */
[----:B------:R-:W-:-:S03]  /*13c20*/  LOP3.LUT R2, R2, 0x200, R4, 0xf8, !PT ;  /* 0x0000020002027812 */ /* 0x000fc600078ef804 */
[----:B------:R-:W-:Y:S01]  /*13c30*/  IMAD.IADD R6, R6, 0x1, -R5 ;  /* 0x0000000106067824 */ /* 0x000fe200078e0a05 */
[----:B------:R-:W-:Y:S01]  /*13c40*/  LEA R4, R25, R2, 0xd ;  /* 0x0000000219047211 */ /* 0x000fe200078e68ff */
[----:B------:R-:W-:Y:S06]  /*13c50*/  BRA.DIV UR4, `(.L_x_690) ;  /* 0x00000056049c7947 */ /* 0x000fec000b800000 */
[----:B------:R-:W1:Y:S01]  /*13c60*/  SHFL.IDX PT, R14, R23, RZ, 0x181f ;  /* 0x00181fff170e7589 */ /* 0x000e6200000e0000 */
[----:B------:R-:W-:Y:S01]  /*13c70*/  IMAD.SHL.U32 R5, R7, 0x2, RZ ;  /* 0x0000000207057824 */ /* 0x000fe200078e00ff */
[----:B------:R-:W-:Y:S01]  /*13c80*/  ISETP.LT.OR P1, PT, R6, 0x1, P0 ;  /* 0x000000010600780c */ /* 0x000fe20000721670 */
[----:B------:R-:W-:Y:S01]  /*13c90*/  IMAD R4, R4, 0x2, R22 ;  /* 0x0000000204047824 */ /* 0x000fe200078e0216 */
[----:B0-----:R-:W0:Y:S02]  /*13ca0*/  SHFL.IDX PT, R3, R24, RZ, 0x181f ;  /* 0x00181fff18037589 */ /* 0x001e2400000e0000 */
[----:B-1----:R-:W-:Y:S02]  /*13cb0*/  IADD3 R2, P2, R14, R5, RZ ;  /* 0x000000050e027210 */ /* 0x002fe40007f5e0ff */
[----:B------:R-:W1:Y:S03]  /*13cc0*/  SHFL.IDX PT, R14, R23, 0x1, 0x181f ;  /* 0x00381f00170e7f89 */ /* 0x000e6600000e0000 */
[----:B0-----:R-:W-:-:S05]  /*13cd0*/  IMAD.X R3, RZ, RZ, R3, P2 ;  /* 0x000000ffff037224 */ /* 0x001fca00010e0603 */
[----:B------:R0:W-:Y:S01]  /*13ce0*/  LDGSTS.E.BYPASS.LTC128B.128 [R4+0x400], desc[UR42][R2.64], !P1 ;  /* 0x0040000002047fae */ /* 0x0001e2000c901d6a */
[----:B------:R-:W-:-:S03]  /*13cf0*/  ISETP.LT.OR P1, PT, R6, 0x11, P0 ;  /* 0x000000110600780c */ /* 0x000fc60000721670 */
[----:B0-----:R-:W0:Y:S01]  /*13d00*/  SHFL.IDX PT, R3, R24, 0x1, 0x181f ;  /* 0x00381f0018037f89 */ /* 0x001e2200000e0000 */
[----:B-1----:R-:W-:-:S03]  /*13d10*/  IADD3 R2, P2, R14, R5, RZ ;  /* 0x000000050e027210 */ /* 0x002fc60007f5e0ff */
[----:B------:R-:W1:Y:S02]  /*13d20*/  SHFL.IDX PT, R14, R23, 0x2, 0x181f ;  /* 0x00581f00170e7f89 */ /* 0x000e6400000e0000 */
        /* <DEDUP_REMOVED lines=29> */
[----:B------:R-:W1:Y:S04]  /*13f00*/  SHFL.IDX PT, R24, R24, 0x7, 0x181f ;  /* 0x00f81f0018187f89 */ /* 0x000e6800000e0000 */
[----:B------:R2:W3:Y:S01]  /*13f10*/  SHFL.IDX PT, R14, R23, 0x7, 0x181f ;  /* 0x00f81f00170e7f89 */ /* 0x0004e200000e0000 */
[----:B0-----:R-:W-:-:S05]  /*13f20*/  IADD3.X R3, RZ, R3, RZ, P2, !PT ;  /* 0x00000003ff037210 */ /* 0x001fca00017fe4ff */
[----:B-1----:R2:W-:Y:S02]  /*13f30*/  LDGSTS.E.BYPASS.LTC128B.128 [R4+0x3400], desc[UR42][R2.64], !P1 ;  /* 0x0340000002047fae */ /* 0x0025e4000c901d6a */
.L_x_886:
[----:B------:R-:W-:Y:S02]  /*13f40*/  ISETP.LT.OR P0, PT, R6, 0x71, P0 ;  /* 0x000000710600780c */ /* 0x000fe40000701670 */
[----:B--23--:R-:W-:-:S05]  /*13f50*/  IADD3 R2, P1, R14, R5, RZ ;  /* 0x000000050e027210 */ /* 0x00cfca0007f3e0ff */
[----:B------:R-:W-:-:S06]  /*13f60*/  IMAD.X R3, RZ, RZ, R24, P1 ;  /* 0x000000ffff037224 */ /* 0x000fcc00008e0618 */
[----:B------:R-:W-:Y:S01]  /*13f70*/  @!PT LDS RZ, [RZ] ;  /* 0x00000000fffff984 */ /* 0x000fe20000000800 */
[----:B------:R-:W-:Y:S01]  /*13f80*/  @!PT LDS RZ, [RZ] ;  /* 0x00000000fffff984 */ /* 0x000fe20000000800 */
[----:B------:R-:W-:Y:S01]  /*13f90*/  @!PT LDS RZ, [RZ] ;  /* 0x00000000fffff984 */ /* 0x000fe20000000800 */
[----:B------:R0:W-:Y:S01]  /*13fa0*/  LDGSTS.E.BYPASS.LTC128B.128 [R4+0x3c00], desc[UR42][R2.64], !P0 ;  /* 0x03c0000002047fae */ /* 0x0001e2000c101d6a */
[----:B------:R-:W-:Y:S01]  /*13fb0*/  PLOP3.LUT P0, PT, PT, PT, PT, 0x80, 0x0 ;  /* 0x000000000000781c */ /* 0x000fe20003f0f070 */
[----:B------:R-:W-:-:S12]  /*13fc0*/  NOP ;  /* 0x0000000000007918 */ /* 0x000fd80000000000 */
.L_x_691:
        /* <DEDUP_REMOVED lines=11> */
.L_x_692:
[----:B------:R0:W-:Y:S01]  /*14080*/  SYNCS.ARRIVE.TRANS64.A1T0 RZ, [R0+URZ+0x16850], RZ ;  /* 0x016850ff00ff79a7 */ /* 0x0001e2000810003f */
[----:B------:R-:W-:-:S05]  /*14090*/  VIADD R25, R25, 0x1 ;  /* 0x0000000119197836 */ /* 0x000fca0000000000 */
[----:B------:R-:W-:-:S04]  /*140a0*/  ISETP.NE.AND P0, PT, R25, 0x2, PT ;  /* 0x000000021900780c */ /* 0x000fc80003f05270 */
[----:B------:R-:W-:Y:S02]  /*140b0*/  SEL R3, RZ, 0x1, P0 ;  /* 0x00000001ff037807 */ /* 0x000fe40000000000 */
[----:B------:R-:W-:Y:S02]  /*140c0*/  SEL R25, R25, RZ, P0 ;  /* 0x000000ff19197207 */ /* 0x000fe40000000000 */
[----:B0-----:R-:W-:-:S07]  /*140d0*/  LOP3.LUT R28, R28, R3, RZ, 0x3c, !PT ;  /* 0x000000031c1c7212 */ /* 0x001fce00078e3cff */
.L_x_651:
[----:B------:R-:W-:Y:S05]  /*140e0*/  BSYNC B7 ;  /* 0x0000000000077941 */ /* 0x000fea0003800000 */
.L_x_649:
[----:B------:R-:W2:Y:S02]  /*140f0*/  LDL R0, [R1] ;  /* 0x0000000001007983 */ /* 0x000ea40000100800 */
        /* <DEDUP_REMOVED lines=8> */
[----:B------:R0:W1:Y:S01]  /*14180*/  LDS.128 R16, [R22+0x168d0] ;  /* 0x0168d00016107984 */ /* 0x0000620000000c00 */
[----:B------:R-:W-:Y:S06]  /*14190*/  BAR.ARV 0x4, 0x200 ;  /* 0x0108000000007b1d */ /* 0x000fec0000002000 */
[----:B------:R-:W-:Y:S05]  /*141a0*/  BRA `(.L_x_694) ;  /* 0x0000000800407947 */ /* 0x000fea0003800000 */
.L_x_693:
        /* <DEDUP_REMOVED lines=10> */
[----:B------:R0:W2:Y:S01]  /*14250*/  @!P1 LDG.E R3, desc[UR42][R2.64] ;  /* 0x0000002a02039981 */ /* 0x0000a2000c1e1900 */
[C---:B------:R-:W-:Y:S02]  /*14260*/  ISETP.GE.U32.AND P2, PT, R8.reuse, 0x2, PT ;  /* 0x000000020800780c */ /* 0x040fe40003f46070 */
[C---:B------:R-:W-:Y:S01]  /*14270*/  ISETP.GE.U32.AND P3, PT, R8.reuse, 0x4, PT ;  /* 0x000000040800780c */ /* 0x040fe20003f66070 */
[----:B------:R-:W-:Y:S01]  /*14280*/  SHFL.IDX PT, R0, R16, RZ, 0x1f ;  /* 0x00001fff10007589 */ /* 0x000fe200000e0000 */
[C---:B------:R-:W-:Y:S02]  /*14290*/  ISETP.GE.U32.AND P4, PT, R8.reuse, 0x8, PT ;  /* 0x000000080800780c */ /* 0x040fe40003f86070 */
[C---:B------:R-:W-:Y:S01]  /*142a0*/  ISETP.GE.U32.AND P5, PT, R8.reuse, 0x10, PT ;  /* 0x000000100800780c */ /* 0x040fe20003fa6070 */
[----:B------:R-:W-:Y:S01]  /*142b0*/  SHFL.IDX PT, R4, R16, 0x1, 0x1f ;  /* 0x00201f0010047f89 */ /* 0x000fe200000e0000 */
[----:B0-----:R-:W-:Y:S02]  /*142c0*/  IMAD.MOV.U32 R2, RZ, RZ, RZ ;  /* 0x000000ffff027224 */ /* 0x001fe400078e00ff */
[----:B--2---:R-:W-:Y:S01]  /*142d0*/  @!P1 IMAD.MOV.U32 R2, RZ, RZ, R3 ;  /* 0x000000ffff029224 */ /* 0x004fe200078e0003 */
[----:B------:R-:W-:-:S04]  /*142e0*/  ISETP.NE.AND P1, PT, R8, RZ, PT ;  /* 0x000000ff0800720c */ /* 0x000fc80003f25270 */
        /* <DEDUP_REMOVED lines=16> */
.L_x_896:
[----:B------:R-:W-:Y:S02]  /*143f0*/  ULDC UR4, c[0x0][0xc38] ;  /* 0x00030e0000047ab9 */ /* 0x000fe40000000800 */
[----:B------:R-:W-:-:S04]  /*14400*/  IMAD.U32 R16, RZ, RZ, UR4 ;  /* 0x00000004ff107e24 */ /* 0x000fc8000f8e00ff */
[----:B-1----:R-:W-:-:S04]  /*14410*/  IMAD R5, R14, R16, RZ ;  /* 0x000000100e057224 */ /* 0x002fc800078e02ff */
[----:B------:R-:W-:-:S05]  /*14420*/  IMAD.IADD R4, R4, 0x1, R5 ;  /* 0x0000000104047824 */ /* 0x000fca00078e0205 */
[----:B------:R-:W-:-:S13]  /*14430*/  ISETP.GT.AND P6, PT, R4, R0, PT ;  /* 0x000000000400720c */ /* 0x000fda0003fc4270 */
[----:B------:R-:W-:Y:S05]  /*14440*/  @P6 BRA `(.L_x_696) ;  /* 0x00000000009c6947 */ /* 0x000fea0003800000 */
.L_x_701:
[----:B------:R-:W1:Y:S01]  /*14450*/  LDC R6, c[0x0][0xc3c] ;  /* 0x00030f00ff067b82 */ /* 0x000e620000000800 */
[----:B------:R-:W-:-:S05]  /*14460*/  VIADD R19, R19, 0x1f ;  /* 0x0000001f13137836 */ /* 0x000fca0000000000 */
[----:B-1----:R-:W-:-:S13]  /*14470*/  ISETP.GE.AND P6, PT, R19, R6, PT ;  /* 0x000000061300720c */ /* 0x002fda0003fc6270 */
[----:B------:R-:W-:Y:S05]  /*14480*/  @P6 BRA `(.L_x_697) ;  /* 0x0000000400446947 */ /* 0x000fea0003800000 */
[----:B------:R-:W1:Y:S01]  /*14490*/  S2R R2, SR_TID.X ;  /* 0x0000000000027919 */ /* 0x000e620000002100 */
[----:B------:R-:W-:Y:S01]  /*144a0*/  BSSY B0, `(.L_x_698) ;  /* 0x0000009000007945 */ /* 0x000fe20003800000 */
[----:B-1----:R-:W-:-:S05]  /*144b0*/  LOP3.LUT R2, R2, 0x1f, RZ, 0xc0, !PT ;  /* 0x0000001f02027812 */ /* 0x002fca00078ec0ff */
[----:B------:R-:W-:Y:S02]  /*144c0*/  IMAD.IADD R5, R19, 0x1, R2 ;  /* 0x0000000113057824 */ /* 0x000fe400078e0202 */
[----:B------:R-:W-:-:S03]  /*144d0*/  IMAD.MOV.U32 R2, RZ, RZ, RZ ;  /* 0x000000ffff027224 */ /* 0x000fc600078e00ff */
[----:B------:R-:W-:-:S13]  /*144e0*/  ISETP.GE.OR P6, PT, R5, R6, !P0 ;  /* 0x000000060500720c */ /* 0x000fda00047c6670 */
[----:B------:R-:W-:Y:S05]  /*144f0*/  @P6 BRA `(.L_x_699) ;  /* 0x00000000000c6947 */ /* 0x000fea0003800000 */
[----:B0-----:R-:W0:Y:S02]  /*14500*/  LDC.64 R2, c[0x0][0xc80] ;  /* 0x00032000ff027b82 */ /* 0x001e240000000a00 */
[----:B0-----:R-:W-:-:S06]  /*14510*/  IMAD.WIDE R2, R5, 0x4, R2 ;  /* 0x0000000405027825 */ /* 0x001fcc00078e0202 */
[----:B------:R1:W5:Y:S02]  /*14520*/  LDG.E R2, desc[UR42][R2.64] ;  /* 0x0000002a02027981 */ /* 0x000364000c1e1900 */
.L_x_699:
[----:B------:R-:W-:Y:S05]  /*14530*/  BSYNC B0 ;  /* 0x0000000000007941 */ /* 0x000fea0003800000 */
.L_x_698:
[----:B------:R-:W-:-:S03]  /*14540*/  UMOV UR4, 0xffffffff ;  /* 0xffffffff00047882 */ /* 0x000fc60000000000 */
[----:B------:R-:W-:Y:S05]  /*14550*/  BRA.DIV UR4, `(.L_x_700) ;  /* 0x0000005a04ac7947 */ /* 0x000fea000b800000 */
[----:B-----5:R-:W2:Y:S02]  /*14560*/  SHFL.UP PT, R14, R2, 0x1, RZ ;  /* 0x04200000020e7989 */ /* 0x020ea400000e00ff */
[----:B--2---:R-:W-:-:S04]  /*14570*/  SEL R13, R14, RZ, P1 ;  /* 0x000000ff0e0d7207 */ /* 0x004fc80000800000 */
[----:B------:R-:W-:-:S05]  /*14580*/  IADD3 R13, R2, R13, RZ ;  /* 0x0000000d020d7210 */ /* 0x000fca0007ffe0ff */
[----:B------:R-:W2:Y:S02]  /*14590*/  SHFL.UP PT, R14, R13, 0x2, RZ ;  /* 0x044000000d0e7989 */ /* 0x000ea400000e00ff */
[----:B--2---:R-:W-:-:S05]  /*145a0*/  SEL R14, R14, RZ, P2 ;  /* 0x000000ff0e0e7207 */ /* 0x004fca0001000000 */
[----:B01----:R-:W-:-:S05]  /*145b0*/  IMAD.IADD R3, R13, 0x1, R14 ;  /* 0x000000010d037824 */ /* 0x003fca00078e020e */
        /* <DEDUP_REMOVED lines=10> */
.L_x_904:
[----:B------:R-:W-:Y:S02]  /*14660*/  ULDC UR4, c[0x0][0xc38] ;  /* 0x00030e0000047ab9 */ /* 0x000fe40000000800 */
[----:B------:R-:W-:-:S04]  /*14670*/  IMAD.U32 R16, RZ, RZ, UR4 ;  /* 0x00000004ff107e24 */ /* 0x000fc8000f8e00ff */
[----:B-1----:R-:W-:-:S04]  /*14680*/  IMAD R5, R14, R16, RZ ;  /* 0x000000100e057224 */ /* 0x002fc800078e02ff */
[----:B------:R-:W-:-:S05]  /*14690*/  IMAD.IADD R4, R5, 0x1, R4 ;  /* 0x0000000105047824 */ /* 0x000fca00078e0204 */
[----:B------:R-:W-:-:S13]  /*146a0*/  ISETP.GT.AND P6, PT, R4, R0, PT ;  /* 0x000000000400720c */ /* 0x000fda0003fc4270 */
[----:B------:R-:W-:Y:S05]  /*146b0*/  @!P6 BRA `(.L_x_701) ;  /* 0xfffffffc0064e947 */ /* 0x000fea000383ffff */
.L_x_696:
        /* <DEDUP_REMOVED lines=8> */
.L_x_908:
[----:B------:R-:W-:Y:S01]  /*14740*/  ISETP.NE.AND P0, PT, R6, RZ, PT ;  /* 0x000000ff0600720c */ /* 0x000fe20003f05270 */
[----:B------:R-:W-:-:S12]  /*14750*/  IMAD.MOV.U32 R14, RZ, RZ, RZ ;  /* 0x000000ffff0e7224 */ /* 0x000fd800078e00ff */
[----:B------:R-:W-:Y:S05]  /*14760*/  @!P0 BRA `(.L_x_703) ;  /* 0x0000000000108947 */ /* 0x000fea0003800000 */
[----:B------:R-:W-:Y:S01]  /*14770*/  UMOV UR4, 0xffffffff ;  /* 0xffffffff00047882 */ /* 0x000fe20000000000 */
[----:B------:R-:W-:Y:S02]  /*14780*/  IADD3 R12, R4, -0x1, RZ ;  /* 0xffffffff040c7810 */ /* 0x000fe40007ffe0ff */
[----:B------:R-:W-:Y:S05]  /*14790*/  BRA.DIV UR4, `(.L_x_704) ;  /* 0x0000005e04207947 */ /* 0x000fea000b800000 */
[----:B------:R3:W4:Y:S02]  /*147a0*/  SHFL.IDX PT, R14, R3, R12, 0x1f ;  /* 0x00001f0c030e7589 */ /* 0x00072400000e0000 */
.L_x_703:
[----:B--2---:R-:W-:Y:S01]  /*147b0*/  IABS R6, R17 ;  /* 0x0000001100067213 */ /* 0x004fe20000000000 */
[----:B----4-:R-:W-:Y:S02]  /*147c0*/  IMAD R16, R14, R16, R5 ;  /* 0x000000100e107224 */ /* 0x010fe400078e0205 */
[----:B------:R-:W-:Y:S01]  /*147d0*/  IMAD.IADD R19, R4, 0x1, R19 ;  /* 0x0000000104137824 */ /* 0x000fe200078e0213 */
[----:B------:R-:W2:Y:S01]  /*147e0*/  I2F.RP R7, R6 ;  /* 0x0000000600077306 */ /* 0x000ea20000209400 */
[----:B------:R-:W-:-:S07]  /*147f0*/  IMAD.IADD R0, R0, 0x1, -R16 ;  /* 0x0000000100007824 */ /* 0x000fce00078e0a10 */
[----:B--2---:R-:W1:Y:S02]  /*14800*/  MUFU.RCP R7, R7 ;  /* 0x0000000700077308 */ /* 0x004e640000001000 */
[----:B-1----:R-:W-:-:S06]  /*14810*/  VIADD R2, R7, 0xffffffe ;  /* 0x0ffffffe07027836 */ /* 0x002fcc0000000000 */
[----:B0--3--:R0:W1:Y:S02]  /*14820*/  F2I.FTZ.U32.TRUNC.NTZ R3, R2 ;  /* 0x0000000200037305 */ /* 0x009064000021f000 */
[----:B0-----:R-:W-:Y:S02]  /*14830*/  IMAD.MOV.U32 R2, RZ, RZ, RZ ;  /* 0x000000ffff027224 */ /* 0x001fe400078e00ff */
[----:B-1----:R-:W-:-:S04]  /*14840*/  IMAD.MOV R5, RZ, RZ, -R3 ;  /* 0x000000ffff057224 */ /* 0x002fc800078e0a03 */
        /* <DEDUP_REMOVED lines=14> */
[----:B------:R-:W-:-:S05]  /*14930*/  @P0 VIADD R3, R3, 0x1 ;  /* 0x0000000103030836 */ /* 0x000fca0000000000 */
[----:B------:R-:W-:Y:S02]  /*14940*/  @!P2 IADD3 R3, -R3, RZ, RZ ;  /* 0x000000ff0303a210 */ /* 0x000fe40007ffe1ff */
[----:B------:R-:W-:-:S05]  /*14950*/  @!P1 LOP3.LUT R3, RZ, R17, RZ, 0x33, !PT ;  /* 0x00000011ff039212 */ /* 0x000fca00078e33ff */
[--C-:B------:R-:W-:Y:S02]  /*14960*/  IMAD.MOV R2, RZ, RZ, -R3.reuse ;  /* 0x000000ffff027224 */ /* 0x100fe400078e0a03 */
[----:B------:R-:W-:Y:S02]  /*14970*/  IMAD.MOV.U32 R18, RZ, RZ, R3 ;  /* 0x000000ffff127224 */ /* 0x000fe400078e0003 */
[----:B------:R-:W-:Y:S01]  /*14980*/  IMAD R17, R17, R2, R0 ;  /* 0x0000000211117224 */ /* 0x000fe200078e0200 */
[----:B------:R-:W-:Y:S06]  /*14990*/  BRA `(.L_x_705) ;  /* 0x00000000001c7947 */ /* 0x000fec0003800000 */
.L_x_697:
[----:B------:R-:W-:Y:S01]  /*149a0*/  UMOV UR4, URZ ;  /* 0x0000003f00047c82 */ /* 0x000fe20008000000 */
[----:B------:R-:W-:Y:S01]  /*149b0*/  UMOV UR5, URZ ;  /* 0x0000003f00057c82 */ /* 0x000fe20008000000 */
[----:B------:R-:W-:Y:S01]  /*149c0*/  ULDC UR6, c[0x0][0xc3c] ;  /* 0x00030f0000067ab9 */ /* 0x000fe20000000800 */
[----:B------:R-:W-:Y:S02]  /*149d0*/  IMAD.MOV.U32 R16, RZ, RZ, R0 ;  /* 0x000000ffff107224 */ /* 0x000fe400078e0000 */
[----:B------:R-:W-:Y:S02]  /*149e0*/  IMAD.U32 R17, RZ, RZ, UR4 ;  /* 0x00000004ff117e24 */ /* 0x000fe4000f8e00ff */
[----:B------:R-:W-:Y:S02]  /*149f0*/  IMAD.U32 R18, RZ, RZ, UR5 ;  /* 0x00000005ff127e24 */ /* 0x000fe4000f8e00ff */
[----:B------:R-:W-:-:S07]  /*14a00*/  IMAD.U32 R19, RZ, RZ, UR6 ;  /* 0x00000006ff137e24 */ /* 0x000fce000f8e00ff */
.L_x_705:
[----:B------:R-:W1:Y:S01]  /*14a10*/  S2R R0, SR_TID.X ;  /* 0x0000000000007919 */ /* 0x000e620000002100 */
[----:B------:R-:W-:Y:S05]  /*14a20*/  WARPSYNC.ALL ;  /* 0x0000000000007948 */ /* 0x000fea0003800000 */
[----:B------:R-:W-:Y:S01]  /*14a30*/  BAR.SYNC.DEFER_BLOCKING 0x4, 0x200 ;  /* 0x0108000000007b1d */ /* 0x000fe20000010000 */
[----:B-1----:R-:W-:-:S04]  /*14a40*/  LOP3.LUT R0, R0, 0x1f, RZ, 0xc0, !PT ;  /* 0x0000001f00007812 */ /* 0x002fc800078ec0ff */
[----:B------:R-:W-:-:S13]  /*14a50*/  ISETP.NE.AND P0, PT, R0, RZ, PT ;  /* 0x000000ff0000720c */ /* 0x000fda0003f05270 */
[----:B0-----:R-:W0:Y:S01]  /*14a60*/  @!P0 S2R R3, SR_CgaCtaId ;  /* 0x0000000000038919 */ /* 0x001e220000008800 */
[----:B------:R-:W-:-:S04]  /*14a70*/  @!P0 MOV R0, 0x400 ;  /* 0x0000040000008802 */ /* 0x000fc80000000f00 */
[----:B0-----:R-:W-:-:S05]  /*14a80*/  @!P0 LEA R22, R3, R0, 0x18 ;  /* 0x0000000003168211 */ /* 0x001fca00078ec0ff */
[----:B------:R2:W-:Y:S01]  /*14a90*/  @!P0 STS.128 [R22+0x168d0], R16 ;  /* 0x0168d01016008388 */ /* 0x0005e20000000c00 */
[----:B------:R-:W-:Y:S06]  /*14aa0*/  BAR.ARV 0x5, 0x200 ;  /* 0x0148000000007b1d */ /* 0x000fec0000002000 */
.L_x_694:
[----:B------:R-:W-:Y:S02]  /*14ab0*/  ULDC UR4, c[0x0][0xc3c] ;  /* 0x00030f0000047ab9 */ /* 0x000fe40000000800 */
[----:B-1----:R-:W-:-:S13]  /*14ac0*/  ISETP.GE.AND P0, PT, R19, UR4, PT ;  /* 0x0000000413007c0c */ /* 0x002fda000bf06270 */
[----:B------:R-:W-:Y:S05]  /*14ad0*/  @!P0 BRA `(.L_x_706) ;  /* 0xffffffa8000c8947 */ /* 0x000fea000383ffff */
[----:B------:R-:W-:Y:S05]  /*14ae0*/  BSYNC B8 ;  /* 0x0000000000087941 */ /* 0x000fea0003800000 */
.L_x_613:
[----:B--2---:R-:W2:Y:S01]  /*14af0*/  LDL.LU R0, [R1+0x40] ;  /* 0x0000400001007983 */ /* 0x004ea20000300800 */
[----:B------:R-:W-:Y:S01]  /*14b00*/  BSSY B0, `(.L_x_707) ;  /* 0x000000b000007945 */ /* 0x000fe20003800000 */
[----:B------:R-:W1:Y:S01]  /*14b10*/  S2R R5, SR_CgaCtaId ;  /* 0x0000000000057919 */ /* 0x000e620000008800 */
[----:B--2---:R-:W-:-:S05]  /*14b20*/  VIADD R0, R0, 0x1 ;  /* 0x0000000100007836 */ /* 0x004fca0000000000 */
[----:B0-----:R-:W-:-:S04]  /*14b30*/  LEA.HI R2, R0, R0, RZ, 0x1 ;  /* 0x0000000000027211 */ /* 0x001fc800078f08ff */
[----:B------:R-:W-:Y:S02]  /*14b40*/  LOP3.LUT R3, R2, 0xfffffffe, RZ, 0xc0, !PT ;  /* 0xfffffffe02037812 */ /* 0x000fe400078ec0ff */
[----:B------:R-:W-:Y:S02]  /*14b50*/  MOV R2, 0x400 ;  /* 0x0000040000027802 */ /* 0x000fe40000000f00 */
[----:B------:R-:W-:Y:S02]  /*14b60*/  IADD3 R0, R0, -R3, RZ ;  /* 0x8000000300007210 */ /* 0x000fe40007ffe0ff */
[----:B-1----:R-:W-:Y:S02]  /*14b70*/  LEA R4, R5, R2, 0x18 ;  /* 0x0000000205047211 */ /* 0x002fe400078ec0ff */
[----:B------:R-:W-:-:S04]  /*14b80*/  SHF.L.U32 R0, R0, 0x1f, RZ ;  /* 0x0000001f00007819 */ /* 0x000fc800000006ff */
[----:B------:R-:W0:Y:S02]  /*14b90*/  SYNCS.PHASECHK.TRANS64.TRYWAIT P0, [R4+URZ+0x16820], R0 ;  /* 0x01682000040075a7 */ /* 0x000e24000800017f */
[----:B0-----:R-:W-:Y:S05]  /*14ba0*/  @!P0 BRA `(.L_x_708) ;  /* 0x0000005800408947 */ /* 0x001fea0003800000 */
.L_x_911:
[----:B------:R-:W-:Y:S05]  /*14bb0*/  BSYNC B0 ;  /* 0x0000000000007941 */ /* 0x000fea0003800000 */
.L_x_707:
[----:B------:R-:W-:-:S03]  /*14bc0*/  UMOV UR4, 0xffffffff ;  /* 0xffffffff00047882 */ /* 0x000fc60000000000 */
[----:B------:R-:W-:Y:S05]  /*14bd0*/  BRA.DIV UR4, `(.L_x_709) ;  /* 0x0000005a04487947 */ /* 0x000fea000b800000 */
[----:B0-----:R-:W0:Y:S02]  /*14be0*/  S2R R0, SR_TID.X ;  /* 0x0000000000007919 */ /* 0x001e240000002100 */
[----:B0-----:R-:W-:-:S04]  /*14bf0*/  SHF.R.U32.HI R0, RZ, 0x5, R0 ;  /* 0x00000005ff007819 */ /* 0x001fc80000011600 */
[----:B------:R-:W-:-:S05]  /*14c00*/  LOP3.LUT R0, R0, 0x3, RZ, 0xc0, !PT ;  /* 0x0000000300007812 */ /* 0x000fca00078ec0ff */
[----:B------:R0:W1:Y:S02]  /*14c10*/  SHFL.IDX PT, R14, R0, RZ, 0x1f ;  /* 0x00001fff000e7589 */ /* 0x00006400000e0000 */
.L_x_914:
[----:B-1----:R-:W-:-:S13]  /*14c20*/  ISETP.NE.AND P0, PT, R14, RZ, PT ;  /* 0x000000ff0e00720c */ /* 0x002fda0003f05270 */
[----:B------:R-:W-:Y:S05]  /*14c30*/  @P0 BRA `(.L_x_474) ;  /* 0x0000000000880947 */ /* 0x000fea0003800000 */
[----:B------:R-:W-:-:S03]  /*14c40*/  UMOV UR4, 0xffffffff ;  /* 0xffffffff00047882 */ /* 0x000fc60000000000 */
[----:B------:R-:W-:Y:S05]  /*14c50*/  BRA.DIV UR4, `(.L_x_710) ;  /* 0x0000005a045c7947 */ /* 0x000fea000b800000 */
[----:B------:R-:W-:-:S13]  /*14c60*/  ELECT P6, URZ, PT ;  /* 0x00000000003f782f */ /* 0x000fda00038c0000 */
.L_x_917:
[----:B------:R-:W-:Y:S05]  /*14c70*/  @!P6 BRA `(.L_x_474) ;  /* 0x000000000078e947 */ /* 0x000fea0003800000 */
[----:B------:R-:W-:-:S06]  /*14c80*/  ULOP3.LUT UR4, UR36, 0x2, URZ, 0xfc, !UPT ;  /* 0x0000000224047892 */ /* 0x000fcc000f8efc3f */
[----:B0-----:R-:W-:-:S05]  /*14c90*/  IMAD.U32 R0, RZ, RZ, UR4 ;  /* 0x00000004ff007e24 */ /* 0x001fca000f8e00ff */
[----:B------:R-:W-:-:S13]  /*14ca0*/  ISETP.NE.AND P0, PT, R0, 0x3, PT ;  /* 0x000000030000780c */ /* 0x000fda0003f05270 */
[----:B------:R-:W-:Y:S05]  /*14cb0*/  @!P0 BRA `(.L_x_711) ;  /* 0x0000000000048947 */ /* 0x000fea0003800000 */
[----:B------:R-:W-:Y:S01]  /*14cc0*/  BPT.TRAP 0x1 ;  /* 0x000000040000795c */ /* 0x000fe20000300000 */
.L_x_711:
[C---:B------:R-:W-:Y:S01]  /*14cd0*/  IMAD R5, R25.reuse, 0x8, R4 ;  /* 0x0000000819057824 */ /* 0x040fe200078e0204 */
[----:B------:R-:W-:Y:S01]  /*14ce0*/  SHF.L.U32 R0, R28, 0x1f, RZ ;  /* 0x0000001f1c007819 */ /* 0x000fe200000006ff */
[----:B------:R-:W-:-:S03]  /*14cf0*/  VIADD R25, R25, 0x1 ;  /* 0x0000000119197836 */ /* 0x000fc60000000000 */
[----:B------:R-:W0:Y:S02]  /*14d00*/  SYNCS.PHASECHK.TRANS64.TRYWAIT P1, [R5+URZ+0x16840], R0 ;  /* 0x01684000050075a7 */ /* 0x000e24000802017f */
[----:B------:R-:W-:-:S04]  /*14d10*/  ISETP.NE.AND P2, PT, R25, 0x2, PT ;  /* 0x000000021900780c */ /* 0x000fc80003f45270 */
[----:B------:R-:W-:Y:S01]  /*14d20*/  SEL R3, RZ, 0x1, P2 ;  /* 0x00000001ff037807 */ /* 0x000fe20001000000 */
[----:B0-----:R-:W-:Y:S08]  /*14d30*/  @!P1 BRA `(.L_x_712) ;  /* 0x0000005800449947 */ /* 0x001ff00003800000 */
.L_x_918:
[----:B------:R-:W-:Y:S02]  /*14d40*/  SEL R25, R25, RZ, P2 ;  /* 0x000000ff19197207 */ /* 0x000fe40001000000 */
[----:B------:R-:W-:Y:S01]  /*14d50*/  LOP3.LUT R2, R28, R3, RZ, 0x3c, !PT ;  /* 0x000000031c027212 */ /* 0x000fe200078e3cff */
[----:B------:R-:W-:Y:S06]  /*14d60*/  @!P0 BRA `(.L_x_713) ;  /* 0x0000000000048947 */ /* 0x000fec0003800000 */
[----:B------:R-:W-:Y:S01]  /*14d70*/  BPT.TRAP 0x1 ;  /* 0x000000040000795c */ /* 0x000fe20000300000 */
.L_x_713:
[----:B------:R-:W-:Y:S01]  /*14d80*/  IMAD R25, R25, 0x8, R4 ;  /* 0x0000000819197824 */ /* 0x000fe200078e0204 */
[----:B------:R-:W-:-:S04]  /*14d90*/  SHF.L.U32 R2, R2, 0x1f, RZ ;  /* 0x0000001f02027819 */ /* 0x000fc800000006ff */
[----:B------:R-:W1:Y:S02]  /*14da0*/  SYNCS.PHASECHK.TRANS64.TRYWAIT P1, [R25+URZ+0x16840], R2 ;  /* 0x01684002190075a7 */ /* 0x000e64000802017f */
[----:B-1----:R-:W-:Y:S05]  /*14db0*/  @!P1 BRA `(.L_x_714) ;  /* 0x0000005800389947 */ /* 0x002fea0003800000 */
.L_x_919:
[----:B------:R-:W-:Y:S05]  /*14dc0*/  @!P0 BRA `(.L_x_715) ;  /* 0x0000000000048947 */ /* 0x000fea0003800000 */
[----:B------:R-:W-:Y:S01]  /*14dd0*/  BPT.TRAP 0x1 ;  /* 0x000000040000795c */ /* 0x000fe20000300000 */
.L_x_715:
[----:B------:R-:W2:Y:S02]  /*14de0*/  SYNCS.PHASECHK.TRANS64.TRYWAIT P1, [R5+URZ+0x16860], R0 ;  /* 0x01686000050075a7 */ /* 0x000ea4000802017f */
[----:B--2---:R-:W-:Y:S05]  /*14df0*/  @!P1 BRA `(.L_x_716) ;  /* 0x00000058003c9947 */ /* 0x004fea0003800000 */
.L_x_920:
[----:B------:R-:W-:Y:S05]  /*14e00*/  @!P0 BRA `(.L_x_717) ;  /* 0x0000000000048947 */ /* 0x000fea0003800000 */
[----:B------:R-:W-:Y:S01]  /*14e10*/  BPT.TRAP 0x1 ;  /* 0x000000040000795c */ /* 0x000fe20000300000 */
.L_x_717:
[----:B---3--:R3:W4:Y:S02]  /*14e20*/  SYNCS.PHASECHK.TRANS64.TRYWAIT P0, [R25+URZ+0x16860], R2 ;  /* 0x01686002190075a7 */ /* 0x008724000800017f */
[----:B----4-:R-:W-:Y:S05]  /*14e30*/  @!P0 NANOSLEEP.SYNCS 0x989680 ;  /* 0x009896800000895d */ /* 0x010fea0003900000 */
[----:B------:R-:W4:Y:S02]  /*14e40*/  @!P0 SYNCS.PHASECHK.TRANS64 P0, [R25+URZ+0x16860], R2 ;  /* 0x01686002190085a7 */ /* 0x000f24000800007f */
[----:B----4-:R-:W-:Y:S05]  /*14e50*/  @!P0 BRA `(.L_x_717) ;  /* 0xfffffffc00f08947 */ /* 0x010fea000383ffff */
.L_x_474:
[----:B------:R-:W-:Y:S05]  /*14e60*/  BSYNC B9 ;  /* 0x0000000000097941 */ /* 0x000fea0003800000 */
.L_x_471:
[----:B------:R-:W-:Y:S05]  /*14e70*/  EXIT ;  /* 0x000000000000794d */ /* 0x000fea0003800000 */
.L_x_492:
[----:B0-----:R0:W1:Y:S02]  /*14e80*/  SYNCS.PHASECHK.TRANS64.TRYWAIT P6, [R71+URZ+0x16890], R79 ;  /* 0x0168904f470075a7 */ /* 0x00106400080c017f */
[----:B-1----:R-:W-:Y:S05]  /*14e90*/  @!P6 NANOSLEEP.SYNCS 0x989680 ;  /* 0x009896800000e95d */ /* 0x002fea0003900000 */
[----:B------:R-:W1:Y:S02]  /*14ea0*/  @!P6 SYNCS.PHASECHK.TRANS64 P6, [R71+URZ+0x16890], R79 ;  /* 0x0168904f4700e5a7 */ /* 0x000e6400080c007f */
[----:B-1----:R-:W-:Y:S05]  /*14eb0*/  @!P6 BRA `(.L_x_492) ;  /* 0xfffffffc00f0e947 */ /* 0x002fea000383ffff */
[----:B------:R-:W-:Y:S05]  /*14ec0*/  BRA `(.L_x_718) ;  /* 0xfffffedc00147947 */ /* 0x000fea000383ffff */
.L_x_493:
[----:B------:R-:W-:Y:S01]  /*14ed0*/  BSSY B1, `(.L_x_719) ;  /* 0x0000008000017945 */ /* 0x000fe20003800000 */
[----:B------:R-:W-:Y:S02]  /*14ee0*/  IMAD.MOV.U32 R13, RZ, RZ, R85 ;  /* 0x000000ffff0d7224 */ /* 0x000fe400078e0055 */
[----:B------:R-:W-:Y:S02]  /*14ef0*/  IMAD.MOV.U32 R12, RZ, RZ, RZ ;  /* 0x000000ffff0c7224 */ /* 0x000fe400078e00ff */
[----:B------:R-:W-:Y:S02]  /*14f00*/  IMAD.MOV.U32 R11, RZ, RZ, 0x1c1f ;  /* 0x00001c1fff0b7424 */ /* 0x000fe400078e00ff */
[----:B------:R-:W-:-:S07]  /*14f10*/  IMAD.MOV.U32 R15, RZ, RZ, -0x1 ;  /* 0xffffffffff0f7424 */ /* 0x000fce00078e00ff */
[----:B0-----:R-:W-:Y:S05]  /*14f20*/  WARPSYNC.COLLECTIVE R15, `(.L_x_720) ;  /* 0x000000000f087348 */ /* 0x001fea0003c00000 */
[----:B------:R1:W2:Y:S02]  /*14f30*/  SHFL.IDX P6, R14, R13, R12, R11 ;  /* 0x0000000c0d0e7389 */ /* 0x0002a400000c000b */
[----:B012---:R-:W-:Y:S01]  /*14f40*/  ENDCOLLECTIVE ;  /* 0x000000000000791b */ /* 0x007fe20003800000 */
.L_x_720:
[----:B------:R-:W-:Y:S05]  /*14f50*/  BSYNC B1 ;  /* 0x0000000000017941 */ /* 0x000fea0003800000 */
.L_x_719:
[----:B------:R-:W-:Y:S01]  /*14f60*/  IMAD.MOV.U32 R13, RZ, RZ, R84 ;  /* 0x000000ffff0d7224 */ /* 0x000fe200078e0054 */
[----:B------:R-:W-:Y:S01]  /*14f70*/  MOV R81, R14 ;  /* 0x0000000e00517202 */ /* 0x000fe20000000f00 */
[----:B------:R-:W-:Y:S02]  /*14f80*/  IMAD.MOV.U32 R12, RZ, RZ, RZ ;  /* 0x000000ffff0c7224 */ /* 0x000fe400078e00ff */
[----:B------:R-:W-:Y:S02]  /*14f90*/  IMAD.MOV.U32 R11, RZ, RZ, 0x1c1f ;  /* 0x00001c1fff0b7424 */ /* 0x000fe400078e00ff */
[----:B------:R-:W-:-:S07]  /*14fa0*/  IMAD.MOV.U32 R15, RZ, RZ, -0x1 ;  /* 0xffffffffff0f7424 */ /* 0x000fce00078e00ff */
[----:B------:R-:W-:Y:S05]  /*14fb0*/  WARPSYNC.COLLECTIVE R15, `(.L_x_721) ;  /* 0x000000000f087348 */ /* 0x000fea0003c00000 */
[----:B------:R0:W1:Y:S02]  /*14fc0*/  SHFL.IDX P6, R14, R13, R12, R11 ;  /* 0x0000000c0d0e7389 */ /* 0x00006400000c000b */
[----:B01----:R-:W-:Y:S01]  /*14fd0*/  ENDCOLLECTIVE ;  /* 0x000000000000791b */ /* 0x003fe20003800000 */
.L_x_721:
[----:B------:R-:W-:Y:S05]  /*14fe0*/  BRA `(.L_x_722) ;  /* 0xfffffed800e07947 */ /* 0x000fea000383ffff */
.L_x_502:
[----:B------:R-:W-:Y:S01]  /*14ff0*/  BSSY B1, `(.L_x_723) ;  /* 0x0000008000017945 */ /* 0x000fe20003800000 */
[----:B0---4-:R-:W-:Y:S02]  /*15000*/  IMAD.MOV.U32 R13, RZ, RZ, R85 ;  /* 0x000000ffff0d7224 */ /* 0x011fe400078e0055 */
[----:B------:R-:W-:Y:S02]  /*15010*/  IMAD.MOV.U32 R12, RZ, RZ, 0x1 ;  /* 0x00000001ff0c7424 */ /* 0x000fe400078e00ff */
[----:B------:R-:W-:Y:S02]  /*15020*/  IMAD.MOV.U32 R11, RZ, RZ, 0x1c1f ;  /* 0x00001c1fff0b7424 */ /* 0x000fe400078e00ff */
[----:B------:R-:W-:-:S07]  /*15030*/  IMAD.MOV.U32 R15, RZ, RZ, -0x1 ;  /* 0xffffffffff0f7424 */ /* 0x000fce00078e00ff */
[----:B-123--:R-:W-:Y:S05]  /*15040*/  WARPSYNC.COLLECTIVE R15, `(.L_x_724) ;  /* 0x000000000f087348 */ /* 0x00efea0003c00000 */
[----:B---3--:R0:W3:Y:S02]  /*15050*/  SHFL.IDX P6, R14, R13, R12, R11 ;  /* 0x0000000c0d0e7389 */ /* 0x0080e400000c000b */
[----:B0123--:R-:W-:Y:S01]  /*15060*/  ENDCOLLECTIVE ;  /* 0x000000000000791b */ /* 0x00ffe20003800000 */
.L_x_724:
[----:B------:R-:W-:Y:S05]  /*15070*/  BSYNC B1 ;  /* 0x0000000000017941 */ /* 0x000fea0003800000 */
.L_x_723:
[----:B------:R-:W-:Y:S01]  /*15080*/  IMAD.MOV.U32 R13, RZ, RZ, R84 ;  /* 0x000000ffff0d7224 */ /* 0x000fe200078e0054 */
[----:B------:R-:W-:Y:S01]  /*15090*/  MOV R85, R14 ;  /* 0x0000000e00557202 */ /* 0x000fe20000000f00 */
[----:B------:R-:W-:Y:S02]  /*150a0*/  IMAD.MOV.U32 R12, RZ, RZ, 0x1 ;  /* 0x00000001ff0c7424 */ /* 0x000fe400078e00ff */
[----:B------:R-:W-:Y:S02]  /*150b0*/  IMAD.MOV.U32 R11, RZ, RZ, 0x1c1f ;  /* 0x00001c1fff0b7424 */ /* 0x000fe400078e00ff */
[----:B------:R-:W-:-:S07]  /*150c0*/  IMAD.MOV.U32 R15, RZ, RZ, -0x1 ;  /* 0xffffffffff0f7424 */ /* 0x000fce00078e00ff */
[----:B------:R-:W-:Y:S05]  /*150d0*/  WARPSYNC.COLLECTIVE R15, `(.L_x_725) ;  /* 0x000000000f087348 */ /* 0x000fea0003c00000 */
[----:B------:R0:W1:Y:S02]  /*150e0*/  SHFL.IDX P6, R14, R13, R12, R11 ;  /* 0x0000000c0d0e7389 */ /* 0x00006400000c000b */
[----:B01----:R-:W-:Y:S01]  /*150f0*/  ENDCOLLECTIVE ;  /* 0x000000000000791b */ /* 0x003fe20003800000 */
.L_x_725:
[----:B------:R-:W-:Y:S05]  /*15100*/  BRA `(.L_x_726) ;  /* 0xfffffee0006c7947 */ /* 0x000fea000383ffff */
.L_x_514:
[----:B--2---:R2:W3:Y:S02]  /*15110*/  SYNCS.PHASECHK.TRANS64.TRYWAIT P4, [R71+URZ+0x16890], R79 ;  /* 0x0168904f470075a7 */ /* 0x0044e4000808017f */
[----:B---3--:R-:W-:Y:S05]  /*15120*/  @!P4 NANOSLEEP.SYNCS 0x989680 ;  /* 0x009896800000c95d */ /* 0x008fea0003900000 */
[----:B------:R-:W3:Y:S02]  /*15130*/  @!P4 SYNCS.PHASECHK.TRANS64 P4, [R71+URZ+0x16890], R79 ;  /* 0x0168904f4700c5a7 */ /* 0x000ee4000808007f */
[----:B---3--:R-:W-:Y:S05]  /*15140*/  @!P4 BRA `(.L_x_514) ;  /* 0xfffffffc00f0c947 */ /* 0x008fea000383ffff */
[----:B------:R-:W-:Y:S05]  /*15150*/  BRA `(.L_x_727) ;  /* 0xfffffeec008c7947 */ /* 0x000fea000383ffff */
.L_x_515:
[----:B------:R-:W-:Y:S01]  /*15160*/  BSSY B1, `(.L_x_728) ;  /* 0x0000008000017945 */ /* 0x000fe20003800000 */
[----:B0-----:R-:W-:Y:S02]  /*15170*/  IMAD.MOV.U32 R13, RZ, RZ, R85 ;  /* 0x000000ffff0d7224 */ /* 0x001fe400078e0055 */
[----:B------:R-:W-:Y:S02]  /*15180*/  IMAD.MOV.U32 R12, RZ, RZ, RZ ;  /* 0x000000ffff0c7224 */ /* 0x000fe400078e00ff */
[----:B------:R-:W-:Y:S02]  /*15190*/  IMAD.MOV.U32 R11, RZ, RZ, 0x1c1f ;  /* 0x00001c1fff0b7424 */ /* 0x000fe400078e00ff */
[----:B------:R-:W-:-:S07]  /*151a0*/  IMAD.MOV.U32 R15, RZ, RZ, -0x1 ;  /* 0xffffffffff0f7424 */ /* 0x000fce00078e00ff */
[----:B--2---:R-:W-:Y:S05]  /*151b0*/  WARPSYNC.COLLECTIVE R15, `(.L_x_729) ;  /* 0x000000000f087348 */ /* 0x004fea0003c00000 */
[----:B------:R0:W1:Y:S02]  /*151c0*/  SHFL.IDX P6, R14, R13, R12, R11 ;  /* 0x0000000c0d0e7389 */ /* 0x00006400000c000b */
[----:B012---:R-:W-:Y:S01]  /*151d0*/  ENDCOLLECTIVE ;  /* 0x000000000000791b */ /* 0x007fe20003800000 */
.L_x_729:
[----:B------:R-:W-:Y:S05]  /*151e0*/  BSYNC B1 ;  /* 0x0000000000017941 */ /* 0x000fea0003800000 */
.L_x_728:
        /* <DEDUP_REMOVED lines=8> */
.L_x_730:
[----:B------:R-:W-:Y:S01]  /*15270*/  IMAD.MOV.U32 R82, RZ, RZ, R14 ;  /* 0x000000ffff527224 */ /* 0x000fe200078e000e */
[----:B------:R-:W-:Y:S06]  /*15280*/  BRA `(.L_x_731) ;  /* 0xfffffeec00587947 */ /* 0x000fec000383ffff */
.L_x_520:
[----:B------:R-:W-:Y:S01]  /*15290*/  BSSY B1, `(.L_x_732) ;  /* 0x0000008000017945 */ /* 0x000fe20003800000 */
[----:B0-----:R-:W-:Y:S01]  /*152a0*/  IMAD.MOV.U32 R13, RZ, RZ, R85 ;  /* 0x000000ffff0d7224 */ /* 0x001fe200078e0055 */
[----:B------:R-:W-:Y:S01]  /*152b0*/  MOV R15, 0xffffffff ;  /* 0xffffffff000f7802 */ /* 0x000fe20000000f00 */
[----:B------:R-:W-:Y:S02]  /*152c0*/  IMAD.MOV.U32 R12, RZ, RZ, 0x1 ;  /* 0x00000001ff0c7424 */ /* 0x000fe400078e00ff */
[----:B------:R-:W-:-:S07]  /*152d0*/  IMAD.MOV.U32 R11, RZ, RZ, 0x1c1f ;  /* 0x00001c1fff0b7424 */ /* 0x000fce00078e00ff */
[----:B-1234-:R-:W-:Y:S05]  /*152e0*/  WARPSYNC.COLLECTIVE R15, `(.L_x_733) ;  /* 0x000000000f087348 */ /* 0x01efea0003c00000 */
[----:B------:R0:W0:Y:S02]  /*152f0*/  SHFL.IDX P6, R14, R13, R12, R11 ;  /* 0x0000000c0d0e7389 */ /* 0x00002400000c000b */
[----:B01234-:R-:W-:Y:S01]  /*15300*/  ENDCOLLECTIVE ;  /* 0x000000000000791b */ /* 0x01ffe20003800000 */
.L_x_733:
[----:B------:R-:W-:Y:S05]  /*15310*/  BSYNC B1 ;  /* 0x0000000000017941 */ /* 0x000fea0003800000 */
.L_x_732:
[----:B------:R-:W-:Y:S02]  /*15320*/  IMAD.MOV.U32 R13, RZ, RZ, R84 ;  /* 0x000000ffff0d7224 */ /* 0x000fe400078e0054 */
[----:B------:R-:W-:Y:S02]  /*15330*/  IMAD.MOV.U32 R12, RZ, RZ, 0x1 ;  /* 0x00000001ff0c7424 */ /* 0x000fe400078e00ff */
[----:B------:R-:W-:Y:S02]  /*15340*/  IMAD.MOV.U32 R11, RZ, RZ, 0x1c1f ;  /* 0x00001c1fff0b7424 */ /* 0x000fe400078e00ff */
[----:B------:R-:W-:Y:S02]  /*15350*/  IMAD.MOV.U32 R15, RZ, RZ, -0x1 ;  /* 0xffffffffff0f7424 */ /* 0x000fe400078e00ff */
[----:B------:R-:W-:-:S07]  /*15360*/  IMAD.MOV.U32 R85, RZ, RZ, R14 ;  /* 0x000000ffff557224 */ /* 0x000fce00078e000e */
[----:B------:R-:W-:Y:S05]  /*15370*/  WARPSYNC.COLLECTIVE R15, `(.L_x_734) ;  /* 0x000000000f087348 */ /* 0x000fea0003c00000 */
[----:B------:R0:W1:Y:S02]  /*15380*/  SHFL.IDX P6, R14, R13, R12, R11 ;  /* 0x0000000c0d0e7389 */ /* 0x00006400000c000b */
[----:B01----:R-:W-:Y:S01]  /*15390*/  ENDCOLLECTIVE ;  /* 0x000000000000791b */ /* 0x003fe20003800000 */
.L_x_734:
[----:B------:R-:W-:Y:S01]  /*153a0*/  IMAD.MOV.U32 R84, RZ, RZ, R14 ;  /* 0x000000ffff547224 */ /* 0x000fe200078e000e */
[----:B------:R-:W-:Y:S06]  /*153b0*/  BRA `(.L_x_735) ;  /* 0xfffffef400147947 */ /* 0x000fec000383ffff */
.L_x_525:
[----:B0-----:R0:W1:Y:S02]  /*153c0*/  SYNCS.PHASECHK.TRANS64.TRYWAIT P3, [R71+URZ+0x16890], R79 ;  /* 0x0168904f470075a7 */ /* 0x001064000806017f */
[----:B-1----:R-:W-:Y:S05]  /*153d0*/  @!P3 NANOSLEEP.SYNCS 0x989680 ;  /* 0x009896800000b95d */ /* 0x002fea0003900000 */
[----:B------:R-:W1:Y:S02]  /*153e0*/  @!P3 SYNCS.PHASECHK.TRANS64 P3, [R71+URZ+0x16890], R79 ;  /* 0x0168904f4700b5a7 */ /* 0x000e64000806007f */
[----:B-1----:R-:W-:Y:S05]  /*153f0*/  @!P3 BRA `(.L_x_525) ;  /* 0xfffffffc00f0b947 */ /* 0x002fea000383ffff */
[----:B------:R-:W-:Y:S05]  /*15400*/  BRA `(.L_x_736) ;  /* 0xfffffefc00347947 */ /* 0x000fea000383ffff */
.L_x_526:
[----:B------:R-:W-:Y:S01]  /*15410*/  BSSY B1, `(.L_x_737) ;  /* 0x0000008000017945 */ /* 0x000fe20003800000 */
[----:B------:R-:W-:Y:S01]  /*15420*/  IMAD.MOV.U32 R13, RZ, RZ, R38 ;  /* 0x000000ffff0d7224 */ /* 0x000fe200078e0026 */
[----:B------:R-:W-:Y:S01]  /*15430*/  MOV R11, 0x1c1f ;  /* 0x00001c1f000b7802 */ /* 0x000fe20000000f00 */
[----:B------:R-:W-:Y:S02]  /*15440*/  IMAD.MOV.U32 R12, RZ, RZ, RZ ;  /* 0x000000ffff0c7224 */ /* 0x000fe400078e00ff */
[----:B------:R-:W-:-:S07]  /*15450*/  IMAD.MOV.U32 R15, RZ, RZ, -0x1 ;  /* 0xffffffffff0f7424 */ /* 0x000fce00078e00ff */
[----:B0-----:R-:W-:Y:S05]  /*15460*/  WARPSYNC.COLLECTIVE R15, `(.L_x_738) ;  /* 0x000000000f087348 */ /* 0x001fea0003c00000 */
[----:B------:R1:W2:Y:S02]  /*15470*/  SHFL.IDX P6, R14, R13, R12, R11 ;  /* 0x0000000c0d0e7389 */ /* 0x0002a400000c000b */
[----:B012---:R-:W-:Y:S01]  /*15480*/  ENDCOLLECTIVE ;  /* 0x000000000000791b */ /* 0x007fe20003800000 */
.L_x_738:
[----:B------:R-:W-:Y:S05]  /*15490*/  BSYNC B1 ;  /* 0x0000000000017941 */ /* 0x000fea0003800000 */
.L_x_737:
[----:B------:R-:W-:Y:S02]  /*154a0*/  IMAD.MOV.U32 R13, RZ, RZ, R36 ;  /* 0x000000ffff0d7224 */ /* 0x000fe400078e0024 */
[----:B------:R-:W-:Y:S02]  /*154b0*/  IMAD.MOV.U32 R12, RZ, RZ, RZ ;  /* 0x000000ffff0c7224 */ /* 0x000fe400078e00ff */
[----:B------:R-:W-:Y:S02]  /*154c0*/  IMAD.MOV.U32 R11, RZ, RZ, 0x1c1f ;  /* 0x00001c1fff0b7424 */ /* 0x000fe400078e00ff */
[----:B------:R-:W-:Y:S02]  /*154d0*/  IMAD.MOV.U32 R15, RZ, RZ, -0x1 ;  /* 0xffffffffff0f7424 */ /* 0x000fe400078e00ff */
[----:B------:R-:W-:-:S07]  /*154e0*/  IMAD.MOV.U32 R9, RZ, RZ, R14 ;  /* 0x000000ffff097224 */ /* 0x000fce00078e000e */
[----:B------:R-:W-:Y:S05]  /*154f0*/  WARPSYNC.COLLECTIVE R15, `(.L_x_739) ;  /* 0x000000000f087348 */ /* 0x000fea0003c00000 */
[----:B------:R0:W1:Y:S02]  /*15500*/  SHFL.IDX P6, R14, R13, R12, R11 ;  /* 0x0000000c0d0e7389 */ /* 0x00006400000c000b */
[----:B01----:R-:W-:Y:S01]  /*15510*/  ENDCOLLECTIVE ;  /* 0x000000000000791b */ /* 0x003fe20003800000 */
.L_x_739:
[----:B------:R-:W-:Y:S01]  /*15520*/  IMAD.MOV.U32 R37, RZ, RZ, R14 ;  /* 0x000000ffff257224 */ /* 0x000fe200078e000e */
[----:B------:R-:W-:Y:S06]  /*15530*/  BRA `(.L_x_740) ;  /* 0xfffffefc00587947 */ /* 0x000fec000383ffff */
.L_x_529:
[----:B------:R-:W-:Y:S01]  /*15540*/  BSSY B1, `(.L_x_741) ;  /* 0x0000008000017945 */ /* 0x000fe20003800000 */
[----:B----4-:R-:W-:Y:S01]  /*15550*/  IMAD.MOV.U32 R13, RZ, RZ, R38 ;  /* 0x000000ffff0d7224 */ /* 0x010fe200078e0026 */
[----:B------:R-:W-:Y:S01]  /*15560*/  MOV R12, 0x1 ;  /* 0x00000001000c7802 */ /* 0x000fe20000000f00 */
[----:B------:R-:W-:Y:S02]  /*15570*/  IMAD.MOV.U32 R11, RZ, RZ, 0x1c1f ;  /* 0x00001c1fff0b7424 */ /* 0x000fe400078e00ff */
[----:B------:R-:W-:-:S07]  /*15580*/  IMAD.MOV.U32 R15, RZ, RZ, -0x1 ;  /* 0xffffffffff0f7424 */ /* 0x000fce00078e00ff */
[----:B0123--:R-:W-:Y:S05]  /*15590*/  WARPSYNC.COLLECTIVE R15, `(.L_x_742) ;  /* 0x000000000f087348 */ /* 0x00ffea0003c00000 */
[----:B------:R4:W0:Y:S02]  /*155a0*/  SHFL.IDX P6, R14, R13, R12, R11 ;  /* 0x0000000c0d0e7389 */ /* 0x00082400000c000b */
[----:B01234-:R-:W-:Y:S01]  /*155b0*/  ENDCOLLECTIVE ;  /* 0x000000000000791b */ /* 0x01ffe20003800000 */
.L_x_742:
[----:B------:R-:W-:Y:S05]  /*155c0*/  BSYNC B1 ;  /* 0x0000000000017941 */ /* 0x000fea0003800000 */
.L_x_741:
        /* <DEDUP_REMOVED lines=8> */
.L_x_743:
[----:B------:R-:W-:Y:S01]  /*15650*/  IMAD.MOV.U32 R37, RZ, RZ, R14 ;  /* 0x000000ffff257224 */ /* 0x000fe200078e000e */
[----:B------:R-:W-:Y:S06]  /*15660*/  BRA `(.L_x_744) ;  /* 0xfffffefc00547947 */ /* 0x000fec000383ffff */
.L_x_533:
[----:B0-----:R0:W4:Y:S02]  /*15670*/  SYNCS.PHASECHK.TRANS64.TRYWAIT P4, [R71+URZ+0x168b0], R79 ;  /* 0x0168b04f470075a7 */ /* 0x001124000808017f */
[----:B----4-:R-:W-:Y:S05]  /*15680*/  @!P4 NANOSLEEP.SYNCS 0x989680 ;  /* 0x009896800000c95d */ /* 0x010fea0003900000 */
[----:B------:R-:W4:Y:S02]  /*15690*/  @!P4 SYNCS.PHASECHK.TRANS64 P4, [R71+URZ+0x168b0], R79 ;  /* 0x0168b04f4700c5a7 */ /* 0x000f24000808007f */
[----:B----4-:R-:W-:Y:S05]  /*156a0*/  @!P4 BRA `(.L_x_533) ;  /* 0xfffffffc00f0c947 */ /* 0x010fea000383ffff */
[----:B------:R-:W-:Y:S05]  /*156b0*/  BRA `(.L_x_745) ;  /* 0xfffffefc00cc7947 */ /* 0x000fea000383ffff */
.L_x_541:
[----:B------:R-:W0:Y:S01]  /*156c0*/  S2R R4, SR_TID.X ;  /* 0x0000000000047919 */ /* 0x000e220000002100 */
[----:B------:R-:W-:Y:S01]  /*156d0*/  BSSY B0, `(.L_x_746) ;  /* 0x000000c000007945 */ /* 0x000fe20003800000 */
[----:B------:R-:W-:Y:S02]  /*156e0*/  IMAD.MOV.U32 R12, RZ, RZ, RZ ;  /* 0x000000ffff0c7224 */ /* 0x000fe400078e00ff */
[----:B------:R-:W-:Y:S02]  /*156f0*/  IMAD.MOV.U32 R11, RZ, RZ, 0x1f ;  /* 0x0000001fff0b7424 */ /* 0x000fe400078e00ff */
[----:B------:R-:W-:Y:S01]  /*15700*/  IMAD.MOV.U32 R15, RZ, RZ, -0x1 ;  /* 0xffffffffff0f7424 */ /* 0x000fe200078e00ff */
[----:B0-----:R-:W-:-:S04]  /*15710*/  IADD3 R5, R4, -0x80, RZ ;  /* 0xffffff8004057810 */ /* 0x001fc80007ffe0ff */
[----:B------:R-:W-:-:S04]  /*15720*/  SHF.R.S32.HI R4, RZ, 0x1f, R5 ;  /* 0x0000001fff047819 */ /* 0x000fc80000011405 */
[----:B------:R-:W-:-:S04]  /*15730*/  LEA.HI R4, R4, R5, RZ, 0x7 ;  /* 0x0000000504047211 */ /* 0x000fc800078f38ff */
[----:B------:R-:W-:-:S05]  /*15740*/  SHF.R.S32.HI R4, RZ, 0x7, R4 ;  /* 0x00000007ff047819 */ /* 0x000fca0000011404 */
[----:B------:R-:W-:-:S07]  /*15750*/  IMAD.MOV.U32 R13, RZ, RZ, R4 ;  /* 0x000000ffff0d7224 */ /* 0x000fce00078e0004 */
[----:B-----5:R-:W-:Y:S05]  /*15760*/  WARPSYNC.COLLECTIVE R15, `(.L_x_747) ;  /* 0x000000000f087348 */ /* 0x020fea0003c00000 */
[----:B------:R0:W1:Y:S02]  /*15770*/  SHFL.IDX P6, R14, R13, R12, R11 ;  /* 0x0000000c0d0e7389 */ /* 0x00006400000c000b */
[----:B01---5:R-:W-:Y:S01]  /*15780*/  ENDCOLLECTIVE ;  /* 0x000000000000791b */ /* 0x023fe20003800000 */
.L_x_747:
[----:B------:R-:W-:Y:S05]  /*15790*/  BSYNC B0 ;  /* 0x0000000000007941 */ /* 0x000fea0003800000 */
.L_x_746:
[----:B------:R1:W-:Y:S01]  /*157a0*/  STL [R1+0x20], R14 ;  /* 0x0000200e01007387 */ /* 0x0003e20000100800 */
[----:B------:R-:W-:Y:S05]  /*157b0*/  BRA `(.L_x_748) ;  /* 0xffffff04004c7947 */ /* 0x000fea000383ffff */
.L_x_553:
[----:B------:R-:W-:Y:S01]  /*157c0*/  BSSY B1, `(.L_x_749) ;  /* 0x0000008000017945 */ /* 0x000fe20003800000 */
[----:B------:R-:W-:Y:S02]  /*157d0*/  IMAD.MOV.U32 R13, RZ, RZ, R26 ;  /* 0x000000ffff0d7224 */ /* 0x000fe400078e001a */
[----:B------:R-:W-:Y:S02]  /*157e0*/  IMAD.MOV.U32 R12, RZ, RZ, RZ ;  /* 0x000000ffff0c7224 */ /* 0x000fe400078e00ff */
[----:B------:R-:W-:Y:S02]  /*157f0*/  IMAD.MOV.U32 R11, RZ, RZ, 0x1c1f ;  /* 0x00001c1fff0b7424 */ /* 0x000fe400078e00ff */
[----:B------:R-:W-:-:S07]  /*15800*/  IMAD.MOV.U32 R15, RZ, RZ, -0x1 ;  /* 0xffffffffff0f7424 */ /* 0x000fce00078e00ff */
[----:B-1----:R-:W-:Y:S05]  /*15810*/  WARPSYNC.COLLECTIVE R15, `(.L_x_750) ;  /* 0x000000000f087348 */ /* 0x002fea0003c00000 */
[----:B-1----:R0:W1:Y:S02]  /*15820*/  SHFL.IDX P6, R14, R13, R12, R11 ;  /* 0x0000000c0d0e7389 */ /* 0x00206400000c000b */
[----:B01----:R-:W-:Y:S01]  /*15830*/  ENDCOLLECTIVE ;  /* 0x000000000000791b */ /* 0x003fe20003800000 */
.L_x_750:
[----:B------:R-:W-:Y:S05]  /*15840*/  BSYNC B1 ;  /* 0x0000000000017941 */ /* 0x000fea0003800000 */
.L_x_749:
        /* <DEDUP_REMOVED lines=8> */
.L_x_751:
[----:B------:R-:W-:Y:S02]  /*158d0*/  IMAD.MOV.U32 R13, RZ, RZ, R28 ;  /* 0x000000ffff0d7224 */ /* 0x000fe400078e001c */
[----:B------:R-:W-:-:S07]  /*158e0*/  IMAD.MOV.U32 R0, RZ, RZ, R14 ;  /* 0x000000ffff007224 */ /* 0x000fce00078e000e */
[----:B------:R-:W-:Y:S05]  /*158f0*/  WARPSYNC.COLLECTIVE R15, `(.L_x_752) ;  /* 0x000000000f087348 */ /* 0x000fea0003c00000 */
[----:B------:R0:W1:Y:S02]  /*15900*/  SHFL.IDX P6, R14, R13, R12, R11 ;  /* 0x0000000c0d0e7389 */ /* 0x00006400000c000b */
[----:B01----:R-:W-:Y:S01]  /*15910*/  ENDCOLLECTIVE ;  /* 0x000000000000791b */ /* 0x003fe20003800000 */
.L_x_752:
[----:B------:R-:W-:Y:S02]  /*15920*/  IMAD.MOV.U32 R13, RZ, RZ, R27 ;  /* 0x000000ffff0d7224 */ /* 0x000fe400078e001b */
[----:B------:R-:W-:-:S07]  /*15930*/  IMAD.MOV.U32 R5, RZ, RZ, R14 ;  /* 0x000000ffff057224 */ /* 0x000fce00078e000e */
[----:B------:R-:W-:Y:S05]  /*15940*/  WARPSYNC.COLLECTIVE R15, `(.L_x_753) ;  /* 0x000000000f087348 */ /* 0x000fea0003c00000 */
[----:B------:R0:W1:Y:S02]  /*15950*/  SHFL.IDX P6, R14, R13, R12, R11 ;  /* 0x0000000c0d0e7389 */ /* 0x00006400000c000b */
[----:B01----:R-:W-:Y:S01]  /*15960*/  ENDCOLLECTIVE ;  /* 0x000000000000791b */ /* 0x003fe20003800000 */
.L_x_753:
[----:B------:R-:W-:Y:S05]  /*15970*/  BRA `(.L_x_754) ;  /* 0xffffff08005c7947 */ /* 0x000fea000383ffff */
.L_x_557:
[----:B0-----:R0:W1:Y:S02]  /*15980*/  SYNCS.PHASECHK.TRANS64.TRYWAIT P0, [R18+URZ+0x16800], R5 ;  /* 0x01680005120075a7 */ /* 0x001064000800017f */
[----:B-1----:R-:W-:Y:S05]  /*15990*/  @!P0 NANOSLEEP.SYNCS 0x989680 ;  /* 0x009896800000895d */ /* 0x002fea0003900000 */
[----:B------:R-:W1:Y:S02]  /*159a0*/  @!P0 SYNCS.PHASECHK.TRANS64 P0, [R18+URZ+0x16800], R5 ;  /* 0x01680005120085a7 */ /* 0x000e64000800007f */
[----:B-1----:R-:W-:Y:S05]  /*159b0*/  @!P0 BRA `(.L_x_557) ;  /* 0xfffffffc00f08947 */ /* 0x002fea000383ffff */
[----:B------:R-:W-:Y:S05]  /*159c0*/  BRA `(.L_x_755) ;  /* 0xffffff0c00887947 */ /* 0x000fea000383ffff */
.L_x_565:
[----:B------:R-:W-:Y:S01]  /*159d0*/  BSSY B1, `(.L_x_756) ;  /* 0x0000008000017945 */ /* 0x000fe20003800000 */
[----:B------:R-:W-:Y:S01]  /*159e0*/  MOV R13, R26 ;  /* 0x0000001a000d7202 */ /* 0x000fe20000000f00 */
[----:B------:R-:W-:Y:S02]  /*159f0*/  IMAD.MOV.U32 R12, RZ, RZ, RZ ;  /* 0x000000ffff0c7224 */ /* 0x000fe400078e00ff */
[----:B------:R-:W-:Y:S02]  /*15a00*/  IMAD.MOV.U32 R11, RZ, RZ, 0x1c1f ;  /* 0x00001c1fff0b7424 */ /* 0x000fe400078e00ff */
[----:B------:R-:W-:-:S07]  /*15a10*/  IMAD.MOV.U32 R15, RZ, RZ, -0x1 ;  /* 0xffffffffff0f7424 */ /* 0x000fce00078e00ff */
[----:B-1----:R-:W-:Y:S05]  /*15a20*/  WARPSYNC.COLLECTIVE R15, `(.L_x_757) ;  /* 0x000000000f087348 */ /* 0x002fea0003c00000 */
[----:B-1----:R0:W1:Y:S02]  /*15a30*/  SHFL.IDX P6, R14, R13, R12, R11 ;  /* 0x0000000c0d0e7389 */ /* 0x00206400000c000b */
[----:B01----:R-:W-:Y:S01]  /*15a40*/  ENDCOLLECTIVE ;  /* 0x000000000000791b */ /* 0x003fe20003800000 */
.L_x_757:
[----:B------:R-:W-:Y:S05]  /*15a50*/  BSYNC B1 ;  /* 0x0000000000017941 */ /* 0x000fea0003800000 */
.L_x_756:
        /* <DEDUP_REMOVED lines=8> */
.L_x_758:
[----:B------:R-:W-:Y:S01]  /*15ae0*/  IMAD.MOV.U32 R13, RZ, RZ, R28 ;  /* 0x000000ffff0d7224 */ /* 0x000fe200078e001c */
[----:B------:R-:W-:-:S07]  /*15af0*/  MOV R3, R14 ;  /* 0x0000000e00037202 */ /* 0x000fce0000000f00 */
[----:B------:R-:W-:Y:S05]  /*15b00*/  WARPSYNC.COLLECTIVE R15, `(.L_x_759) ;  /* 0x000000000f087348 */ /* 0x000fea0003c00000 */
[----:B------:R0:W1:Y:S02]  /*15b10*/  SHFL.IDX P6, R14, R13, R12, R11 ;  /* 0x0000000c0d0e7389 */ /* 0x00006400000c000b */
[----:B01----:R-:W-:Y:S01]  /*15b20*/  ENDCOLLECTIVE ;  /* 0x000000000000791b */ /* 0x003fe20003800000 */
.L_x_759:
[----:B------:R-:W-:Y:S02]  /*15b30*/  IMAD.MOV.U32 R13, RZ, RZ, R27 ;  /* 0x000000ffff0d7224 */ /* 0x000fe400078e001b */
[----:B------:R-:W-:-:S07]  /*15b40*/  IMAD.MOV.U32 R20, RZ, RZ, R14 ;  /* 0x000000ffff147224 */ /* 0x000fce00078e000e */
[----:B------:R-:W-:Y:S05]  /*15b50*/  WARPSYNC.COLLECTIVE R15, `(.L_x_760) ;  /* 0x000000000f087348 */ /* 0x000fea0003c00000 */
[----:B------:R0:W1:Y:S02]  /*15b60*/  SHFL.IDX P6, R14, R13, R12, R11 ;  /* 0x0000000c0d0e7389 */ /* 0x00006400000c000b */
[----:B01----:R-:W-:Y:S01]  /*15b70*/  ENDCOLLECTIVE ;  /* 0x000000000000791b */ /* 0x003fe20003800000 */
.L_x_760:
[----:B------:R-:W-:Y:S05]  /*15b80*/  BRA `(.L_x_761) ;  /* 0xffffff1400f87947 */ /* 0x000fea000383ffff */
.L_x_569:
[----:B0-----:R0:W1:Y:S02]  /*15b90*/  SYNCS.PHASECHK.TRANS64.TRYWAIT P1, [R18+URZ+0x16800], R27 ;  /* 0x0168001b120075a7 */ /* 0x001064000802017f */
[----:B-1----:R-:W-:Y:S05]  /*15ba0*/  @!P1 NANOSLEEP.SYNCS 0x989680 ;  /* 0x009896800000995d */ /* 0x002fea0003900000 */
[----:B------:R-:W1:Y:S02]  /*15bb0*/  @!P1 SYNCS.PHASECHK.TRANS64 P1, [R18+URZ+0x16800], R27 ;  /* 0x0168001b120095a7 */ /* 0x000e64000802007f */
[----:B-1----:R-:W-:Y:S05]  /*15bc0*/  @!P1 BRA `(.L_x_569) ;  /* 0xfffffffc00f09947 */ /* 0x002fea000383ffff */
[----:B------:R-:W-:Y:S05]  /*15bd0*/  BRA `(.L_x_762) ;  /* 0xffffff1800d87947 */ /* 0x000fea000383ffff */
.L_x_575:
[----:B-1----:R1:W2:Y:S02]  /*15be0*/  SYNCS.PHASECHK.TRANS64.TRYWAIT P1, [R3+URZ+0x16830], R4 ;  /* 0x01683004030075a7 */ /* 0x0022a4000802017f */
[----:B--2---:R-:W-:Y:S05]  /*15bf0*/  @!P1 NANOSLEEP.SYNCS 0x989680 ;  /* 0x009896800000995d */ /* 0x004fea0003900000 */
[----:B------:R-:W2:Y:S02]  /*15c00*/  @!P1 SYNCS.PHASECHK.TRANS64 P1, [R3+URZ+0x16830], R4 ;  /* 0x01683004030095a7 */ /* 0x000ea4000802007f */
[----:B--2---:R-:W-:Y:S05]  /*15c10*/  @!P1 BRA `(.L_x_575) ;  /* 0xfffffffc00f09947 */ /* 0x004fea000383ffff */
[----:B------:R-:W-:Y:S05]  /*15c20*/  BRA `(.L_x_574) ;  /* 0xffffff2800247947 */ /* 0x000fea000383ffff */
.L_x_582:
[----:B-1----:R1:W2:Y:S02]  /*15c30*/  SYNCS.PHASECHK.TRANS64.TRYWAIT P2, [R9+URZ+0x16830], R0 ;  /* 0x01683000090075a7 */ /* 0x0022a4000804017f */
[----:B--2---:R-:W-:Y:S05]  /*15c40*/  @!P2 NANOSLEEP.SYNCS 0x989680 ;  /* 0x009896800000a95d */ /* 0x004fea0003900000 */
[----:B------:R-:W2:Y:S02]  /*15c50*/  @!P2 SYNCS.PHASECHK.TRANS64 P2, [R9+URZ+0x16830], R0 ;  /* 0x016830000900a5a7 */ /* 0x000ea4000804007f */
[----:B--2---:R-:W-:Y:S05]  /*15c60*/  @!P2 BRA `(.L_x_582) ;  /* 0xfffffffc00f0a947 */ /* 0x004fea000383ffff */
[----:B------:R-:W-:Y:S05]  /*15c70*/  BRA `(.L_x_581) ;  /* 0xffffff4800787947 */ /* 0x000fea000383ffff */
.L_x_586:
[----:B-1----:R1:W2:Y:S02]  /*15c80*/  SYNCS.PHASECHK.TRANS64.TRYWAIT P1, [R4+URZ+0x16850], R0 ;  /* 0x01685000040075a7 */ /* 0x0022a4000802017f */
[----:B--2---:R-:W-:Y:S05]  /*15c90*/  @!P1 NANOSLEEP.SYNCS 0x989680 ;  /* 0x009896800000995d */ /* 0x004fea0003900000 */
[----:B------:R-:W2:Y:S02]  /*15ca0*/  @!P1 SYNCS.PHASECHK.TRANS64 P1, [R4+URZ+0x16850], R0 ;  /* 0x01685000040095a7 */ /* 0x000ea4000802007f */
[----:B--2---:R-:W-:Y:S05]  /*15cb0*/  @!P1 BRA `(.L_x_586) ;  /* 0xfffffffc00f09947 */ /* 0x004fea000383ffff */
[----:B------:R-:W-:Y:S05]  /*15cc0*/  BRA `(.L_x_583) ;  /* 0xffffff4c00507947 */ /* 0x000fea000383ffff */
.L_x_593:
[----:B-1----:R1:W2:Y:S02]  /*15cd0*/  SYNCS.PHASECHK.TRANS64.TRYWAIT P1, [R12+URZ+0x16850], R5 ;  /* 0x016850050c0075a7 */ /* 0x0022a4000802017f */
[----:B--2---:R-:W-:Y:S05]  /*15ce0*/  @!P1 NANOSLEEP.SYNCS 0x989680 ;  /* 0x009896800000995d */ /* 0x004fea0003900000 */
[----:B------:R-:W2:Y:S02]  /*15cf0*/  @!P1 SYNCS.PHASECHK.TRANS64 P1, [R12+URZ+0x16850], R5 ;  /* 0x016850050c0095a7 */ /* 0x000ea4000802007f */
[----:B--2---:R-:W-:Y:S05]  /*15d00*/  @!P1 BRA `(.L_x_593) ;  /* 0xfffffffc00f09947 */ /* 0x004fea000383ffff */
[----:B------:R-:W-:Y:S05]  /*15d10*/  BRA `(.L_x_592) ;  /* 0xffffff6800187947 */ /* 0x000fea000383ffff */
.L_x_602:
[----:B------:R-:W-:Y:S02]  /*15d20*/  IMAD.MOV.U32 R13, RZ, RZ, R20 ;  /* 0x000000ffff0d7224 */ /* 0x000fe400078e0014 */
[----:B------:R-:W-:Y:S02]  /*15d30*/  IMAD.MOV.U32 R12, RZ, RZ, RZ ;  /* 0x000000ffff0c7224 */ /* 0x000fe400078e00ff */
[----:B------:R-:W-:Y:S02]  /*15d40*/  IMAD.MOV.U32 R11, RZ, RZ, 0x181f ;  /* 0x0000181fff0b7424 */ /* 0x000fe400078e00ff */
[----:B------:R-:W-:Y:S02]  /*15d50*/  IMAD.MOV.U32 R15, RZ, RZ, -0x1 ;  /* 0xffffffffff0f7424 */ /* 0x000fe400078e00ff */
[----:B------:R-:W-:Y:S02]  /*15d60*/  IMAD R24, R28, 0xc0, R29 ;  /* 0x000000c01c187824 */ /* 0x000fe400078e021d */
[----:B------:R-:W-:-:S07]  /*15d70*/  IMAD R21, R8, R25, RZ ;  /* 0x0000001908157224 */ /* 0x000fce00078e02ff */
[----:B-1----:R-:W-:Y:S05]  /*15d80*/  WARPSYNC.COLLECTIVE R15, `(.L_x_763) ;  /* 0x000000000f087348 */ /* 0x002fea0003c00000 */
[----:B------:R0:W2:Y:S02]  /*15d90*/  SHFL.IDX P6, R14, R13, R12, R11 ;  /* 0x0000000c0d0e7389 */ /* 0x0000a400000c000b */
[----:B012---:R-:W-:Y:S01]  /*15da0*/  ENDCOLLECTIVE ;  /* 0x000000000000791b */ /* 0x007fe20003800000 */
.L_x_763:
[C---:B------:R-:W-:Y:S01]  /*15db0*/  VIADD R8, R24.reuse, 0x30 ;  /* 0x0000003018087836 */ /* 0x040fe20000000000 */
[----:B------:R-:W-:-:S04]  /*15dc0*/  ISETP.GE.OR P3, PT, R24, R21, P0 ;  /* 0x000000151800720c */ /* 0x000fc80000766670 */
[----:B------:R-:W-:Y:S01]  /*15dd0*/  ISETP.GE.OR P4, PT, R8, R21, P0 ;  /* 0x000000150800720c */ /* 0x000fe20000786670 */
[----:B------:R-:W-:-:S05]  /*15de0*/  VIADD R8, R24, 0x60 ;  /* 0x0000006018087836 */ /* 0x000fca0000000000 */
[----:B------:R-:W-:Y:S02]  /*15df0*/  ISETP.GE.OR P2, PT, R8, R21, P0 ;  /* 0x000000150800720c */ /* 0x000fe40000746670 */
[----:B------:R-:W-:Y:S01]  /*15e00*/  MOV R13, R7 ;  /* 0x00000007000d7202 */ /* 0x000fe20000000f00 */
[----:B------:R-:W-:-:S10]  /*15e10*/  IMAD.MOV.U32 R0, RZ, RZ, R14 ;  /* 0x000000ffff007224 */ /* 0x000fd400078e000e */
[----:B------:R-:W-:Y:S05]  /*15e20*/  WARPSYNC.COLLECTIVE R15, `(.L_x_764) ;  /* 0x000000000f087348 */ /* 0x000fea0003c00000 */
[----:B------:R0:W1:Y:S02]  /*15e30*/  SHFL.IDX P6, R14, R13, R12, R11 ;  /* 0x0000000c0d0e7389 */ /* 0x00006400000c000b */
[----:B01----:R-:W-:Y:S01]  /*15e40*/  ENDCOLLECTIVE ;  /* 0x000000000000791b */ /* 0x003fe20003800000 */
.L_x_764:
[----:B------:R-:W-:Y:S02]  /*15e50*/  IMAD.MOV.U32 R13, RZ, RZ, R20 ;  /* 0x000000ffff0d7224 */ /* 0x000fe400078e0014 */
[----:B------:R-:W-:Y:S02]  /*15e60*/  IMAD.MOV.U32 R12, RZ, RZ, 0x1 ;  /* 0x00000001ff0c7424 */ /* 0x000fe400078e00ff */
[----:B------:R-:W-:-:S07]  /*15e70*/  IMAD.MOV.U32 R3, RZ, RZ, R14 ;  /* 0x000000ffff037224 */ /* 0x000fce00078e000e */
[----:B------:R-:W-:Y:S05]  /*15e80*/  WARPSYNC.COLLECTIVE R15, `(.L_x_765) ;  /* 0x000000000f087348 */ /* 0x000fea0003c00000 */
[----:B------:R0:W1:Y:S02]  /*15e90*/  SHFL.IDX P6, R14, R13, R12, R11 ;  /* 0x0000000c0d0e7389 */ /* 0x00006400000c000b */
[----:B01----:R-:W-:Y:S01]  /*15ea0*/  ENDCOLLECTIVE ;  /* 0x000000000000791b */ /* 0x003fe20003800000 */
.L_x_765:
[----:B------:R-:W-:-:S04]  /*15eb0*/  @!P3 LEA R10, P5, R26, R3, 0x1 ;  /* 0x000000031a0ab211 */ /* 0x000fc800078a08ff */
[----:B------:R-:W-:Y:S01]  /*15ec0*/  @!P3 LEA.HI.X R3, R26, R0, R27, 0x1, P5 ;  /* 0x000000001a03b211 */ /* 0x000fe200028f0c1b */
[----:B------:R-:W-:Y:S02]  /*15ed0*/  IMAD.MOV.U32 R13, RZ, RZ, R7 ;  /* 0x000000ffff0d7224 */ /* 0x000fe400078e0007 */
[----:B------:R-:W-:-:S07]  /*15ee0*/  IMAD.MOV.U32 R4, RZ, RZ, R14 ;  /* 0x000000ffff047224 */ /* 0x000fce00078e000e */
[----:B------:R-:W-:Y:S05]  /*15ef0*/  WARPSYNC.COLLECTIVE R15, `(.L_x_766) ;  /* 0x000000000f087348 */ /* 0x000fea0003c00000 */
[----:B------:R0:W1:Y:S02]  /*15f00*/  SHFL.IDX P6, R14, R13, R12, R11 ;  /* 0x0000000c0d0e7389 */ /* 0x00006400000c000b */
[----:B01----:R-:W-:Y:S01]  /*15f10*/  ENDCOLLECTIVE ;  /* 0x000000000000791b */ /* 0x003fe20003800000 */
.L_x_766:
[----:B------:R-:W-:Y:S02]  /*15f20*/  IMAD.MOV.U32 R13, RZ, RZ, R20 ;  /* 0x000000ffff0d7224 */ /* 0x000fe400078e0014 */
[----:B------:R-:W-:Y:S02]  /*15f30*/  IMAD.MOV.U32 R12, RZ, RZ, 0x2 ;  /* 0x00000002ff0c7424 */ /* 0x000fe400078e00ff */
[----:B------:R-:W-:-:S07]  /*15f40*/  IMAD.MOV.U32 R5, RZ, RZ, R14 ;  /* 0x000000ffff057224 */ /* 0x000fce00078e000e */
[----:B------:R-:W-:Y:S05]  /*15f50*/  WARPSYNC.COLLECTIVE R15, `(.L_x_767) ;  /* 0x000000000f087348 */ /* 0x000fea0003c00000 */
[----:B------:R0:W1:Y:S02]  /*15f60*/  SHFL.IDX P6, R14, R13, R12, R11 ;  /* 0x0000000c0d0e7389 */ /* 0x00006400000c000b */
[----:B01----:R-:W-:Y:S01]  /*15f70*/  ENDCOLLECTIVE ;  /* 0x000000000000791b */ /* 0x003fe20003800000 */
.L_x_767:
[----:B------:R-:W-:-:S04]  /*15f80*/  @!P4 LEA R8, P1, R26, R5, 0x1 ;  /* 0x000000051a08c211 */ /* 0x000fc800078208ff */
[----:B------:R-:W-:Y:S01]  /*15f90*/  @!P4 LEA.HI.X R9, R26, R4, R27, 0x1, P1 ;  /* 0x000000041a09c211 */ /* 0x000fe200008f0c1b */
[----:B------:R-:W-:Y:S01]  /*15fa0*/  IMAD.MOV.U32 R13, RZ, RZ, R7 ;  /* 0x000000ffff0d7224 */ /* 0x000fe200078e0007 */
[----:B------:R-:W-:-:S07]  /*15fb0*/  MOV R6, R14 ;  /* 0x0000000e00067202 */ /* 0x000fce0000000f00 */
[----:B------:R-:W-:Y:S05]  /*15fc0*/  WARPSYNC.COLLECTIVE R15, `(.L_x_768) ;  /* 0x000000000f087348 */ /* 0x000fea0003c00000 */
[----:B------:R0:W1:Y:S02]  /*15fd0*/  SHFL.IDX P6, R14, R13, R12, R11 ;  /* 0x0000000c0d0e7389 */ /* 0x00006400000c000b */
[----:B01----:R-:W-:Y:S01]  /*15fe0*/  ENDCOLLECTIVE ;  /* 0x000000000000791b */ /* 0x003fe20003800000 */
.L_x_768:
[----:B------:R-:W-:Y:S02]  /*15ff0*/  @!P3 IMAD.MOV.U32 R11, RZ, RZ, R3 ;  /* 0x000000ffff0bb224 */ /* 0x000fe400078e0003 */
[----:B------:R-:W-:Y:S02]  /*16000*/  IMAD.MOV.U32 R13, RZ, RZ, R20 ;  /* 0x000000ffff0d7224 */ /* 0x000fe400078e0014 */
[----:B------:R-:W-:Y:S01]  /*16010*/  IMAD.MOV.U32 R12, RZ, RZ, 0x3 ;  /* 0x00000003ff0c7424 */ /* 0x000fe200078e00ff */
[----:B------:R0:W-:Y:S04]  /*16020*/  @!P3 ST.E.128 desc[UR42][R10.64], RZ ;  /* 0x000000ff0a00b985 */ /* 0x0001e8000c101d2a */
[----:B------:R1:W-:Y:S01]  /*16030*/  @!P4 ST.E.128 desc[UR42][R8.64], RZ ;  /* 0x000000ff0800c985 */ /* 0x0003e2000c101d2a */
[----:B------:R-:W-:-:S04]  /*16040*/  @!P2 LEA R25, P5, R26, R14, 0x1 ;  /* 0x0000000e1a19a211 */ /* 0x000fc800078a08ff */
[----:B------:R-:W-:Y:S01]  /*16050*/  @!P2 LEA.HI.X R5, R26, R6, R27, 0x1, P5 ;  /* 0x000000061a05a211 */ /* 0x000fe200028f0c1b */
[----:B0-----:R-:W-:Y:S02]  /*16060*/  IMAD.MOV.U32 R11, RZ, RZ, 0x181f ;  /* 0x0000181fff0b7424 */ /* 0x001fe400078e00ff */
[----:B------:R-:W-:-:S07]  /*16070*/  @!P2 IMAD.MOV.U32 R4, RZ, RZ, R25 ;  /* 0x000000ffff04a224 */ /* 0x000fce00078e0019 */
[----:B-1----:R-:W-:Y:S05]  /*16080*/  WARPSYNC.COLLECTIVE R15, `(.L_x_769) ;  /* 0x000000000f087348 */ /* 0x002fea0003c00000 */
[----:B------:R0:W2:Y:S02]  /*16090*/  SHFL.IDX P6, R14, R13, R12, R11 ;  /* 0x0000000c0d0e7389 */ /* 0x0000a400000c000b */
[----:B012---:R-:W-:Y:S01]  /*160a0*/  ENDCOLLECTIVE ;  /* 0x000000000000791b */ /* 0x007fe20003800000 */
.L_x_769:
[----:B------:R0:W-:Y:S01]  /*160b0*/  @!P2 ST.E.128 desc[UR42][R4.64], RZ ;  /* 0x000000ff0400a985 */ /* 0x0001e2000c101d2a */
[----:B------:R-:W-:Y:S01]  /*160c0*/  MOV R13, R7 ;  /* 0x00000007000d7202 */ /* 0x000fe20000000f00 */
[----:B------:R-:W-:-:S07]  /*160d0*/  IMAD.MOV.U32 R0, RZ, RZ, R14 ;  /* 0x000000ffff007224 */ /* 0x000fce00078e000e */
[----:B0-----:R-:W-:Y:S05]  /*160e0*/  WARPSYNC.COLLECTIVE R15, `(.L_x_770) ;  /* 0x000000000f087348 */ /* 0x001fea0003c00000 */
[----:B------:R1:W2:Y:S02]  /*160f0*/  SHFL.IDX P6, R14, R13, R12, R11 ;  /* 0x0000000c0d0e7389 */ /* 0x0002a400000c000b */
[----:B012---:R-:W-:Y:S01]  /*16100*/  ENDCOLLECTIVE ;  /* 0x000000000000791b */ /* 0x007fe20003800000 */
.L_x_770:
[----:B------:R-:W-:Y:S05]  /*16110*/  BRA `(.L_x_771) ;  /* 0xffffff84008c7947 */ /* 0x000fea000383ffff */
.L_x_619:
[----:B------:R-:W0:Y:S01]  /*16120*/  S2R R8, SR_TID.X ;  /* 0x0000000000087919 */ /* 0x000e220000002100 */
[----:B------:R-:W-:Y:S01]  /*16130*/  BSSY B1, `(.L_x_772) ;  /* 0x000000a000017945 */ /* 0x000fe20003800000 */
[----:B------:R-:W-:Y:S02]  /*16140*/  IMAD.MOV.U32 R12, RZ, RZ, RZ ;  /* 0x000000ffff0c7224 */ /* 0x000fe400078e00ff */
[----:B------:R-:W-:Y:S02]  /*16150*/  IMAD.MOV.U32 R11, RZ, RZ, 0x1f ;  /* 0x0000001fff0b7424 */ /* 0x000fe400078e00ff */
[----:B------:R-:W-:Y:S01]  /*16160*/  IMAD.MOV.U32 R15, RZ, RZ, -0x1 ;  /* 0xffffffffff0f7424 */ /* 0x000fe200078e00ff */
[----:B0-----:R-:W-:-:S04]  /*16170*/  SHF.R.U32.HI R8, RZ, 0x5, R8 ;  /* 0x00000005ff087819 */ /* 0x001fc80000011608 */
[----:B------:R-:W-:-:S05]  /*16180*/  LOP3.LUT R8, R8, 0x3, RZ, 0xc0, !PT ;  /* 0x0000000308087812 */ /* 0x000fca00078ec0ff */
[----:B------:R-:W-:-:S07]  /*16190*/  IMAD.MOV.U32 R13, RZ, RZ, R8 ;  /* 0x000000ffff0d7224 */ /* 0x000fce00078e0008 */
[----:B------:R-:W-:Y:S05]  /*161a0*/  WARPSYNC.COLLECTIVE R15, `(.L_x_773) ;  /* 0x000000000f087348 */ /* 0x000fea0003c00000 */
[----:B------:R0:W1:Y:S02]  /*161b0*/  SHFL.IDX P6, R14, R13, R12, R11 ;  /* 0x0000000c0d0e7389 */ /* 0x00006400000c000b */
[----:B01----:R-:W-:Y:S01]  /*161c0*/  ENDCOLLECTIVE ;  /* 0x000000000000791b */ /* 0x003fe20003800000 */
.L_x_773:
[----:B------:R-:W-:Y:S05]  /*161d0*/  BSYNC B1 ;  /* 0x0000000000017941 */ /* 0x000fea0003800000 */
.L_x_772:
[----:B------:R-:W-:Y:S05]  /*161e0*/  BRA `(.L_x_774) ;  /* 0xffffff9400f87947 */ /* 0x000fea000383ffff */
.L_x_621:
[----:B------:R-:W-:Y:S01]  /*161f0*/  BSSY B1, `(.L_x_775) ;  /* 0x0000006000017945 */ /* 0x000fe20003800000 */
[----:B------:R-:W-:-:S07]  /*16200*/  IMAD.MOV.U32 R15, RZ, RZ, -0x1 ;  /* 0xffffffffff0f7424 */ /* 0x000fce00078e00ff */
[----:B0-----:R-:W-:Y:S05]  /*16210*/  WARPSYNC.COLLECTIVE R15, `(.L_x_776) ;  /* 0x000000000f0c7348 */ /* 0x001fea0003c00000 */
[----:B------:R-:W-:Y:S02]  /*16220*/  ELECT P6, UR62, PT ;  /* 0x00000000003e782f */ /* 0x000fe400038c0000 */
[----:B------:R-:W-:Y:S01]  /*16230*/  MOV R14, UR62 ;  /* 0x0000003e000e7c02 */ /* 0x000fe20008000f00 */
[----:B0-----:R-:W-:Y:S10]  /*16240*/  ENDCOLLECTIVE ;  /* 0x000000000000791b */ /* 0x001ff40003800000 */
.L_x_776:
[----:B------:R-:W-:Y:S05]  /*16250*/  BSYNC B1 ;  /* 0x0000000000017941 */ /* 0x000fea0003800000 */
.L_x_775:
[----:B------:R-:W-:Y:S05]  /*16260*/  BRA `(.L_x_620) ;  /* 0xffffff9400f07947 */ /* 0x000fea000383ffff */
.L_x_623:
[----:B0-----:R0:W1:Y:S02]  /*16270*/  SYNCS.PHASECHK.TRANS64.TRYWAIT P0, [R22+URZ+0x16820], R5 ;  /* 0x01682005160075a7 */ /* 0x001064000800017f */
[----:B-1----:R-:W-:Y:S05]  /*16280*/  @!P0 NANOSLEEP.SYNCS 0x989680 ;  /* 0x009896800000895d */ /* 0x002fea0003900000 */
[----:B------:R-:W1:Y:S02]  /*16290*/  @!P0 SYNCS.PHASECHK.TRANS64 P0, [R22+URZ+0x16820], R5 ;  /* 0x01682005160085a7 */ /* 0x000e64000800007f */
[----:B-1----:R-:W-:Y:S05]  /*162a0*/  @!P0 BRA `(.L_x_623) ;  /* 0xfffffffc00f08947 */ /* 0x002fea000383ffff */
[----:B------:R-:W-:Y:S05]  /*162b0*/  BRA `(.L_x_777) ;  /* 0xffffff9800007947 */ /* 0x000fea000383ffff */
.L_x_627:
[----:B0-----:R0:W1:Y:S02]  /*162c0*/  SYNCS.PHASECHK.TRANS64.TRYWAIT P0, [R5+URZ+0x168a0], R6 ;  /* 0x0168a006050075a7 */ /* 0x001064000800017f */
[----:B-1----:R-:W-:Y:S05]  /*162d0*/  @!P0 NANOSLEEP.SYNCS 0x989680 ;  /* 0x009896800000895d */ /* 0x002fea0003900000 */
[----:B------:R-:W1:Y:S02]  /*162e0*/  @!P0 SYNCS.PHASECHK.TRANS64 P0, [R5+URZ+0x168a0], R6 ;  /* 0x0168a006050085a7 */ /* 0x000e64000800007f */
[----:B-1----:R-:W-:Y:S05]  /*162f0*/  @!P0 BRA `(.L_x_627) ;  /* 0xfffffffc00f08947 */ /* 0x002fea000383ffff */
[----:B------:R-:W-:Y:S05]  /*16300*/  BRA `(.L_x_778) ;  /* 0xffffff9800187947 */ /* 0x000fea000383ffff */
.L_x_632:
[----:B-1----:R1:W2:Y:S02]  /*16310*/  SYNCS.PHASECHK.TRANS64.TRYWAIT P0, [R5+URZ+0x168c0], R6 ;  /* 0x0168c006050075a7 */ /* 0x0022a4000800017f */
[----:B--2---:R-:W-:Y:S05]  /*16320*/  @!P0 NANOSLEEP.SYNCS 0x989680 ;  /* 0x009896800000895d */ /* 0x004fea0003900000 */
[----:B------:R-:W2:Y:S02]  /*16330*/  @!P0 SYNCS.PHASECHK.TRANS64 P0, [R5+URZ+0x168c0], R6 ;  /* 0x0168c006050085a7 */ /* 0x000ea4000800007f */
[----:B--2---:R-:W-:Y:S05]  /*16340*/  @!P0 BRA `(.L_x_632) ;  /* 0xfffffffc00f08947 */ /* 0x004fea000383ffff */
[----:B------:R-:W-:Y:S05]  /*16350*/  BRA `(.L_x_779) ;  /* 0xffffff9800987947 */ /* 0x000fea000383ffff */
.L_x_639:
[----:B0-----:R0:W1:Y:S02]  /*16360*/  SYNCS.PHASECHK.TRANS64.TRYWAIT P1, [R5+URZ+0x168a0], R6 ;  /* 0x0168a006050075a7 */ /* 0x001064000802017f */
[----:B-1----:R-:W-:Y:S05]  /*16370*/  @!P1 NANOSLEEP.SYNCS 0x989680 ;  /* 0x009896800000995d */ /* 0x002fea0003900000 */
[----:B------:R-:W1:Y:S02]  /*16380*/  @!P1 SYNCS.PHASECHK.TRANS64 P1, [R5+URZ+0x168a0], R6 ;  /* 0x0168a006050095a7 */ /* 0x000e64000802007f */
[----:B-1----:R-:W-:Y:S05]  /*16390*/  @!P1 BRA `(.L_x_639) ;  /* 0xfffffffc00f09947 */ /* 0x002fea000383ffff */
[----:B------:R-:W-:Y:S05]  /*163a0*/  BRA `(.L_x_780) ;  /* 0xffffff9c00587947 */ /* 0x000fea000383ffff */
.L_x_644:
[----:B-1----:R1:W2:Y:S02]  /*163b0*/  SYNCS.PHASECHK.TRANS64.TRYWAIT P1, [R5+URZ+0x168c0], R6 ;  /* 0x0168c006050075a7 */ /* 0x0022a4000802017f */
[----:B--2---:R-:W-:Y:S05]  /*163c0*/  @!P1 NANOSLEEP.SYNCS 0x989680 ;  /* 0x009896800000995d */ /* 0x004fea0003900000 */
[----:B------:R-:W2:Y:S02]  /*163d0*/  @!P1 SYNCS.PHASECHK.TRANS64 P1, [R5+URZ+0x168c0], R6 ;  /* 0x0168c006050095a7 */ /* 0x000ea4000802007f */
[----:B--2---:R-:W-:Y:S05]  /*163e0*/  @!P1 BRA `(.L_x_644) ;  /* 0xfffffffc00f09947 */ /* 0x004fea000383ffff */
[----:B------:R-:W-:Y:S05]  /*163f0*/  BRA `(.L_x_781) ;  /* 0xffffff9c00d07947 */ /* 0x000fea000383ffff */
.L_x_657:
[----:B------:R-:W0:Y:S01]  /*16400*/  S2R R20, SR_TID.X ;  /* 0x0000000000147919 */ /* 0x000e220000002100 */
[----:B------:R-:W-:Y:S01]  /*16410*/  BSSY B0, `(.L_x_782) ;  /* 0x000000a000007945 */ /* 0x000fe20003800000 */
[----:B------:R-:W-:Y:S01]  /*16420*/  IMAD.MOV.U32 R12, RZ, RZ, RZ ;  /* 0x000000ffff0c7224 */ /* 0x000fe200078e00ff */
[----:B------:R-:W-:Y:S01]  /*16430*/  MOV R11, 0x1f ;  /* 0x0000001f000b7802 */ /* 0x000fe20000000f00 */
[----:B------:R-:W-:Y:S01]  /*16440*/  IMAD.MOV.U32 R15, RZ, RZ, -0x1 ;  /* 0xffffffffff0f7424 */ /* 0x000fe200078e00ff */
[----:B0-----:R-:W-:-:S04]  /*16450*/  SHF.R.U32.HI R9, RZ, 0x5, R20 ;  /* 0x00000005ff097819 */ /* 0x001fc80000011614 */
[----:B------:R-:W-:-:S05]  /*16460*/  LOP3.LUT R9, R9, 0x3, RZ, 0xc0, !PT ;  /* 0x0000000309097812 */ /* 0x000fca00078ec0ff */
[----:B------:R-:W-:-:S07]  /*16470*/  IMAD.MOV.U32 R13, RZ, RZ, R9 ;  /* 0x000000ffff0d7224 */ /* 0x000fce00078e0009 */
[----:B-----5:R-:W-:Y:S05]  /*16480*/  WARPSYNC.COLLECTIVE R15, `(.L_x_783) ;  /* 0x000000000f087348 */ /* 0x020fea0003c00000 */
[----:B------:R0:W1:Y:S02]  /*16490*/  SHFL.IDX P6, R14, R13, R12, R11 ;  /* 0x0000000c0d0e7389 */ /* 0x00006400000c000b */
[----:B01---5:R-:W-:Y:S01]  /*164a0*/  ENDCOLLECTIVE ;  /* 0x000000000000791b */ /* 0x023fe20003800000 */
.L_x_783:
[----:B------:R-:W-:Y:S05]  /*164b0*/  BSYNC B0 ;  /* 0x0000000000007941 */ /* 0x000fea0003800000 */
.L_x_782:
[----:B------:R-:W-:Y:S05]  /*164c0*/  BRA `(.L_x_784) ;  /* 0xffffffa800507947 */ /* 0x000fea000383ffff */
.L_x_660:
[----:B-1----:R1:W2:Y:S02]  /*164d0*/  SYNCS.PHASECHK.TRANS64.TRYWAIT P0, [R3+URZ+0x16840], R4 ;  /* 0x01684004030075a7 */ /* 0x0022a4000800017f */
[----:B--2---:R-:W-:Y:S05]  /*164e0*/  @!P0 NANOSLEEP.SYNCS 0x989680 ;  /* 0x009896800000895d */ /* 0x004fea0003900000 */
[----:B------:R-:W2:Y:S02]  /*164f0*/  @!P0 SYNCS.PHASECHK.TRANS64 P0, [R3+URZ+0x16840], R4 ;  /* 0x01684004030085a7 */ /* 0x000ea4000800007f */
[----:B--2---:R-:W-:Y:S05]  /*16500*/  @!P0 BRA `(.L_x_660) ;  /* 0xfffffffc00f08947 */ /* 0x004fea000383ffff */
[----:B------:R-:W-:Y:S05]  /*16510*/  BRA `(.L_x_785) ;  /* 0xffffffa800b07947 */ /* 0x000fea000383ffff */
.L_x_661:
        /* <DEDUP_REMOVED lines=8> */
.L_x_787:
[----:B------:R-:W-:Y:S05]  /*165a0*/  BSYNC B0 ;  /* 0x0000000000007941 */ /* 0x000fea0003800000 */
.L_x_786:
[----:B------:R-:W-:Y:S01]  /*165b0*/  IMAD.MOV.U32 R13, RZ, RZ, R0 ;  /* 0x000000ffff0d7224 */ /* 0x000fe200078e0000 */
[----:B------:R-:W-:Y:S01]  /*165c0*/  MOV R11, 0x181f ;  /* 0x0000181f000b7802 */ /* 0x000fe20000000f00 */
[----:B------:R-:W-:Y:S02]  /*165d0*/  IMAD.MOV.U32 R12, RZ, RZ, RZ ;  /* 0x000000ffff0c7224 */ /* 0x000fe400078e00ff */
[----:B------:R-:W-:Y:S02]  /*165e0*/  IMAD.MOV.U32 R15, RZ, RZ, -0x1 ;  /* 0xffffffffff0f7424 */ /* 0x000fe400078e00ff */
[----:B------:R-:W-:Y:S02]  /*165f0*/  IMAD.MOV.U32 R6, RZ, RZ, R14 ;  /* 0x000000ffff067224 */ /* 0x000fe400078e000e */
[----:B------:R-:W-:-:S07]  /*16600*/  @P0 IMAD R8, R5, 0x2, R22 ;  /* 0x0000000205080824 */ /* 0x000fce00078e0216 */
[----:B------:R-:W-:Y:S05]  /*16610*/  WARPSYNC.COLLECTIVE R15, `(.L_x_788) ;  /* 0x000000000f087348 */ /* 0x000fea0003c00000 */
[----:B------:R0:W1:Y:S02]  /*16620*/  SHFL.IDX P6, R14, R13, R12, R11 ;  /* 0x0000000c0d0e7389 */ /* 0x00006400000c000b */
[----:B01----:R-:W-:Y:S01]  /*16630*/  ENDCOLLECTIVE ;  /* 0x000000000000791b */ /* 0x003fe20003800000 */
.L_x_788:
[----:B------:R-:W-:Y:S02]  /*16640*/  IMAD.MOV.U32 R13, RZ, RZ, R2 ;  /* 0x000000ffff0d7224 */ /* 0x000fe400078e0002 */
[----:B------:R-:W-:Y:S02]  /*16650*/  IMAD.MOV.U32 R12, RZ, RZ, 0x1 ;  /* 0x00000001ff0c7424 */ /* 0x000fe400078e00ff */
[----:B------:R-:W-:-:S07]  /*16660*/  IMAD.MOV.U32 R7, RZ, RZ, R14 ;  /* 0x000000ffff077224 */ /* 0x000fce00078e000e */
[----:B------:R-:W-:Y:S05]  /*16670*/  WARPSYNC.COLLECTIVE R15, `(.L_x_789) ;  /* 0x000000000f087348 */ /* 0x000fea0003c00000 */
[----:B------:R0:W1:Y:S02]  /*16680*/  SHFL.IDX P6, R14, R13, R12, R11 ;  /* 0x0000000c0d0e7389 */ /* 0x00006400000c000b */
[----:B01----:R-:W-:Y:S01]  /*16690*/  ENDCOLLECTIVE ;  /* 0x000000000000791b */ /* 0x003fe20003800000 */
.L_x_789:
        /* <DEDUP_REMOVED lines=15> */
.L_x_790:
[----:B------:R-:W-:Y:S02]  /*16790*/  @P0 IMAD R8, R5, 0x2, R22 ;  /* 0x0000000205080824 */ /* 0x000fe400078e0216 */
[----:B------:R-:W-:Y:S02]  /*167a0*/  IMAD.MOV.U32 R13, RZ, RZ, R2 ;  /* 0x000000ffff0d7224 */ /* 0x000fe400078e0002 */
[----:B------:R-:W-:Y:S01]  /*167b0*/  IMAD.MOV.U32 R12, RZ, RZ, 0x2 ;  /* 0x00000002ff0c7424 */ /* 0x000fe200078e00ff */
[----:B------:R-:W-:-:S07]  /*167c0*/  MOV R7, R14 ;  /* 0x0000000e00077202 */ /* 0x000fce0000000f00 */
[----:B------:R-:W-:Y:S05]  /*167d0*/  WARPSYNC.COLLECTIVE R15, `(.L_x_791) ;  /* 0x000000000f087348 */ /* 0x000fea0003c00000 */
[----:B------:R0:W1:Y:S02]  /*167e0*/  SHFL.IDX P6, R14, R13, R12, R11 ;  /* 0x0000000c0d0e7389 */ /* 0x00006400000c000b */
[----:B01----:R-:W-:Y:S01]  /*167f0*/  ENDCOLLECTIVE ;  /* 0x000000000000791b */ /* 0x003fe20003800000 */
.L_x_791:
        /* <DEDUP_REMOVED lines=15> */
.L_x_792:
[----:B------:R-:W-:Y:S01]  /*168f0*/  @P0 LEA R8, R5, R22, 0x1 ;  /* 0x0000001605080211 */ /* 0x000fe200078e08ff */
[----:B------:R-:W-:Y:S02]  /*16900*/  IMAD.MOV.U32 R13, RZ, RZ, R2 ;  /* 0x000000ffff0d7224 */ /* 0x000fe400078e0002 */
[----:B------:R-:W-:Y:S02]  /*16910*/  IMAD.MOV.U32 R12, RZ, RZ, 0x3 ;  /* 0x00000003ff0c7424 */ /* 0x000fe400078e00ff */
[----:B------:R-:W-:-:S07]  /*16920*/  IMAD.MOV.U32 R7, RZ, RZ, R14 ;  /* 0x000000ffff077224 */ /* 0x000fce00078e000e */
[----:B------:R-:W-:Y:S05]  /*16930*/  WARPSYNC.COLLECTIVE R15, `(.L_x_793) ;  /* 0x000000000f087348 */ /* 0x000fea0003c00000 */
[----:B------:R0:W1:Y:S02]  /*16940*/  SHFL.IDX P6, R14, R13, R12, R11 ;  /* 0x0000000c0d0e7389 */ /* 0x00006400000c000b */
[----:B01----:R-:W-:Y:S01]  /*16950*/  ENDCOLLECTIVE ;  /* 0x000000000000791b */ /* 0x003fe20003800000 */
.L_x_793:
        /* <DEDUP_REMOVED lines=15> */
.L_x_794:
[----:B------:R-:W-:Y:S02]  /*16a50*/  @P0 IMAD R8, R5, 0x2, R22 ;  /* 0x0000000205080824 */ /* 0x000fe400078e0216 */
[----:B------:R-:W-:Y:S01]  /*16a60*/  IMAD.MOV.U32 R13, RZ, RZ, R2 ;  /* 0x000000ffff0d7224 */ /* 0x000fe200078e0002 */
[----:B------:R-:W-:Y:S01]  /*16a70*/  MOV R12, 0x4 ;  /* 0x00000004000c7802 */ /* 0x000fe20000000f00 */
[----:B------:R-:W-:-:S07]  /*16a80*/  IMAD.MOV.U32 R7, RZ, RZ, R14 ;  /* 0x000000ffff077224 */ /* 0x000fce00078e000e */
[----:B------:R-:W-:Y:S05]  /*16a90*/  WARPSYNC.COLLECTIVE R15, `(.L_x_795) ;  /* 0x000000000f087348 */ /* 0x000fea0003c00000 */
[----:B------:R0:W1:Y:S02]  /*16aa0*/  SHFL.IDX P6, R14, R13, R12, R11 ;  /* 0x0000000c0d0e7389 */ /* 0x00006400000c000b */
[----:B01----:R-:W-:Y:S01]  /*16ab0*/  ENDCOLLECTIVE ;  /* 0x000000000000791b */ /* 0x003fe20003800000 */
.L_x_795:
        /* <DEDUP_REMOVED lines=15> */
.L_x_796:
[----:B------:R-:W-:Y:S02]  /*16bb0*/  @P0 IMAD R8, R5, 0x2, R22 ;  /* 0x0000000205080824 */ /* 0x000fe400078e0216 */
[----:B------:R-:W-:Y:S02]  /*16bc0*/  IMAD.MOV.U32 R13, RZ, RZ, R2 ;  /* 0x000000ffff0d7224 */ /* 0x000fe400078e0002 */
[----:B------:R-:W-:Y:S02]  /*16bd0*/  IMAD.MOV.U32 R12, RZ, RZ, 0x5 ;  /* 0x00000005ff0c7424 */ /* 0x000fe400078e00ff */
[----:B------:R-:W-:-:S07]  /*16be0*/  IMAD.MOV.U32 R7, RZ, RZ, R14 ;  /* 0x000000ffff077224 */ /* 0x000fce00078e000e */
[----:B------:R-:W-:Y:S05]  /*16bf0*/  WARPSYNC.COLLECTIVE R15, `(.L_x_797) ;  /* 0x000000000f087348 */ /* 0x000fea0003c00000 */
[----:B------:R0:W1:Y:S02]  /*16c00*/  SHFL.IDX P6, R14, R13, R12, R11 ;  /* 0x0000000c0d0e7389 */ /* 0x00006400000c000b */
[----:B01----:R-:W-:Y:S01]  /*16c10*/  ENDCOLLECTIVE ;  /* 0x000000000000791b */ /* 0x003fe20003800000 */
.L_x_797:
        /* <DEDUP_REMOVED lines=15> */
.L_x_798:
[----:B------:R-:W-:Y:S02]  /*16d10*/  @P0 IMAD R8, R5, 0x2, R22 ;  /* 0x0000000205080824 */ /* 0x000fe400078e0216 */
[----:B------:R-:W-:Y:S02]  /*16d20*/  IMAD.MOV.U32 R13, RZ, RZ, R2 ;  /* 0x000000ffff0d7224 */ /* 0x000fe400078e0002 */
[----:B------:R-:W-:Y:S02]  /*16d30*/  IMAD.MOV.U32 R12, RZ, RZ, 0x6 ;  /* 0x00000006ff0c7424 */ /* 0x000fe400078e00ff */
[----:B------:R-:W-:-:S07]  /*16d40*/  IMAD.MOV.U32 R7, RZ, RZ, R14 ;  /* 0x000000ffff077224 */ /* 0x000fce00078e000e */
[----:B------:R-:W-:Y:S05]  /*16d50*/  WARPSYNC.COLLECTIVE R15, `(.L_x_799) ;  /* 0x000000000f087348 */ /* 0x000fea0003c00000 */
[----:B------:R0:W1:Y:S02]  /*16d60*/  SHFL.IDX P6, R14, R13, R12, R11 ;  /* 0x0000000c0d0e7389 */ /* 0x00006400000c000b */
[----:B01----:R-:W-:Y:S01]  /*16d70*/  ENDCOLLECTIVE ;  /* 0x000000000000791b */ /* 0x003fe20003800000 */
.L_x_799:
        /* <DEDUP_REMOVED lines=15> */
.L_x_800:
[----:B------:R-:W-:Y:S02]  /*16e70*/  @P0 IMAD R8, R5, 0x2, R22 ;  /* 0x0000000205080824 */ /* 0x000fe400078e0216 */
[----:B------:R-:W-:Y:S02]  /*16e80*/  IMAD.MOV.U32 R13, RZ, RZ, R2 ;  /* 0x000000ffff0d7224 */ /* 0x000fe400078e0002 */
[----:B------:R-:W-:Y:S02]  /*16e90*/  IMAD.MOV.U32 R12, RZ, RZ, 0x7 ;  /* 0x00000007ff0c7424 */ /* 0x000fe400078e00ff */
[----:B------:R-:W-:-:S07]  /*16ea0*/  IMAD.MOV.U32 R7, RZ, RZ, R14 ;  /* 0x000000ffff077224 */ /* 0x000fce00078e000e */
[----:B------:R-:W-:Y:S05]  /*16eb0*/  WARPSYNC.COLLECTIVE R15, `(.L_x_801) ;  /* 0x000000000f087348 */ /* 0x000fea0003c00000 */
[----:B------:R0:W1:Y:S02]  /*16ec0*/  SHFL.IDX P6, R14, R13, R12, R11 ;  /* 0x0000000c0d0e7389 */ /* 0x00006400000c000b */
[----:B01----:R-:W-:Y:S01]  /*16ed0*/  ENDCOLLECTIVE ;  /* 0x000000000000791b */ /* 0x003fe20003800000 */
.L_x_801:
[----:B------:R-:W-:-:S04]  /*16ee0*/  @P0 LEA R7, P1, R9, R7, 0x1 ;  /* 0x0000000709070211 */ /* 0x000fc800078208ff */
[----:B------:R-:W-:-:S04]  /*16ef0*/  @P0 IADD3.X R6, RZ, R6, RZ, P1, !PT ;  /* 0x00000006ff060210 */ /* 0x000fc80000ffe4ff */
        /* <DEDUP_REMOVED lines=12> */
.L_x_802:
[----:B------:R-:W-:Y:S01]  /*16fc0*/  IMAD.MOV.U32 R0, RZ, RZ, R14 ;  /* 0x000000ffff007224 */ /* 0x000fe200078e000e */
[----:B------:R-:W-:Y:S06]  /*16fd0*/  BRA `(.L_x_803) ;  /* 0xffffffa400cc7947 */ /* 0x000fec000383ffff */
.L_x_666:
[----:B------:R-:W2:Y:S01]  /*16fe0*/  LDL.LU R11, [R1+0x34] ;  /* 0x00003400010b7983 */ /* 0x000ea20000300800 */
[----:B------:R-:W-:Y:S02]  /*16ff0*/  IMAD.MOV.U32 R13, RZ, RZ, R0 ;  /* 0x000000ffff0d7224 */ /* 0x000fe400078e0000 */
[----:B------:R-:W-:Y:S02]  /*17000*/  IMAD.MOV.U32 R12, RZ, RZ, RZ ;  /* 0x000000ffff0c7224 */ /* 0x000fe400078e00ff */
[----:B------:R-:W-:Y:S02]  /*17010*/  IMAD.MOV.U32 R15, RZ, RZ, -0x1 ;  /* 0xffffffffff0f7424 */ /* 0x000fe400078e00ff */
[----:B------:R-:W-:-:S04]  /*17020*/  IMAD R17, R17, 0xc0, R9 ;  /* 0x000000c011117824 */ /* 0x000fc800078e0209 */
[----:B------:R-:W-:Y:S02]  /*17030*/  VIADD R8, R17, 0x10 ;  /* 0x0000001011087836 */ /* 0x000fe40000000000 */
[----:B--2---:R-:W-:Y:S01]  /*17040*/  IMAD R3, R11, R10, RZ ;  /* 0x0000000a0b037224 */ /* 0x004fe200078e02ff */
[----:B------:R-:W-:-:S04]  /*17050*/  MOV R11, 0x181f ;  /* 0x0000181f000b7802 */ /* 0x000fc80000000f00 */
[----:B------:R-:W-:-:S13]  /*17060*/  ISETP.GE.AND P1, PT, R17, R3, PT ;  /* 0x000000031100720c */ /* 0x000fda0003f26270 */
[----:B-----5:R-:W-:Y:S05]  /*17070*/  WARPSYNC.COLLECTIVE R15, `(.L_x_804) ;  /* 0x000000000f087348 */ /* 0x020fea0003c00000 */
[----:B------:R0:W1:Y:S02]  /*17080*/  SHFL.IDX P6, R14, R13, R12, R11 ;  /* 0x0000000c0d0e7389 */ /* 0x00006400000c000b */
[----:B01---5:R-:W-:Y:S01]  /*17090*/  ENDCOLLECTIVE ;  /* 0x000000000000791b */ /* 0x023fe20003800000 */
.L_x_804:
[----:B------:R-:W-:Y:S02]  /*170a0*/  IMAD.MOV.U32 R13, RZ, RZ, R2 ;  /* 0x000000ffff0d7224 */ /* 0x000fe400078e0002 */
[----:B------:R-:W-:-:S07]  /*170b0*/  IMAD.MOV.U32 R6, RZ, RZ, R14 ;  /* 0x000000ffff067224 */ /* 0x000fce00078e000e */
[----:B------:R-:W-:Y:S05]  /*170c0*/  WARPSYNC.COLLECTIVE R15, `(.L_x_805) ;  /* 0x000000000f087348 */ /* 0x000fea0003c00000 */
[----:B------:R0:W1:Y:S02]  /*170d0*/  SHFL.IDX P6, R14, R13, R12, R11 ;  /* 0x0000000c0d0e7389 */ /* 0x00006400000c000b */
[----:B01----:R-:W-:Y:S01]  /*170e0*/  ENDCOLLECTIVE ;  /* 0x000000000000791b */ /* 0x003fe20003800000 */
.L_x_805:
[----:B------:R-:W-:Y:S02]  /*170f0*/  IMAD.MOV.U32 R13, RZ, RZ, R0 ;  /* 0x000000ffff0d7224 */ /* 0x000fe400078e0000 */
[----:B------:R-:W-:Y:S02]  /*17100*/  IMAD.MOV.U32 R12, RZ, RZ, 0x1 ;  /* 0x00000001ff0c7424 */ /* 0x000fe400078e00ff */
[----:B------:R-:W-:-:S07]  /*17110*/  IMAD.MOV.U32 R7, RZ, RZ, R14 ;  /* 0x000000ffff077224 */ /* 0x000fce00078e000e */
[----:B------:R-:W-:Y:S05]  /*17120*/  WARPSYNC.COLLECTIVE R15, `(.L_x_806) ;  /* 0x000000000f087348 */ /* 0x000fea0003c00000 */
[----:B------:R0:W1:Y:S02]  /*17130*/  SHFL.IDX P6, R14, R13, R12, R11 ;  /* 0x0000000c0d0e7389 */ /* 0x00006400000c000b */
[----:B01----:R-:W-:Y:S01]  /*17140*/  ENDCOLLECTIVE ;  /* 0x000000000000791b */ /* 0x003fe20003800000 */
.L_x_806:
        /* <DEDUP_REMOVED lines=10> */
[----:B------:R-:W-:Y:S02]  /*171f0*/  ISETP.GE.AND P1, PT, R8, R3, PT ;  /* 0x000000030800720c */ /* 0x000fe40003f26270 */
[----:B0-----:R-:W-:-:S11]  /*17200*/  MOV R6, R14 ;  /* 0x0000000e00067202 */ /* 0x001fd60000000f00 */
[----:B------:R-:W-:Y:S05]  /*17210*/  WARPSYNC.COLLECTIVE R15, `(.L_x_807) ;  /* 0x000000000f087348 */ /* 0x000fea0003c00000 */
[----:B------:R0:W1:Y:S02]  /*17220*/  SHFL.IDX P6, R14, R13, R12, R11 ;  /* 0x0000000c0d0e7389 */ /* 0x00006400000c000b */
[----:B01----:R-:W-:Y:S01]  /*17230*/  ENDCOLLECTIVE ;  /* 0x000000000000791b */ /* 0x003fe20003800000 */
.L_x_807:
[----:B------:R-:W-:Y:S02]  /*17240*/  IMAD.MOV.U32 R13, RZ, RZ, R0 ;  /* 0x000000ffff0d7224 */ /* 0x000fe400078e0000 */
[----:B------:R-:W-:Y:S02]  /*17250*/  IMAD.MOV.U32 R12, RZ, RZ, 0x2 ;  /* 0x00000002ff0c7424 */ /* 0x000fe400078e00ff */
[----:B------:R-:W-:-:S07]  /*17260*/  IMAD.MOV.U32 R7, RZ, RZ, R14 ;  /* 0x000000ffff077224 */ /* 0x000fce00078e000e */
[----:B------:R-:W-:Y:S05]  /*17270*/  WARPSYNC.COLLECTIVE R15, `(.L_x_808) ;  /* 0x000000000f087348 */ /* 0x000fea0003c00000 */
[----:B------:R0:W1:Y:S02]  /*17280*/  SHFL.IDX P6, R14, R13, R12, R11 ;  /* 0x0000000c0d0e7389 */ /* 0x00006400000c000b */
[----:B01----:R-:W-:Y:S01]  /*17290*/  ENDCOLLECTIVE ;  /* 0x000000000000791b */ /* 0x003fe20003800000 */
.L_x_808:
        /* <DEDUP_REMOVED lines=16> */
.L_x_809:
[----:B------:R-:W-:Y:S02]  /*173a0*/  IMAD.MOV.U32 R13, RZ, RZ, R0 ;  /* 0x000000ffff0d7224 */ /* 0x000fe400078e0000 */
[----:B------:R-:W-:Y:S01]  /*173b0*/  IMAD.MOV.U32 R12, RZ, RZ, 0x3 ;  /* 0x00000003ff0c7424 */ /* 0x000fe200078e00ff */
[----:B------:R-:W-:-:S07]  /*173c0*/  MOV R7, R14 ;  /* 0x0000000e00077202 */ /* 0x000fce0000000f00 */
[----:B------:R-:W-:Y:S05]  /*173d0*/  WARPSYNC.COLLECTIVE R15, `(.L_x_810) ;  /* 0x000000000f087348 */ /* 0x000fea0003c00000 */
[----:B------:R0:W1:Y:S02]  /*173e0*/  SHFL.IDX P6, R14, R13, R12, R11 ;  /* 0x0000000c0d0e7389 */ /* 0x00006400000c000b */
[----:B01----:R-:W-:Y:S01]  /*173f0*/  ENDCOLLECTIVE ;  /* 0x000000000000791b */ /* 0x003fe20003800000 */
.L_x_810:
        /* <DEDUP_REMOVED lines=16> */
.L_x_811:
[----:B------:R-:W-:Y:S02]  /*17500*/  IMAD.MOV.U32 R13, RZ, RZ, R0 ;  /* 0x000000ffff0d7224 */ /* 0x000fe400078e0000 */
[----:B------:R-:W-:Y:S02]  /*17510*/  IMAD.MOV.U32 R12, RZ, RZ, 0x4 ;  /* 0x00000004ff0c7424 */ /* 0x000fe400078e00ff */
[----:B------:R-:W-:-:S07]  /*17520*/  IMAD.MOV.U32 R7, RZ, RZ, R14 ;  /* 0x000000ffff077224 */ /* 0x000fce00078e000e */
[----:B------:R-:W-:Y:S05]  /*17530*/  WARPSYNC.COLLECTIVE R15, `(.L_x_812) ;  /* 0x000000000f087348 */ /* 0x000fea0003c00000 */
[----:B------:R0:W1:Y:S02]  /*17540*/  SHFL.IDX P6, R14, R13, R12, R11 ;  /* 0x0000000c0d0e7389 */ /* 0x00006400000c000b */
[----:B01----:R-:W-:Y:S01]  /*17550*/  ENDCOLLECTIVE ;  /* 0x000000000000791b */ /* 0x003fe20003800000 */
.L_x_812:
        /* <DEDUP_REMOVED lines=10> */
[----:B0-----:R-:W-:-:S04]  /*17600*/  IADD3 R6, R17, 0x40, RZ ;  /* 0x0000004011067810 */ /* 0x001fc80007ffe0ff */
[----:B------:R-:W-:Y:S01]  /*17610*/  ISETP.GE.AND P1, PT, R6, R3, PT ;  /* 0x000000030600720c */ /* 0x000fe20003f26270 */
[----:B------:R-:W-:-:S12]  /*17620*/  IMAD.MOV.U32 R6, RZ, RZ, R14 ;  /* 0x000000ffff067224 */ /* 0x000fd800078e000e */
[----:B------:R-:W-:Y:S05]  /*17630*/  WARPSYNC.COLLECTIVE R15, `(.L_x_813) ;  /* 0x000000000f087348 */ /* 0x000fea0003c00000 */
[----:B------:R0:W1:Y:S02]  /*17640*/  SHFL.IDX P6, R14, R13, R12, R11 ;  /* 0x0000000c0d0e7389 */ /* 0x00006400000c000b */
[----:B01----:R-:W-:Y:S01]  /*17650*/  ENDCOLLECTIVE ;  /* 0x000000000000791b */ /* 0x003fe20003800000 */
.L_x_813:
[----:B------:R-:W-:Y:S01]  /*17660*/  IMAD.MOV.U32 R13, RZ, RZ, R0 ;  /* 0x000000ffff0d7224 */ /* 0x000fe200078e0000 */
[----:B------:R-:W-:Y:S01]  /*17670*/  MOV R12, 0x5 ;  /* 0x00000005000c7802 */ /* 0x000fe20000000f00 */
[----:B------:R-:W-:-:S07]  /*17680*/  IMAD.MOV.U32 R7, RZ, RZ, R14 ;  /* 0x000000ffff077224 */ /* 0x000fce00078e000e */
[----:B------:R-:W-:Y:S05]  /*17690*/  WARPSYNC.COLLECTIVE R15, `(.L_x_814) ;  /* 0x000000000f087348 */ /* 0x000fea0003c00000 */
[----:B------:R0:W1:Y:S02]  /*176a0*/  SHFL.IDX P6, R14, R13, R12, R11 ;  /* 0x0000000c0d0e7389 */ /* 0x00006400000c000b */
[----:B01----:R-:W-:Y:S01]  /*176b0*/  ENDCOLLECTIVE ;  /* 0x000000000000791b */ /* 0x003fe20003800000 */
.L_x_814:
        /* <DEDUP_REMOVED lines=16> */
.L_x_815:
[----:B------:R-:W-:Y:S02]  /*177c0*/  IMAD.MOV.U32 R13, RZ, RZ, R0 ;  /* 0x000000ffff0d7224 */ /* 0x000fe400078e0000 */
[----:B------:R-:W-:Y:S02]  /*177d0*/  IMAD.MOV.U32 R12, RZ, RZ, 0x6 ;  /* 0x00000006ff0c7424 */ /* 0x000fe400078e00ff */
[----:B------:R-:W-:-:S07]  /*177e0*/  IMAD.MOV.U32 R7, RZ, RZ, R14 ;  /* 0x000000ffff077224 */ /* 0x000fce00078e000e */
[----:B------:R-:W-:Y:S05]  /*177f0*/  WARPSYNC.COLLECTIVE R15, `(.L_x_816) ;  /* 0x000000000f087348 */ /* 0x000fea0003c00000 */
[----:B------:R0:W1:Y:S02]  /*17800*/  SHFL.IDX P6, R14, R13, R12, R11 ;  /* 0x0000000c0d0e7389 */ /* 0x00006400000c000b */
[----:B01----:R-:W-:Y:S01]  /*17810*/  ENDCOLLECTIVE ;  /* 0x000000000000791b */ /* 0x003fe20003800000 */
.L_x_816:
        /* <DEDUP_REMOVED lines=16> */
.L_x_817:
[----:B------:R-:W-:Y:S02]  /*17920*/  IMAD.MOV.U32 R13, RZ, RZ, R0 ;  /* 0x000000ffff0d7224 */ /* 0x000fe400078e0000 */
[----:B------:R-:W-:Y:S02]  /*17930*/  IMAD.MOV.U32 R12, RZ, RZ, 0x7 ;  /* 0x00000007ff0c7424 */ /* 0x000fe400078e00ff */
[----:B------:R-:W-:-:S07]  /*17940*/  IMAD.MOV.U32 R7, RZ, RZ, R14 ;  /* 0x000000ffff077224 */ /* 0x000fce00078e000e */
[----:B------:R-:W-:Y:S05]  /*17950*/  WARPSYNC.COLLECTIVE R15, `(.L_x_818) ;  /* 0x000000000f087348 */ /* 0x000fea0003c00000 */
[----:B------:R0:W1:Y:S02]  /*17960*/  SHFL.IDX P6, R14, R13, R12, R11 ;  /* 0x0000000c0d0e7389 */ /* 0x00006400000c000b */
[----:B01----:R-:W-:Y:S01]  /*17970*/  ENDCOLLECTIVE ;  /* 0x000000000000791b */ /* 0x003fe20003800000 */
.L_x_818:
        /* <DEDUP_REMOVED lines=11> */
.L_x_819:
[----:B------:R-:W-:Y:S01]  /*17a30*/  @!PT LDS RZ, [RZ] ;  /* 0x00000000fffff984 */ /* 0x000fe20000000800 */
[----:B------:R-:W-:Y:S01]  /*17a40*/  @!PT LDS RZ, [RZ] ;  /* 0x00000000fffff984 */ /* 0x000fe20000000800 */
[----:B------:R-:W-:Y:S01]  /*17a50*/  @!PT LDS RZ, [RZ] ;  /* 0x00000000fffff984 */ /* 0x000fe20000000800 */
[----:B------:R0:W-:Y:S01]  /*17a60*/  @!P1 LDGSTS.E.BYPASS.LTC128B.128 [R20+0xb400], desc[UR42][R6.64], !P0 ;  /* 0x0b40000006149fae */ /* 0x0001e2000c101d6a */
[----:B------:R-:W-:Y:S01]  /*17a70*/  ISETP.GE.AND P1, PT, R2, R3, PT ;  /* 0x000000030200720c */ /* 0x000fe20003f26270 */
[----:B------:R-:W-:Y:S02]  /*17a80*/  IMAD.MOV.U32 R13, RZ, RZ, R4 ;  /* 0x000000ffff0d7224 */ /* 0x000fe400078e0004 */
[----:B------:R-:W-:Y:S02]  /*17a90*/  IMAD.MOV.U32 R12, RZ, RZ, RZ ;  /* 0x000000ffff0c7224 */ /* 0x000fe400078e00ff */
[----:B0-----:R-:W-:-:S08]  /*17aa0*/  IMAD.MOV.U32 R6, RZ, RZ, R14 ;  /* 0x000000ffff067224 */ /* 0x001fd000078e000e */
[----:B------:R-:W-:Y:S05]  /*17ab0*/  WARPSYNC.COLLECTIVE R15, `(.L_x_820) ;  /* 0x000000000f087348 */ /* 0x000fea0003c00000 */
[----:B------:R0:W1:Y:S02]  /*17ac0*/  SHFL.IDX P6, R14, R13, R12, R11 ;  /* 0x0000000c0d0e7389 */ /* 0x00006400000c000b */
[----:B01----:R-:W-:Y:S01]  /*17ad0*/  ENDCOLLECTIVE ;  /* 0x000000000000791b */ /* 0x003fe20003800000 */
.L_x_820:
[----:B------:R-:W-:-:S04]  /*17ae0*/  @!P1 LEA R6, P2, R21, R6, 0x1 ;  /* 0x0000000615069211 */ /* 0x000fc800078408ff */
[----:B------:R-:W-:-:S05]  /*17af0*/  @!P1 IADD3.X R0, RZ, R0, RZ, P2, !PT ;  /* 0x00000000ff009210 */ /* 0x000fca00017fe4ff */
[----:B------:R-:W-:Y:S02]  /*17b00*/  @!P1 IMAD.MOV.U32 R7, RZ, RZ, R0 ;  /* 0x000000ffff079224 */ /* 0x000fe400078e0000 */
[----:B------:R-:W-:Y:S02]  /*17b10*/  IMAD.MOV.U32 R13, RZ, RZ, R5 ;  /* 0x000000ffff0d7224 */ /* 0x000fe400078e0005 */
[C---:B------:R-:W-:Y:S01]  /*17b20*/  VIADD R0, R17.reuse, 0x80 ;  /* 0x0000008011007836 */ /* 0x040fe20000000000 */
[----:B------:R-:W-:Y:S01]  /*17b30*/  @!PT LDS RZ, [RZ] ;  /* 0x00000000fffff984 */ /* 0x000fe20000000800 */
[----:B------:R-:W-:Y:S01]  /*17b40*/  @!PT LDS RZ, [RZ] ;  /* 0x00000000fffff984 */ /* 0x000fe20000000800 */
[----:B------:R-:W-:Y:S01]  /*17b50*/  @!PT LDS RZ, [RZ] ;  /* 0x00000000fffff984 */ /* 0x000fe20000000800 */
[----:B------:R0:W-:Y:S04]  /*17b60*/  @!P1 LDGSTS.E.BYPASS.LTC128B.128 [R20+0xbc00], desc[UR42][R6.64], !P0 ;  /* 0x0bc0000006149fae */ /* 0x0001e8000c101d6a */
[----:B------:R-:W-:Y:S01]  /*17b70*/  ISETP.GE.AND P1, PT, R0, R3, PT ;  /* 0x000000030000720c */ /* 0x000fe20003f26270 */
[----:B------:R-:W-:-:S02]  /*17b80*/  VIADD R0, R17, 0x90 ;  /* 0x0000009011007836 */ /* 0x000fc40000000000 */
[----:B------:R-:W-:-:S10]  /*17b90*/  IMAD.MOV.U32 R2, RZ, RZ, R14 ;  /* 0x000000ffff027224 */ /* 0x000fd400078e000e */
[----:B0-----:R-:W-:Y:S05]  /*17ba0*/  WARPSYNC.COLLECTIVE R15, `(.L_x_821) ;  /* 0x000000000f087348 */ /* 0x001fea0003c00000 */
[----:B------:R1:W2:Y:S02]  /*17bb0*/  SHFL.IDX P6, R14, R13, R12, R11 ;  /* 0x0000000c0d0e7389 */ /* 0x0002a400000c000b */
[----:B012---:R-:W-:Y:S01]  /*17bc0*/  ENDCOLLECTIVE ;  /* 0x000000000000791b */ /* 0x007fe20003800000 */
.L_x_821:
[----:B------:R-:W-:Y:S02]  /*17bd0*/  IMAD.MOV.U32 R13, RZ, RZ, R4 ;  /* 0x000000ffff0d7224 */ /* 0x000fe400078e0004 */
[----:B------:R-:W-:Y:S02]  /*17be0*/  IMAD.MOV.U32 R12, RZ, RZ, 0x1 ;  /* 0x00000001ff0c7424 */ /* 0x000fe400078e00ff */
[----:B------:R-:W-:-:S07]  /*17bf0*/  IMAD.MOV.U32 R8, RZ, RZ, R14 ;  /* 0x000000ffff087224 */ /* 0x000fce00078e000e */
[----:B------:R-:W-:Y:S05]  /*17c00*/  WARPSYNC.COLLECTIVE R15, `(.L_x_822) ;  /* 0x000000000f087348 */ /* 0x000fea0003c00000 */
[----:B------:R0:W1:Y:S02]  /*17c10*/  SHFL.IDX P6, R14, R13, R12, R11 ;  /* 0x0000000c0d0e7389 */ /* 0x00006400000c000b */
[----:B01----:R-:W-:Y:S01]  /*17c20*/  ENDCOLLECTIVE ;  /* 0x000000000000791b */ /* 0x003fe20003800000 */
.L_x_822:
[----:B------:R-:W-:-:S05]  /*17c30*/  @!P1 LEA R6, P2, R21, R8, 0x1 ;  /* 0x0000000815069211 */ /* 0x000fca00078408ff */
[----:B------:R-:W-:-:S05]  /*17c40*/  @!P1 IMAD.X R2, RZ, RZ, R2, P2 ;  /* 0x000000ffff029224 */ /* 0x000fca00010e0602 */
[----:B------:R-:W-:Y:S01]  /*17c50*/  @!P1 MOV R7, R2 ;  /* 0x0000000200079202 */ /* 0x000fe20000000f00 */
[----:B------:R-:W-:Y:S02]  /*17c60*/  IMAD.MOV.U32 R13, RZ, RZ, R5 ;  /* 0x000000ffff0d7224 */ /* 0x000fe400078e0005 */
[----:B------:R-:W-:Y:S02]  /*17c70*/  VIADD R2, R17, 0xa0 ;  /* 0x000000a011027836 */ /* 0x000fe40000000000 */
[----:B------:R-:W-:Y:S01]  /*17c80*/  @!PT LDS RZ, [RZ] ;  /* 0x00000000fffff984 */ /* 0x000fe20000000800 */
[----:B------:R-:W-:Y:S01]  /*17c90*/  @!PT LDS RZ, [RZ] ;  /* 0x00000000fffff984 */ /* 0x000fe20000000800 */
[----:B------:R-:W-:Y:S01]  /*17ca0*/  @!PT LDS RZ, [RZ] ;  /* 0x00000000fffff984 */ /* 0x000fe20000000800 */
[----:B------:R0:W-:Y:S01]  /*17cb0*/  @!P1 LDGSTS.E.BYPASS.LTC128B.128 [R20+0xc400], desc[UR42][R6.64], !P0 ;  /* 0x0c40000006149fae */ /* 0x0001e2000c101d6a */
[----:B------:R-:W-:Y:S01]  /*17cc0*/  ISETP.GE.AND P1, PT, R0, R3, PT ;  /* 0x000000030000720c */ /* 0x000fe20003f26270 */
[----:B------:R-:W-:-:S12]  /*17cd0*/  IMAD.MOV.U32 R0, RZ, RZ, R14 ;  /* 0x000000ffff007224 */ /* 0x000fd800078e000e */
[----:B0-----:R-:W-:Y:S05]  /*17ce0*/  WARPSYNC.COLLECTIVE R15, `(.L_x_823) ;  /* 0x000000000f087348 */ /* 0x001fea0003c00000 */
[----:B------:R1:W2:Y:S02]  /*17cf0*/  SHFL.IDX P6, R14, R13, R12, R11 ;  /* 0x0000000c0d0e7389 */ /* 0x0002a400000c000b */
[----:B012---:R-:W-:Y:S01]  /*17d00*/  ENDCOLLECTIVE ;  /* 0x000000000000791b */ /* 0x007fe20003800000 */
.L_x_823:
[----:B------:R-:W-:Y:S01]  /*17d10*/  MOV R13, R4 ;  /* 0x00000004000d7202 */ /* 0x000fe20000000f00 */
[----:B------:R-:W-:Y:S02]  /*17d20*/  IMAD.MOV.U32 R12, RZ, RZ, 0x2 ;  /* 0x00000002ff0c7424 */ /* 0x000fe400078e00ff */
[----:B------:R-:W-:-:S07]  /*17d30*/  IMAD.MOV.U32 R6, RZ, RZ, R14 ;  /* 0x000000ffff067224 */ /* 0x000fce00078e000e */
[----:B------:R-:W-:Y:S05]  /*17d40*/  WARPSYNC.COLLECTIVE R15, `(.L_x_824) ;  /* 0x000000000f087348 */ /* 0x000fea0003c00000 */
[----:B------:R0:W1:Y:S02]  /*17d50*/  SHFL.IDX P6, R14, R13, R12, R11 ;  /* 0x0000000c0d0e7389 */ /* 0x00006400000c000b */
[----:B01----:R-:W-:Y:S01]  /*17d60*/  ENDCOLLECTIVE ;  /* 0x000000000000791b */ /* 0x003fe20003800000 */
.L_x_824:
        /* <DEDUP_REMOVED lines=13> */
.L_x_825:
[----:B------:R-:W-:Y:S01]  /*17e40*/  IMAD.MOV.U32 R13, RZ, RZ, R4 ;  /* 0x000000ffff0d7224 */ /* 0x000fe200078e0004 */
[----:B------:R-:W-:Y:S01]  /*17e50*/  MOV R12, 0x3 ;  /* 0x00000003000c7802 */ /* 0x000fe20000000f00 */
[----:B------:R-:W-:-:S07]  /*17e60*/  IMAD.MOV.U32 R6, RZ, RZ, R14 ;  /* 0x000000ffff067224 */ /* 0x000fce00078e000e */
[----:B------:R-:W-:Y:S05]  /*17e70*/  WARPSYNC.COLLECTIVE R15, `(.L_x_826) ;  /* 0x000000000f087348 */ /* 0x000fea0003c00000 */
[----:B------:R0:W1:Y:S02]  /*17e80*/  SHFL.IDX P6, R14, R13, R12, R11 ;  /* 0x0000000c0d0e7389 */ /* 0x00006400000c000b */
[----:B01----:R-:W-:Y:S01]  /*17e90*/  ENDCOLLECTIVE ;  /* 0x000000000000791b */ /* 0x003fe20003800000 */
.L_x_826:
        /* <DEDUP_REMOVED lines=12> */
.L_x_827:
[----:B------:R-:W-:Y:S01]  /*17f60*/  IMAD.MOV.U32 R2, RZ, RZ, R14 ;  /* 0x000000ffff027224 */ /* 0x000fe200078e000e */
[----:B------:R-:W-:Y:S06]  /*17f70*/  BRA `(.L_x_828) ;  /* 0xffffffa400c47947 */ /* 0x000fec000383ffff */
.L_x_669:
[----:B-1----:R1:W2:Y:S02]  /*17f80*/  SYNCS.PHASECHK.TRANS64.TRYWAIT P0, [R22+URZ+0x16820], R0 ;  /* 0x01682000160075a7 */ /* 0x0022a4000800017f */
[----:B--2---:R-:W-:Y:S05]  /*17f90*/  @!P0 NANOSLEEP.SYNCS 0x989680 ;  /* 0x009896800000895d */ /* 0x004fea0003900000 */
[----:B------:R-:W2:Y:S02]  /*17fa0*/  @!P0 SYNCS.PHASECHK.TRANS64 P0, [R22+URZ+0x16820], R0 ;  /* 0x01682000160085a7 */ /* 0x000ea4000800007f */
[----:B--2---:R-:W-:Y:S05]  /*17fb0*/  @!P0 BRA `(.L_x_669) ;  /* 0xfffffffc00f08947 */ /* 0x004fea000383ffff */
[----:B------:R-:W-:Y:S05]  /*17fc0*/  BRA `(.L_x_829) ;  /* 0xffffffa800207947 */ /* 0x000fea000383ffff */
.L_x_674:
[----:B0-----:R0:W1:Y:S02]  /*17fd0*/  SYNCS.PHASECHK.TRANS64.TRYWAIT P0, [R5+URZ+0x16840], R2 ;  /* 0x01684002050075a7 */ /* 0x001064000800017f */
[----:B-1----:R-:W-:Y:S05]  /*17fe0*/  @!P0 NANOSLEEP.SYNCS 0x989680 ;  /* 0x009896800000895d */ /* 0x002fea0003900000 */
[----:B------:R-:W1:Y:S02]  /*17ff0*/  @!P0 SYNCS.PHASECHK.TRANS64 P0, [R5+URZ+0x16840], R2 ;  /* 0x01684002050085a7 */ /* 0x000e64000800007f */
[----:B-1----:R-:W-:Y:S05]  /*18000*/  @!P0 BRA `(.L_x_674) ;  /* 0xfffffffc00f08947 */ /* 0x002fea000383ffff */
[----:B------:R-:W-:Y:S05]  /*18010*/  BRA `(.L_x_830) ;  /* 0xffffffac00007947 */ /* 0x000fea000383ffff */
.L_x_675:
        /* <DEDUP_REMOVED lines=8> */
.L_x_832:
[----:B------:R-:W-:Y:S05]  /*180a0*/  BSYNC B1 ;  /* 0x0000000000017941 */ /* 0x000fea0003800000 */
.L_x_831:
[----:B------:R-:W0:Y:S01]  /*180b0*/  S2R R7, SR_TID.X ;  /* 0x0000000000077919 */ /* 0x000e220000002100 */
[----:B------:R-:W-:Y:S01]  /*180c0*/  MOV R13, R9 ;  /* 0x00000009000d7202 */ /* 0x000fe20000000f00 */
[----:B------:R-:W-:Y:S02]  /*180d0*/  IMAD.MOV.U32 R12, RZ, RZ, RZ ;  /* 0x000000ffff0c7224 */ /* 0x000fe400078e00ff */
[----:B------:R-:W-:Y:S02]  /*180e0*/  IMAD.MOV.U32 R11, RZ, RZ, 0x181f ;  /* 0x0000181fff0b7424 */ /* 0x000fe400078e00ff */
[----:B------:R-:W-:Y:S02]  /*180f0*/  IMAD.MOV.U32 R15, RZ, RZ, -0x1 ;  /* 0xffffffffff0f7424 */ /* 0x000fe400078e00ff */
[----:B------:R-:W-:Y:S02]  /*18100*/  IMAD.MOV.U32 R3, RZ, RZ, R14 ;  /* 0x000000ffff037224 */ /* 0x000fe400078e000e */
[----:B------:R-:W-:-:S07]  /*18110*/  IMAD R8, R8, 0x2, R22 ;  /* 0x0000000208087824 */ /* 0x000fce00078e0216 */
[----:B0-----:R-:W-:Y:S05]  /*18120*/  WARPSYNC.COLLECTIVE R15, `(.L_x_833) ;  /* 0x000000000f087348 */ /* 0x001fea0003c00000 */
[----:B------:R1:W2:Y:S02]  /*18130*/  SHFL.IDX P6, R14, R13, R12, R11 ;  /* 0x0000000c0d0e7389 */ /* 0x0002a400000c000b */
[----:B012---:R-:W-:Y:S01]  /*18140*/  ENDCOLLECTIVE ;  /* 0x000000000000791b */ /* 0x007fe20003800000 */
.L_x_833:
[----:B------:R-:W-:Y:S01]  /*18150*/  MOV R13, R10 ;  /* 0x0000000a000d7202 */ /* 0x000fe20000000f00 */
[----:B------:R-:W-:Y:S02]  /*18160*/  IMAD.MOV.U32 R12, RZ, RZ, 0x1 ;  /* 0x00000001ff0c7424 */ /* 0x000fe400078e00ff */
[----:B------:R-:W-:Y:S02]  /*18170*/  IMAD.SHL.U32 R7, R7, 0x8, RZ ;  /* 0x0000000807077824 */ /* 0x000fe400078e00ff */
[----:B------:R-:W-:-:S07]  /*18180*/  IMAD.MOV.U32 R2, RZ, RZ, R14 ;  /* 0x000000ffff027224 */ /* 0x000fce00078e000e */
[----:B------:R-:W-:Y:S05]  /*18190*/  WARPSYNC.COLLECTIVE R15, `(.L_x_834) ;  /* 0x000000000f087348 */ /* 0x000fea0003c00000 */
[----:B------:R0:W1:Y:S02]  /*181a0*/  SHFL.IDX P6, R14, R13, R12, R11 ;  /* 0x0000000c0d0e7389 */ /* 0x00006400000c000b */
[----:B01----:R-:W-:Y:S01]  /*181b0*/  ENDCOLLECTIVE ;  /* 0x000000000000791b */ /* 0x003fe20003800000 */
.L_x_834:
[----:B------:R-:W-:-:S05]  /*181c0*/  LOP3.LUT R7, R7, 0x38, RZ, 0xc0, !PT ;  /* 0x0000003807077812 */ /* 0x000fca00078ec0ff */
[----:B------:R-:W-:-:S05]  /*181d0*/  IMAD.SHL.U32 R7, R7, 0x2, RZ ;  /* 0x0000000207077824 */ /* 0x000fca00078e00ff */
[----:B------:R-:W-:Y:S01]  /*181e0*/  IADD3 R2, P0, R2, R7, RZ ;  /* 0x0000000702027210 */ /* 0x000fe20007f1e0ff */
[----:B------:R-:W-:-:S04]  /*181f0*/  IMAD.MOV.U32 R13, RZ, RZ, R9 ;  /* 0x000000ffff0d7224 */ /* 0x000fc800078e0009 */
[----:B------:R-:W-:-:S05]  /*18200*/  IMAD.X R3, RZ, RZ, R3, P0 ;  /* 0x000000ffff037224 */ /* 0x000fca00000e0603 */
[----:B------:R-:W-:Y:S01]  /*18210*/  @!PT LDS RZ, [RZ] ;  /* 0x00000000fffff984 */ /* 0x000fe20000000800 */
[----:B------:R-:W-:Y:S01]  /*18220*/  @!PT LDS RZ, [RZ] ;  /* 0x00000000fffff984 */ /* 0x000fe20000000800 */
[----:B------:R-:W-:Y:S01]  /*18230*/  @!PT LDS RZ, [RZ] ;  /* 0x00000000fffff984 */ /* 0x000fe20000000800 */
[----:B------:R0:W-:Y:S02]  /*18240*/  LDGSTS.E.BYPASS.LTC128B.128 [R8+0xe400], desc[UR42][R2.64], !P2 ;  /* 0x0e40000002087fae */ /* 0x0001e4000d101d6a */
[----:B0-----:R-:W-:-:S07]  /*18250*/  IMAD.MOV.U32 R3, RZ, RZ, R14 ;  /* 0x000000ffff037224 */ /* 0x001fce00078e000e */
[----:B------:R-:W-:Y:S05]  /*18260*/  WARPSYNC.COLLECTIVE R15, `(.L_x_835) ;  /* 0x000000000f087348 */ /* 0x000fea0003c00000 */
[----:B------:R0:W1:Y:S02]  /*18270*/  SHFL.IDX P6, R14, R13, R12, R11 ;  /* 0x0000000c0d0e7389 */ /* 0x00006400000c000b */
[----:B01----:R-:W-:Y:S01]  /*18280*/  ENDCOLLECTIVE ;  /* 0x000000000000791b */ /* 0x003fe20003800000 */
.L_x_835:
[----:B------:R-:W-:Y:S02]  /*18290*/  IMAD.MOV.U32 R13, RZ, RZ, R10 ;  /* 0x000000ffff0d7224 */ /* 0x000fe400078e000a */
[----:B------:R-:W-:Y:S02]  /*182a0*/  IMAD.MOV.U32 R12, RZ, RZ, 0x2 ;  /* 0x00000002ff0c7424 */ /* 0x000fe400078e00ff */
[----:B------:R-:W-:-:S07]  /*182b0*/  IMAD.MOV.U32 R2, RZ, RZ, R14 ;  /* 0x000000ffff027224 */ /* 0x000fce00078e000e */
[----:B------:R-:W-:Y:S05]  /*182c0*/  WARPSYNC.COLLECTIVE R15, `(.L_x_836) ;  /* 0x000000000f087348 */ /* 0x000fea0003c00000 */
[----:B------:R0:W1:Y:S02]  /*182d0*/  SHFL.IDX P6, R14, R13, R12, R11 ;  /* 0x0000000c0d0e7389 */ /* 0x00006400000c000b */
[----:B01----:R-:W-:Y:S01]  /*182e0*/  ENDCOLLECTIVE ;  /* 0x000000000000791b */ /* 0x003fe20003800000 */
.L_x_836:
        /* <DEDUP_REMOVED lines=11> */
.L_x_837:
[----:B------:R-:W-:Y:S02]  /*183a0*/  IMAD.MOV.U32 R13, RZ, RZ, R10 ;  /* 0x000000ffff0d7224 */ /* 0x000fe400078e000a */
[----:B------:R-:W-:Y:S02]  /*183b0*/  IMAD.MOV.U32 R12, RZ, RZ, 0x3 ;  /* 0x00000003ff0c7424 */ /* 0x000fe400078e00ff */
[----:B------:R-:W-:-:S07]  /*183c0*/  IMAD.MOV.U32 R2, RZ, RZ, R14 ;  /* 0x000000ffff027224 */ /* 0x000fce00078e000e */
[----:B------:R-:W-:Y:S05]  /*183d0*/  WARPSYNC.COLLECTIVE R15, `(.L_x_838) ;  /* 0x000000000f087348 */ /* 0x000fea0003c00000 */
[----:B------:R0:W1:Y:S02]  /*183e0*/  SHFL.IDX P6, R14, R13, R12, R11 ;  /* 0x0000000c0d0e7389 */ /* 0x00006400000c000b */
[----:B01----:R-:W-:Y:S01]  /*183f0*/  ENDCOLLECTIVE ;  /* 0x000000000000791b */ /* 0x003fe20003800000 */
.L_x_838:
        /* <DEDUP_REMOVED lines=11> */
.L_x_839:
[----:B------:R-:W-:Y:S01]  /*184b0*/  MOV R13, R10 ;  /* 0x0000000a000d7202 */ /* 0x000fe20000000f00 */
[----:B------:R-:W-:Y:S02]  /*184c0*/  IMAD.MOV.U32 R12, RZ, RZ, 0x4 ;  /* 0x00000004ff0c7424 */ /* 0x000fe400078e00ff */
[----:B------:R-:W-:-:S07]  /*184d0*/  IMAD.MOV.U32 R2, RZ, RZ, R14 ;  /* 0x000000ffff027224 */ /* 0x000fce00078e000e */
[----:B------:R-:W-:Y:S05]  /*184e0*/  WARPSYNC.COLLECTIVE R15, `(.L_x_840) ;  /* 0x000000000f087348 */ /* 0x000fea0003c00000 */
[----:B------:R0:W1:Y:S02]  /*184f0*/  SHFL.IDX P6, R14, R13, R12, R11 ;  /* 0x0000000c0d0e7389 */ /* 0x00006400000c000b */
[----:B01----:R-:W-:Y:S01]  /*18500*/  ENDCOLLECTIVE ;  /* 0x000000000000791b */ /* 0x003fe20003800000 */
.L_x_840:
        /* <DEDUP_REMOVED lines=11> */
.L_x_841:
[----:B------:R-:W-:Y:S02]  /*185c0*/  IMAD.MOV.U32 R13, RZ, RZ, R10 ;  /* 0x000000ffff0d7224 */ /* 0x000fe400078e000a */
[----:B------:R-:W-:Y:S02]  /*185d0*/  IMAD.MOV.U32 R12, RZ, RZ, 0x5 ;  /* 0x00000005ff0c7424 */ /* 0x000fe400078e00ff */
[----:B------:R-:W-:-:S07]  /*185e0*/  IMAD.MOV.U32 R2, RZ, RZ, R14 ;  /* 0x000000ffff027224 */ /* 0x000fce00078e000e */
[----:B------:R-:W-:Y:S05]  /*185f0*/  WARPSYNC.COLLECTIVE R15, `(.L_x_842) ;  /* 0x000000000f087348 */ /* 0x000fea0003c00000 */
[----:B------:R0:W1:Y:S02]  /*18600*/  SHFL.IDX P6, R14, R13, R12, R11 ;  /* 0x0000000c0d0e7389 */ /* 0x00006400000c000b */
[----:B01----:R-:W-:Y:S01]  /*18610*/  ENDCOLLECTIVE ;  /* 0x000000000000791b */ /* 0x003fe20003800000 */
.L_x_842:
        /* <DEDUP_REMOVED lines=11> */
.L_x_843:
[----:B------:R-:W-:Y:S02]  /*186d0*/  IMAD.MOV.U32 R13, RZ, RZ, R10 ;  /* 0x000000ffff0d7224 */ /* 0x000fe400078e000a */
[----:B------:R-:W-:Y:S02]  /*186e0*/  IMAD.MOV.U32 R12, RZ, RZ, 0x6 ;  /* 0x00000006ff0c7424 */ /* 0x000fe400078e00ff */
[----:B------:R-:W-:-:S07]  /*186f0*/  IMAD.MOV.U32 R2, RZ, RZ, R14 ;  /* 0x000000ffff027224 */ /* 0x000fce00078e000e */
[----:B------:R-:W-:Y:S05]  /*18700*/  WARPSYNC.COLLECTIVE R15, `(.L_x_844) ;  /* 0x000000000f087348 */ /* 0x000fea0003c00000 */
[----:B------:R0:W1:Y:S02]  /*18710*/  SHFL.IDX P6, R14, R13, R12, R11 ;  /* 0x0000000c0d0e7389 */ /* 0x00006400000c000b */
[----:B01----:R-:W-:Y:S01]  /*18720*/  ENDCOLLECTIVE ;  /* 0x000000000000791b */ /* 0x003fe20003800000 */
.L_x_844:
        /* <DEDUP_REMOVED lines=11> */
.L_x_845:
[----:B------:R-:W-:Y:S01]  /*187e0*/  MOV R13, R10 ;  /* 0x0000000a000d7202 */ /* 0x000fe20000000f00 */
[----:B------:R-:W-:Y:S02]  /*187f0*/  IMAD.MOV.U32 R12, RZ, RZ, 0x7 ;  /* 0x00000007ff0c7424 */ /* 0x000fe400078e00ff */
[----:B------:R-:W-:-:S07]  /*18800*/  IMAD.MOV.U32 R2, RZ, RZ, R14 ;  /* 0x000000ffff027224 */ /* 0x000fce00078e000e */
[----:B------:R-:W-:Y:S05]  /*18810*/  WARPSYNC.COLLECTIVE R15, `(.L_x_846) ;  /* 0x000000000f087348 */ /* 0x000fea0003c00000 */
[----:B------:R0:W1:Y:S02]  /*18820*/  SHFL.IDX P6, R14, R13, R12, R11 ;  /* 0x0000000c0d0e7389 */ /* 0x00006400000c000b */
[----:B01----:R-:W-:Y:S01]  /*18830*/  ENDCOLLECTIVE ;  /* 0x000000000000791b */ /* 0x003fe20003800000 */
.L_x_846:
        /* <DEDUP_REMOVED lines=11> */
.L_x_847:
[----:B------:R-:W-:Y:S01]  /*188f0*/  IMAD.MOV.U32 R2, RZ, RZ, R14 ;  /* 0x000000ffff027224 */ /* 0x000fe200078e000e */
[----:B------:R-:W-:Y:S06]  /*18900*/  BRA `(.L_x_848) ;  /* 0xffffffa400f87947 */ /* 0x000fec000383ffff */
.L_x_680:
[----:B-1----:R1:W2:Y:S02]  /*18910*/  SYNCS.PHASECHK.TRANS64.TRYWAIT P0, [R5+URZ+0x16860], R2 ;  /* 0x01686002050075a7 */ /* 0x0022a4000800017f */
[----:B--2---:R-:W-:Y:S05]  /*18920*/  @!P0 NANOSLEEP.SYNCS 0x989680 ;  /* 0x009896800000895d */ /* 0x004fea0003900000 */
[----:B------:R-:W2:Y:S02]  /*18930*/  @!P0 SYNCS.PHASECHK.TRANS64 P0, [R5+URZ+0x16860], R2 ;  /* 0x01686002050085a7 */ /* 0x000ea4000800007f */
[----:B--2---:R-:W-:Y:S05]  /*18940*/  @!P0 BRA `(.L_x_680) ;  /* 0xfffffffc00f08947 */ /* 0x004fea000383ffff */
[----:B------:R-:W-:Y:S05]  /*18950*/  BRA `(.L_x_849) ;  /* 0xffffffa800507947 */ /* 0x000fea000383ffff */
.L_x_681:
        /* <DEDUP_REMOVED lines=8> */
.L_x_851:
[----:B------:R-:W-:Y:S05]  /*189e0*/  BSYNC B1 ;  /* 0x0000000000017941 */ /* 0x000fea0003800000 */
.L_x_850:
[----:B------:R-:W-:Y:S01]  /*189f0*/  IMAD.MOV.U32 R13, RZ, RZ, R23 ;  /* 0x000000ffff0d7224 */ /* 0x000fe200078e0017 */
[----:B------:R-:W-:Y:S01]  /*18a00*/  MOV R3, R14 ;  /* 0x0000000e00037202 */ /* 0x000fe20000000f00 */
[----:B------:R-:W-:Y:S01]  /*18a10*/  IMAD.MOV.U32 R12, RZ, RZ, RZ ;  /* 0x000000ffff0c7224 */ /* 0x000fe200078e00ff */
[----:B------:R-:W-:Y:S01]  /*18a20*/  ISETP.LT.OR P2, PT, R8, 0x1, P1 ;  /* 0x000000010800780c */ /* 0x000fe20000f41670 */
[----:B------:R-:W-:Y:S02]  /*18a30*/  IMAD.MOV.U32 R11, RZ, RZ, 0x181f ;  /* 0x0000181fff0b7424 */ /* 0x000fe400078e00ff */
[----:B------:R-:W-:Y:S02]  /*18a40*/  IMAD.MOV.U32 R15, RZ, RZ, -0x1 ;  /* 0xffffffffff0f7424 */ /* 0x000fe400078e00ff */
[----:B------:R-:W-:-:S08]  /*18a50*/  IMAD R6, R6, 0x2, R22 ;  /* 0x0000000206067824 */ /* 0x000fd000078e0216 */
[----:B------:R-:W-:Y:S05]  /*18a60*/  WARPSYNC.COLLECTIVE R15, `(.L_x_852) ;  /* 0x000000000f087348 */ /* 0x000fea0003c00000 */
[----:B------:R0:W1:Y:S02]  /*18a70*/  SHFL.IDX P6, R14, R13, R12, R11 ;  /* 0x0000000c0d0e7389 */ /* 0x00006400000c000b */
[----:B01----:R-:W-:Y:S01]  /*18a80*/  ENDCOLLECTIVE ;  /* 0x000000000000791b */ /* 0x003fe20003800000 */
.L_x_852:
[----:B------:R-:W-:Y:S01]  /*18a90*/  IMAD.MOV.U32 R13, RZ, RZ, R24 ;  /* 0x000000ffff0d7224 */ /* 0x000fe200078e0018 */
[----:B------:R-:W-:Y:S01]  /*18aa0*/  MOV R12, 0x1 ;  /* 0x00000001000c7802 */ /* 0x000fe20000000f00 */
[----:B------:R-:W-:-:S07]  /*18ab0*/  IMAD.MOV.U32 R2, RZ, RZ, R14 ;  /* 0x000000ffff027224 */ /* 0x000fce00078e000e */
[----:B------:R-:W-:Y:S05]  /*18ac0*/  WARPSYNC.COLLECTIVE R15, `(.L_x_853) ;  /* 0x000000000f087348 */ /* 0x000fea0003c00000 */
[----:B------:R0:W1:Y:S02]  /*18ad0*/  SHFL.IDX P6, R14, R13, R12, R11 ;  /* 0x0000000c0d0e7389 */ /* 0x00006400000c000b */
[----:B01----:R-:W-:Y:S01]  /*18ae0*/  ENDCOLLECTIVE ;  /* 0x000000000000791b */ /* 0x003fe20003800000 */
.L_x_853:
        /* <DEDUP_REMOVED lines=12> */
.L_x_854:
[----:B------:R-:W-:Y:S02]  /*18bb0*/  IMAD.MOV.U32 R13, RZ, RZ, R24 ;  /* 0x000000ffff0d7224 */ /* 0x000fe400078e0018 */
[----:B------:R-:W-:Y:S02]  /*18bc0*/  IMAD.MOV.U32 R12, RZ, RZ, 0x2 ;  /* 0x00000002ff0c7424 */ /* 0x000fe400078e00ff */
[----:B------:R-:W-:-:S07]  /*18bd0*/  IMAD.MOV.U32 R2, RZ, RZ, R14 ;  /* 0x000000ffff027224 */ /* 0x000fce00078e000e */
[----:B------:R-:W-:Y:S05]  /*18be0*/  WARPSYNC.COLLECTIVE R15, `(.L_x_855) ;  /* 0x000000000f087348 */ /* 0x000fea0003c00000 */
[----:B------:R0:W1:Y:S02]  /*18bf0*/  SHFL.IDX P6, R14, R13, R12, R11 ;  /* 0x0000000c0d0e7389 */ /* 0x00006400000c000b */
[----:B01----:R-:W-:Y:S01]  /*18c00*/  ENDCOLLECTIVE ;  /* 0x000000000000791b */ /* 0x003fe20003800000 */
.L_x_855:
        /* <DEDUP_REMOVED lines=12> */
.L_x_856:
[----:B------:R-:W-:Y:S02]  /*18cd0*/  IMAD.MOV.U32 R13, RZ, RZ, R24 ;  /* 0x000000ffff0d7224 */ /* 0x000fe400078e0018 */
[----:B------:R-:W-:Y:S01]  /*18ce0*/  IMAD.MOV.U32 R12, RZ, RZ, 0x3 ;  /* 0x00000003ff0c7424 */ /* 0x000fe200078e00ff */
[----:B------:R-:W-:-:S07]  /*18cf0*/  MOV R2, R14 ;  /* 0x0000000e00027202 */ /* 0x000fce0000000f00 */
[----:B------:R-:W-:Y:S05]  /*18d00*/  WARPSYNC.COLLECTIVE R15, `(.L_x_857) ;  /* 0x000000000f087348 */ /* 0x000fea0003c00000 */
[----:B------:R0:W1:Y:S02]  /*18d10*/  SHFL.IDX P6, R14, R13, R12, R11 ;  /* 0x0000000c0d0e7389 */ /* 0x00006400000c000b */
[----:B01----:R-:W-:Y:S01]  /*18d20*/  ENDCOLLECTIVE ;  /* 0x000000000000791b */ /* 0x003fe20003800000 */
.L_x_857:
        /* <DEDUP_REMOVED lines=12> */
.L_x_858:
[----:B------:R-:W-:Y:S01]  /*18df0*/  IMAD.MOV.U32 R13, RZ, RZ, R24 ;  /* 0x000000ffff0d7224 */ /* 0x000fe200078e0018 */
[----:B------:R-:W-:Y:S01]  /*18e00*/  MOV R12, 0x4 ;  /* 0x00000004000c7802 */ /* 0x000fe20000000f00 */
[----:B------:R-:W-:-:S07]  /*18e10*/  IMAD.MOV.U32 R2, RZ, RZ, R14 ;  /* 0x000000ffff027224 */ /* 0x000fce00078e000e */
[----:B------:R-:W-:Y:S05]  /*18e20*/  WARPSYNC.COLLECTIVE R15, `(.L_x_859) ;  /* 0x000000000f087348 */ /* 0x000fea0003c00000 */
[----:B------:R0:W1:Y:S02]  /*18e30*/  SHFL.IDX P6, R14, R13, R12, R11 ;  /* 0x0000000c0d0e7389 */ /* 0x00006400000c000b */
[----:B01----:R-:W-:Y:S01]  /*18e40*/  ENDCOLLECTIVE ;  /* 0x000000000000791b */ /* 0x003fe20003800000 */
.L_x_859:
        /* <DEDUP_REMOVED lines=12> */
.L_x_860:
[----:B------:R-:W-:Y:S02]  /*18f10*/  IMAD.MOV.U32 R13, RZ, RZ, R24 ;  /* 0x000000ffff0d7224 */ /* 0x000fe400078e0018 */
[----:B------:R-:W-:Y:S02]  /*18f20*/  IMAD.MOV.U32 R12, RZ, RZ, 0x5 ;  /* 0x00000005ff0c7424 */ /* 0x000fe400078e00ff */
[----:B------:R-:W-:-:S07]  /*18f30*/  IMAD.MOV.U32 R2, RZ, RZ, R14 ;  /* 0x000000ffff027224 */ /* 0x000fce00078e000e */
[----:B------:R-:W-:Y:S05]  /*18f40*/  WARPSYNC.COLLECTIVE R15, `(.L_x_861) ;  /* 0x000000000f087348 */ /* 0x000fea0003c00000 */
[----:B------:R0:W1:Y:S02]  /*18f50*/  SHFL.IDX P6, R14, R13, R12, R11 ;  /* 0x0000000c0d0e7389 */ /* 0x00006400000c000b */
[----:B01----:R-:W-:Y:S01]  /*18f60*/  ENDCOLLECTIVE ;  /* 0x000000000000791b */ /* 0x003fe20003800000 */
.L_x_861:
        /* <DEDUP_REMOVED lines=12> */
.L_x_862:
[----:B------:R-:W-:Y:S02]  /*19030*/  IMAD.MOV.U32 R13, RZ, RZ, R24 ;  /* 0x000000ffff0d7224 */ /* 0x000fe400078e0018 */
[----:B------:R-:W-:Y:S01]  /*19040*/  IMAD.MOV.U32 R12, RZ, RZ, 0x6 ;  /* 0x00000006ff0c7424 */ /* 0x000fe200078e00ff */
[----:B------:R-:W-:-:S07]  /*19050*/  MOV R2, R14 ;  /* 0x0000000e00027202 */ /* 0x000fce0000000f00 */
[----:B------:R-:W-:Y:S05]  /*19060*/  WARPSYNC.COLLECTIVE R15, `(.L_x_863) ;  /* 0x000000000f087348 */ /* 0x000fea0003c00000 */
[----:B------:R0:W1:Y:S02]  /*19070*/  SHFL.IDX P6, R14, R13, R12, R11 ;  /* 0x0000000c0d0e7389 */ /* 0x00006400000c000b */
[----:B01----:R-:W-:Y:S01]  /*19080*/  ENDCOLLECTIVE ;  /* 0x000000000000791b */ /* 0x003fe20003800000 */
.L_x_863:
        /* <DEDUP_REMOVED lines=12> */
.L_x_864:
[----:B------:R-:W-:Y:S01]  /*19150*/  IMAD.MOV.U32 R13, RZ, RZ, R24 ;  /* 0x000000ffff0d7224 */ /* 0x000fe200078e0018 */
[----:B------:R-:W-:Y:S01]  /*19160*/  MOV R12, 0x7 ;  /* 0x00000007000c7802 */ /* 0x000fe20000000f00 */
[----:B------:R-:W-:-:S07]  /*19170*/  IMAD.MOV.U32 R2, RZ, RZ, R14 ;  /* 0x000000ffff027224 */ /* 0x000fce00078e000e */
[----:B------:R-:W-:Y:S05]  /*19180*/  WARPSYNC.COLLECTIVE R15, `(.L_x_865) ;  /* 0x000000000f087348 */ /* 0x000fea0003c00000 */
[----:B------:R0:W1:Y:S02]  /*19190*/  SHFL.IDX P6, R14, R13, R12, R11 ;  /* 0x0000000c0d0e7389 */ /* 0x00006400000c000b */
[----:B01----:R-:W-:Y:S01]  /*191a0*/  ENDCOLLECTIVE ;  /* 0x000000000000791b */ /* 0x003fe20003800000 */
.L_x_865:
        /* <DEDUP_REMOVED lines=11> */
.L_x_866:
[----:B------:R-:W-:Y:S01]  /*19260*/  IMAD.MOV.U32 R2, RZ, RZ, R14 ;  /* 0x000000ffff027224 */ /* 0x000fe200078e000e */
[----:B------:R-:W-:Y:S06]  /*19270*/  BRA `(.L_x_867) ;  /* 0xffffffa400007947 */ /* 0x000fec000383ffff */
.L_x_689:
[----:B0-----:R0:W1:Y:S02]  /*19280*/  SYNCS.PHASECHK.TRANS64.TRYWAIT P0, [R0+URZ+0x16860], R3 ;  /* 0x01686003000075a7 */ /* 0x001064000800017f */
[----:B-1----:R-:W-:Y:S05]  /*19290*/  @!P0 NANOSLEEP.SYNCS 0x989680 ;  /* 0x009896800000895d */ /* 0x002fea0003900000 */
[----:B------:R-:W1:Y:S02]  /*192a0*/  @!P0 SYNCS.PHASECHK.TRANS64 P0, [R0+URZ+0x16860], R3 ;  /* 0x01686003000085a7 */ /* 0x000e64000800007f */
[----:B-1----:R-:W-:Y:S05]  /*192b0*/  @!P0 BRA `(.L_x_689) ;  /* 0xfffffffc00f08947 */ /* 0x002fea000383ffff */
[----:B------:R-:W-:Y:S05]  /*192c0*/  BRA `(.L_x_868) ;  /* 0xffffffa800207947 */ /* 0x000fea000383ffff */
.L_x_690:
        /* <DEDUP_REMOVED lines=8> */
.L_x_870:
[----:B------:R-:W-:Y:S05]  /*19350*/  BSYNC B0 ;  /* 0x0000000000007941 */ /* 0x000fea0003800000 */
.L_x_869:
[----:B------:R-:W-:Y:S01]  /*19360*/  MOV R13, R23 ;  /* 0x00000017000d7202 */ /* 0x000fe20000000f00 */
[----:B------:R-:W-:Y:S01]  /*19370*/  IMAD.MOV.U32 R12, RZ, RZ, RZ ;  /* 0x000000ffff0c7224 */ /* 0x000fe200078e00ff */
[----:B------:R-:W-:Y:S01]  /*19380*/  ISETP.LT.OR P2, PT, R6, 0x1, P0 ;  /* 0x000000010600780c */ /* 0x000fe20000741670 */
[----:B------:R-:W-:Y:S02]  /*19390*/  IMAD.MOV.U32 R11, RZ, RZ, 0x181f ;  /* 0x0000181fff0b7424 */ /* 0x000fe400078e00ff */
[----:B------:R-:W-:Y:S02]  /*193a0*/  IMAD.MOV.U32 R15, RZ, RZ, -0x1 ;  /* 0xffffffffff0f7424 */ /* 0x000fe400078e00ff */
[----:B------:R-:W-:Y:S02]  /*193b0*/  IMAD.MOV.U32 R3, RZ, RZ, R14 ;  /* 0x000000ffff037224 */ /* 0x000fe400078e000e */
[----:B------:R-:W-:-:S07]  /*193c0*/  IMAD.SHL.U32 R5, R7, 0x2, RZ ;  /* 0x0000000207057824 */ /* 0x000fce00078e00ff */
[----:B------:R-:W-:Y:S05]  /*193d0*/  WARPSYNC.COLLECTIVE R15, `(.L_x_871) ;  /* 0x000000000f087348 */ /* 0x000fea0003c00000 */
[----:B------:R0:W1:Y:S02]  /*193e0*/  SHFL.IDX P6, R14, R13, R12, R11 ;  /* 0x0000000c0d0e7389 */ /* 0x00006400000c000b */
[----:B01----:R-:W-:Y:S01]  /*193f0*/  ENDCOLLECTIVE ;  /* 0x000000000000791b */ /* 0x003fe20003800000 */
.L_x_871:
[----:B------:R-:W-:Y:S02]  /*19400*/  IMAD R4, R4, 0x2, R22 ;  /* 0x0000000204047824 */ /* 0x000fe400078e0216 */
[----:B------:R-:W-:Y:S02]  /*19410*/  IMAD.MOV.U32 R13, RZ, RZ, R24 ;  /* 0x000000ffff0d7224 */ /* 0x000fe400078e0018 */
[----:B------:R-:W-:Y:S01]  /*19420*/  IMAD.MOV.U32 R12, RZ, RZ, 0x1 ;  /* 0x00000001ff0c7424 */ /* 0x000fe200078e00ff */
[----:B------:R-:W-:-:S13]  /*19430*/  IADD3 R2, P1, R14, R5, RZ ;  /* 0x000000050e027210 */ /* 0x000fda0007f3e0ff */
[----:B------:R-:W-:Y:S05]  /*19440*/  WARPSYNC.COLLECTIVE R15, `(.L_x_872) ;  /* 0x000000000f087348 */ /* 0x000fea0003c00000 */
[----:B------:R0:W1:Y:S02]  /*19450*/  SHFL.IDX P6, R14, R13, R12, R11 ;  /* 0x0000000c0d0e7389 */ /* 0x00006400000c000b */
[----:B01----:R-:W-:Y:S01]  /*19460*/  ENDCOLLECTIVE ;  /* 0x000000000000791b */ /* 0x003fe20003800000 */
.L_x_872:
[----:B------:R-:W-:-:S05]  /*19470*/  IMAD.X R3, RZ, RZ, R3, P1 ;  /* 0x000000ffff037224 */ /* 0x000fca00008e0603 */
[----:B------:R-:W-:Y:S01]  /*19480*/  @!PT LDS RZ, [RZ] ;  /* 0x00000000fffff984 */ /* 0x000fe20000000800 */
[----:B------:R-:W-:Y:S01]  /*19490*/  @!PT LDS RZ, [RZ] ;  /* 0x00000000fffff984 */ /* 0x000fe20000000800 */
[----:B------:R-:W-:Y:S01]  /*194a0*/  @!PT LDS RZ, [RZ] ;  /* 0x00000000fffff984 */ /* 0x000fe20000000800 */
[----:B------:R0:W-:Y:S01]  /*194b0*/  LDGSTS.E.BYPASS.LTC128B.128 [R4+0x400], desc[UR42][R2.64], !P2 ;  /* 0x0040000002047fae */ /* 0x0001e2000d101d6a */
[----:B------:R-:W-:Y:S01]  /*194c0*/  ISETP.LT.OR P2, PT, R6, 0x11, P0 ;  /* 0x000000110600780c */ /* 0x000fe20000741670 */
[----:B------:R-:W-:Y:S01]  /*194d0*/  IMAD.MOV.U32 R13, RZ, RZ, R23 ;  /* 0x000000ffff0d7224 */ /* 0x000fe200078e0017 */
[----:B0-----:R-:W-:-:S11]  /*194e0*/  MOV R3, R14 ;  /* 0x0000000e00037202 */ /* 0x001fd60000000f00 */
[----:B------:R-:W-:Y:S05]  /*194f0*/  WARPSYNC.COLLECTIVE R15, `(.L_x_873) ;  /* 0x000000000f087348 */ /* 0x000fea0003c00000 */
[----:B------:R0:W1:Y:S02]  /*19500*/  SHFL.IDX P6, R14, R13, R12, R11 ;  /* 0x0000000c0d0e7389 */ /* 0x00006400000c000b */
[----:B01----:R-:W-:Y:S01]  /*19510*/  ENDCOLLECTIVE ;  /* 0x000000000000791b */ /* 0x003fe20003800000 */
.L_x_873:
[----:B------:R-:W-:Y:S02]  /*19520*/  IMAD.MOV.U32 R13, RZ, RZ, R24 ;  /* 0x000000ffff0d7224 */ /* 0x000fe400078e0018 */
[----:B------:R-:W-:Y:S01]  /*19530*/  IMAD.MOV.U32 R12, RZ, RZ, 0x2 ;  /* 0x00000002ff0c7424 */ /* 0x000fe200078e00ff */
[----:B------:R-:W-:-:S13]  /*19540*/  IADD3 R2, P1, R14, R5, RZ ;  /* 0x000000050e027210 */ /* 0x000fda0007f3e0ff */
[----:B------:R-:W-:Y:S05]  /*19550*/  WARPSYNC.COLLECTIVE R15, `(.L_x_874) ;  /* 0x000000000f087348 */ /* 0x000fea0003c00000 */
[----:B------:R0:W1:Y:S02]  /*19560*/  SHFL.IDX P6, R14, R13, R12, R11 ;  /* 0x0000000c0d0e7389 */ /* 0x00006400000c000b */
[----:B01----:R-:W-:Y:S01]  /*19570*/  ENDCOLLECTIVE ;  /* 0x000000000000791b */ /* 0x003fe20003800000 */
.L_x_874:
        /* <DEDUP_REMOVED lines=11> */
.L_x_875:
[----:B------:R-:W-:Y:S01]  /*19630*/  IMAD.MOV.U32 R13, RZ, RZ, R24 ;  /* 0x000000ffff0d7224 */ /* 0x000fe200078e0018 */
[----:B------:R-:W-:Y:S02]  /*19640*/  MOV R12, 0x3 ;  /* 0x00000003000c7802 */ /* 0x000fe40000000f00 */
[----:B------:R-:W-:-:S13]  /*19650*/  IADD3 R2, P1, R14, R5, RZ ;  /* 0x000000050e027210 */ /* 0x000fda0007f3e0ff */
[----:B------:R-:W-:Y:S05]  /*19660*/  WARPSYNC.COLLECTIVE R15, `(.L_x_876) ;  /* 0x000000000f087348 */ /* 0x000fea0003c00000 */
[----:B------:R0:W1:Y:S02]  /*19670*/  SHFL.IDX P6, R14, R13, R12, R11 ;  /* 0x0000000c0d0e7389 */ /* 0x00006400000c000b */
[----:B01----:R-:W-:Y:S01]  /*19680*/  ENDCOLLECTIVE ;  /* 0x000000000000791b */ /* 0x003fe20003800000 */
.L_x_876:
        /* <DEDUP_REMOVED lines=11> */
.L_x_877:
[----:B------:R-:W-:Y:S02]  /*19740*/  IMAD.MOV.U32 R13, RZ, RZ, R24 ;  /* 0x000000ffff0d7224 */ /* 0x000fe400078e0018 */
[----:B------:R-:W-:Y:S01]  /*19750*/  IMAD.MOV.U32 R12, RZ, RZ, 0x4 ;  /* 0x00000004ff0c7424 */ /* 0x000fe200078e00ff */
[----:B------:R-:W-:-:S13]  /*19760*/  IADD3 R2, P1, R14, R5, RZ ;  /* 0x000000050e027210 */ /* 0x000fda0007f3e0ff */
[----:B------:R-:W-:Y:S05]  /*19770*/  WARPSYNC.COLLECTIVE R15, `(.L_x_878) ;  /* 0x000000000f087348 */ /* 0x000fea0003c00000 */
[----:B------:R0:W1:Y:S02]  /*19780*/  SHFL.IDX P6, R14, R13, R12, R11 ;  /* 0x0000000c0d0e7389 */ /* 0x00006400000c000b */
[----:B01----:R-:W-:Y:S01]  /*19790*/  ENDCOLLECTIVE ;  /* 0x000000000000791b */ /* 0x003fe20003800000 */
.L_x_878:
        /* <DEDUP_REMOVED lines=11> */
.L_x_879:
[----:B------:R-:W-:Y:S01]  /*19850*/  MOV R13, R24 ;  /* 0x00000018000d7202 */ /* 0x000fe20000000f00 */
[----:B------:R-:W-:Y:S01]  /*19860*/  IMAD.MOV.U32 R12, RZ, RZ, 0x5 ;  /* 0x00000005ff0c7424 */ /* 0x000fe200078e00ff */
[----:B------:R-:W-:-:S13]  /*19870*/  IADD3 R2, P1, R14, R5, RZ ;  /* 0x000000050e027210 */ /* 0x000fda0007f3e0ff */
[----:B------:R-:W-:Y:S05]  /*19880*/  WARPSYNC.COLLECTIVE R15, `(.L_x_880) ;  /* 0x000000000f087348 */ /* 0x000fea0003c00000 */
[----:B------:R0:W1:Y:S02]  /*19890*/  SHFL.IDX P6, R14, R13, R12, R11 ;  /* 0x0000000c0d0e7389 */ /* 0x00006400000c000b */
[----:B01----:R-:W-:Y:S01]  /*198a0*/  ENDCOLLECTIVE ;  /* 0x000000000000791b */ /* 0x003fe20003800000 */
.L_x_880:
        /* <DEDUP_REMOVED lines=11> */
.L_x_881:
[----:B------:R-:W-:Y:S02]  /*19960*/  IMAD.MOV.U32 R13, RZ, RZ, R24 ;  /* 0x000000ffff0d7224 */ /* 0x000fe400078e0018 */
[----:B------:R-:W-:Y:S01]  /*19970*/  IMAD.MOV.U32 R12, RZ, RZ, 0x6 ;  /* 0x00000006ff0c7424 */ /* 0x000fe200078e00ff */
[----:B------:R-:W-:-:S13]  /*19980*/  IADD3 R2, P1, R14, R5, RZ ;  /* 0x000000050e027210 */ /* 0x000fda0007f3e0ff */
[----:B------:R-:W-:Y:S05]  /*19990*/  WARPSYNC.COLLECTIVE R15, `(.L_x_882) ;  /* 0x000000000f087348 */ /* 0x000fea0003c00000 */
[----:B------:R0:W1:Y:S02]  /*199a0*/  SHFL.IDX P6, R14, R13, R12, R11 ;  /* 0x0000000c0d0e7389 */ /* 0x00006400000c000b */
[----:B01----:R-:W-:Y:S01]  /*199b0*/  ENDCOLLECTIVE ;  /* 0x000000000000791b */ /* 0x003fe20003800000 */
.L_x_882:
        /* <DEDUP_REMOVED lines=11> */
.L_x_883:
[----:B------:R-:W-:Y:S02]  /*19a70*/  IMAD.MOV.U32 R13, RZ, RZ, R24 ;  /* 0x000000ffff0d7224 */ /* 0x000fe400078e0018 */
[----:B------:R-:W-:Y:S01]  /*19a80*/  IMAD.MOV.U32 R12, RZ, RZ, 0x7 ;  /* 0x00000007ff0c7424 */ /* 0x000fe200078e00ff */
[----:B------:R-:W-:-:S13]  /*19a90*/  IADD3 R2, P1, R14, R5, RZ ;  /* 0x000000050e027210 */ /* 0x000fda0007f3e0ff */
[----:B------:R-:W-:Y:S05]  /*19aa0*/  WARPSYNC.COLLECTIVE R15, `(.L_x_884) ;  /* 0x000000000f087348 */ /* 0x000fea0003c00000 */
[----:B------:R0:W1:Y:S02]  /*19ab0*/  SHFL.IDX P6, R14, R13, R12, R11 ;  /* 0x0000000c0d0e7389 */ /* 0x00006400000c000b */
[----:B01----:R-:W-:Y:S01]  /*19ac0*/  ENDCOLLECTIVE ;  /* 0x000000000000791b */ /* 0x003fe20003800000 */
.L_x_884:
[----:B------:R-:W-:-:S05]  /*19ad0*/  IADD3.X R3, RZ, R3, RZ, P1, !PT ;  /* 0x00000003ff037210 */ /* 0x000fca0000ffe4ff */
        /* <DEDUP_REMOVED lines=9> */
.L_x_885:
[----:B------:R-:W-:Y:S05]  /*19b70*/  BRA `(.L_x_886) ;  /* 0xffffffa000f07947 */ /* 0x000fea000383ffff */
.L_x_695:
        /* <DEDUP_REMOVED lines=8> */
.L_x_888:
[----:B------:R-:W-:Y:S05]  /*19c00*/  BSYNC B0 ;  /* 0x0000000000007941 */ /* 0x000fea0003800000 */
.L_x_887:
[----:B------:R-:W-:Y:S01]  /*19c10*/  IMAD.MOV.U32 R13, RZ, RZ, R16 ;  /* 0x000000ffff0d7224 */ /* 0x000fe200078e0010 */
[----:B------:R-:W-:Y:S01]  /*19c20*/  MOV R0, R14 ;  /* 0x0000000e00007202 */ /* 0x000fe20000000f00 */
[----:B------:R-:W-:Y:S02]  /*19c30*/  IMAD.MOV.U32 R12, RZ, RZ, 0x1 ;  /* 0x00000001ff0c7424 */ /* 0x000fe400078e00ff */
[----:B------:R-:W-:Y:S02]  /*19c40*/  IMAD.MOV.U32 R11, RZ, RZ, 0x1f ;  /* 0x0000001fff0b7424 */ /* 0x000fe400078e00ff */
[----:B------:R-:W-:Y:S02]  /*19c50*/  IMAD.MOV.U32 R15, RZ, RZ, -0x1 ;  /* 0xffffffffff0f7424 */ /* 0x000fe400078e00ff */
[----:B------:R-:W-:-:S07]  /*19c60*/  IMAD.IADD R5, R19, 0x1, R8 ;  /* 0x0000000113057824 */ /* 0x000fce00078e0208 */
[----:B------:R-:W-:Y:S05]  /*19c70*/  WARPSYNC.COLLECTIVE R15, `(.L_x_889) ;  /* 0x000000000f087348 */ /* 0x000fea0003c00000 */
[----:B------:R0:W1:Y:S02]  /*19c80*/  SHFL.IDX P6, R14, R13, R12, R11 ;  /* 0x0000000c0d0e7389 */ /* 0x00006400000c000b */
[----:B01----:R-:W-:Y:S01]  /*19c90*/  ENDCOLLECTIVE ;  /* 0x000000000000791b */ /* 0x003fe20003800000 */
.L_x_889:
[----:B------:R-:W-:Y:S02]  /*19ca0*/  ULDC UR4, c[0x0][0xc3c] ;  /* 0x00030f0000047ab9 */ /* 0x000fe40000000800 */
[----:B------:R-:W-:-:S13]  /*19cb0*/  ISETP.GE.OR P1, PT, R5, UR4, !P0 ;  /* 0x0000000405007c0c */ /* 0x000fda000c726670 */
[----:B------:R-:W0:Y:S01]  /*19cc0*/  @!P1 LDC.64 R2, c[0x0][0xc80] ;  /* 0x00032000ff029b82 */ /* 0x000e220000000a00 */
[----:B------:R-:W-:Y:S02]  /*19cd0*/  IMAD.MOV.U32 R11, RZ, RZ, RZ ;  /* 0x000000ffff0b7224 */ /* 0x000fe400078e00ff */
[----:B------:R-:W-:Y:S02]  /*19ce0*/  IMAD.MOV.U32 R4, RZ, RZ, R14 ;  /* 0x000000ffff047224 */ /* 0x000fe400078e000e */
[----:B0-----:R-:W-:-:S06]  /*19cf0*/  @!P1 IMAD.WIDE R2, R5, 0x4, R2 ;  /* 0x0000000405029825 */ /* 0x001fcc00078e0202 */
[----:B------:R0:W2:Y:S01]  /*19d00*/  @!P1 LDG.E R3, desc[UR42][R2.64] ;  /* 0x0000002a02039981 */ /* 0x0000a2000c1e1900 */
[C---:B------:R-:W-:Y:S02]  /*19d10*/  ISETP.GE.U32.AND P2, PT, R8.reuse, 0x2, PT ;  /* 0x000000020800780c */ /* 0x040fe40003f46070 */
[C---:B------:R-:W-:Y:S02]  /*19d20*/  ISETP.GE.U32.AND P3, PT, R8.reuse, 0x4, PT ;  /* 0x000000040800780c */ /* 0x040fe40003f66070 */
[C---:B------:R-:W-:Y:S02]  /*19d30*/  ISETP.GE.U32.AND P4, PT, R8.reuse, 0x8, PT ;  /* 0x000000080800780c */ /* 0x040fe40003f86070 */
[C---:B------:R-:W-:Y:S01]  /*19d40*/  ISETP.GE.U32.AND P5, PT, R8.reuse, 0x10, PT ;  /* 0x000000100800780c */ /* 0x040fe20003fa6070 */
[----:B0-----:R-:W-:Y:S01]  /*19d50*/  IMAD.MOV.U32 R2, RZ, RZ, RZ ;  /* 0x000000ffff027224 */ /* 0x001fe200078e00ff */
[----:B--2---:R-:W-:Y:S02]  /*19d60*/  @!P1 MOV R2, R3 ;  /* 0x0000000300029202 */ /* 0x004fe40000000f00 */
[----:B------:R-:W-:-:S03]  /*19d70*/  ISETP.NE.AND P1, PT, R8, RZ, PT ;  /* 0x000000ff0800720c */ /* 0x000fc60003f25270 */
[----:B------:R-:W-:-:S10]  /*19d80*/  IMAD.MOV.U32 R13, RZ, RZ, R2 ;  /* 0x000000ffff0d7224 */ /* 0x000fd400078e0002 */
[----:B------:R-:W-:Y:S05]  /*19d90*/  WARPSYNC.COLLECTIVE R15, `(.L_x_890) ;  /* 0x000000000f087348 */ /* 0x000fea0003c00000 */
[----:B------:R0:W1:Y:S02]  /*19da0*/  SHFL.UP P6, R14, R13, R12, R11 ;  /* 0x0400000c0d0e7389 */ /* 0x00006400000c000b */
[----:B01----:R-:W-:Y:S01]  /*19db0*/  ENDCOLLECTIVE ;  /* 0x000000000000791b */ /* 0x003fe20003800000 */
.L_x_890:
[----:B------:R-:W-:Y:S01]  /*19dc0*/  IMAD.MOV.U32 R12, RZ, RZ, 0x2 ;  /* 0x00000002ff0c7424 */ /* 0x000fe200078e00ff */
[----:B------:R-:W-:-:S05]  /*19dd0*/  SEL R5, R14, RZ, P1 ;  /* 0x000000ff0e057207 */ /* 0x000fca0000800000 */
[----:B------:R-:W-:-:S04]  /*19de0*/  IMAD.IADD R5, R2, 0x1, R5 ;  /* 0x0000000102057824 */ /* 0x000fc800078e0205 */
[----:B------:R-:W-:-:S07]  /*19df0*/  IMAD.MOV.U32 R13, RZ, RZ, R5 ;  /* 0x000000ffff0d7224 */ /* 0x000fce00078e0005 */
[----:B------:R-:W-:Y:S05]  /*19e00*/  WARPSYNC.COLLECTIVE R15, `(.L_x_891) ;  /* 0x000000000f087348 */ /* 0x000fea0003c00000 */
[----:B------:R0:W1:Y:S02]  /*19e10*/  SHFL.UP P6, R14, R13, R12, R11 ;  /* 0x0400000c0d0e7389 */ /* 0x00006400000c000b */
[----:B01----:R-:W-:Y:S01]  /*19e20*/  ENDCOLLECTIVE ;  /* 0x000000000000791b */ /* 0x003fe20003800000 */
.L_x_891:
[----:B------:R-:W-:Y:S02]  /*19e30*/  MOV R12, 0x4 ;  /* 0x00000004000c7802 */ /* 0x000fe40000000f00 */
[----:B------:R-:W-:-:S05]  /*19e40*/  SEL R6, R14, RZ, P2 ;  /* 0x000000ff0e067207 */ /* 0x000fca0001000000 */
[----:B------:R-:W-:-:S04]  /*19e50*/  IMAD.IADD R6, R5, 0x1, R6 ;  /* 0x0000000105067824 */ /* 0x000fc800078e0206 */
[----:B------:R-:W-:-:S07]  /*19e60*/  IMAD.MOV.U32 R13, RZ, RZ, R6 ;  /* 0x000000ffff0d7224 */ /* 0x000fce00078e0006 */
[----:B------:R-:W-:Y:S05]  /*19e70*/  WARPSYNC.COLLECTIVE R15, `(.L_x_892) ;  /* 0x000000000f087348 */ /* 0x000fea0003c00000 */
[----:B------:R0:W1:Y:S02]  /*19e80*/  SHFL.UP P6, R14, R13, R12, R11 ;  /* 0x0400000c0d0e7389 */ /* 0x00006400000c000b */
[----:B01----:R-:W-:Y:S01]  /*19e90*/  ENDCOLLECTIVE ;  /* 0x000000000000791b */ /* 0x003fe20003800000 */
.L_x_892:
[----:B------:R-:W-:Y:S01]  /*19ea0*/  IMAD.MOV.U32 R12, RZ, RZ, 0x8 ;  /* 0x00000008ff0c7424 */ /* 0x000fe200078e00ff */
[----:B------:R-:W-:-:S05]  /*19eb0*/  SEL R7, R14, RZ, P3 ;  /* 0x000000ff0e077207 */ /* 0x000fca0001800000 */
[----:B------:R-:W-:-:S04]  /*19ec0*/  IMAD.IADD R7, R6, 0x1, R7 ;  /* 0x0000000106077824 */ /* 0x000fc800078e0207 */
[----:B------:R-:W-:-:S07]  /*19ed0*/  IMAD.MOV.U32 R13, RZ, RZ, R7 ;  /* 0x000000ffff0d7224 */ /* 0x000fce00078e0007 */
[----:B------:R-:W-:Y:S05]  /*19ee0*/  WARPSYNC.COLLECTIVE R15, `(.L_x_893) ;  /* 0x000000000f087348 */ /* 0x000fea0003c00000 */
[----:B------:R0:W1:Y:S02]  /*19ef0*/  SHFL.UP P6, R14, R13, R12, R11 ;  /* 0x0400000c0d0e7389 */ /* 0x00006400000c000b */
[----:B01----:R-:W-:Y:S01]  /*19f00*/  ENDCOLLECTIVE ;  /* 0x000000000000791b */ /* 0x003fe20003800000 */
.L_x_893:
[----:B------:R-:W-:Y:S01]  /*19f10*/  IMAD.MOV.U32 R12, RZ, RZ, 0x10 ;  /* 0x00000010ff0c7424 */ /* 0x000fe200078e00ff */
[----:B------:R-:W-:-:S05]  /*19f20*/  SEL R14, R14, RZ, P4 ;  /* 0x000000ff0e0e7207 */ /* 0x000fca0002000000 */
[----:B------:R-:W-:-:S04]  /*19f30*/  IMAD.IADD R5, R7, 0x1, R14 ;  /* 0x0000000107057824 */ /* 0x000fc800078e020e */
[----:B------:R-:W-:-:S07]  /*19f40*/  IMAD.MOV.U32 R13, RZ, RZ, R5 ;  /* 0x000000ffff0d7224 */ /* 0x000fce00078e0005 */
[----:B------:R-:W-:Y:S05]  /*19f50*/  WARPSYNC.COLLECTIVE R15, `(.L_x_894) ;  /* 0x000000000f087348 */ /* 0x000fea0003c00000 */
[----:B------:R0:W1:Y:S02]  /*19f60*/  SHFL.UP P6, R14, R13, R12, R11 ;  /* 0x0400000c0d0e7389 */ /* 0x00006400000c000b */
[----:B01----:R-:W-:Y:S01]  /*19f70*/  ENDCOLLECTIVE ;  /* 0x000000000000791b */ /* 0x003fe20003800000 */
.L_x_894:
[----:B------:R-:W-:Y:S02]  /*19f80*/  IMAD.MOV.U32 R12, RZ, RZ, 0x1f ;  /* 0x0000001fff0c7424 */ /* 0x000fe400078e00ff */
[----:B------:R-:W-:Y:S01]  /*19f90*/  IMAD.MOV.U32 R11, RZ, RZ, 0x1f ;  /* 0x0000001fff0b7424 */ /* 0x000fe200078e00ff */
[----:B------:R-:W-:-:S05]  /*19fa0*/  SEL R14, R14, RZ, P5 ;  /* 0x000000ff0e0e7207 */ /* 0x000fca0002800000 */
[----:B------:R-:W-:-:S05]  /*19fb0*/  IMAD.IADD R3, R5, 0x1, R14 ;  /* 0x0000000105037824 */ /* 0x000fca00078e020e */
[----:B------:R-:W-:-:S07]  /*19fc0*/  MOV R13, R3 ;  /* 0x00000003000d7202 */ /* 0x000fce0000000f00 */
[----:B------:R-:W-:Y:S05]  /*19fd0*/  WARPSYNC.COLLECTIVE R15, `(.L_x_895) ;  /* 0x000000000f087348 */ /* 0x000fea0003c00000 */
[----:B------:R0:W1:Y:S02]  /*19fe0*/  SHFL.IDX P6, R14, R13, R12, R11 ;  /* 0x0000000c0d0e7389 */ /* 0x00006400000c000b */
[----:B01----:R-:W-:Y:S01]  /*19ff0*/  ENDCOLLECTIVE ;  /* 0x000000000000791b */ /* 0x003fe20003800000 */
.L_x_895:
[----:B------:R-:W-:Y:S05]  /*1a000*/  BRA `(.L_x_896) ;  /* 0xffffffa000f87947 */ /* 0x000fea000383ffff */
.L_x_700:
[----:B------:R-:W-:Y:S01]  /*1a010*/  BSSY B0, `(.L_x_897) ;  /* 0x0000008000007945 */ /* 0x000fe20003800000 */
[----:B-----5:R-:W-:Y:S02]  /*1a020*/  IMAD.MOV.U32 R13, RZ, RZ, R2 ;  /* 0x000000ffff0d7224 */ /* 0x020fe400078e0002 */
[----:B------:R-:W-:Y:S02]  /*1a030*/  IMAD.MOV.U32 R12, RZ, RZ, 0x1 ;  /* 0x00000001ff0c7424 */ /* 0x000fe400078e00ff */
[----:B------:R-:W-:Y:S02]  /*1a040*/  IMAD.MOV.U32 R11, RZ, RZ, RZ ;  /* 0x000000ffff0b7224 */ /* 0x000fe400078e00ff */
[----:B------:R-:W-:-:S07]  /*1a050*/  IMAD.MOV.U32 R15, RZ, RZ, -0x1 ;  /* 0xffffffffff0f7424 */ /* 0x000fce00078e00ff */
[----:B01----:R-:W-:Y:S05]  /*1a060*/  WARPSYNC.COLLECTIVE R15, `(.L_x_898) ;  /* 0x000000000f087348 */ /* 0x003fea0003c00000 */
[----:B------:R2:W3:Y:S02]  /*1a070*/  SHFL.UP P6, R14, R13, R12, R11 ;  /* 0x0400000c0d0e7389 */ /* 0x0004e400000c000b */
[----:B0123--:R-:W-:Y:S01]  /*1a080*/  ENDCOLLECTIVE ;  /* 0x000000000000791b */ /* 0x00ffe20003800000 */
.L_x_898:
[----:B------:R-:W-:Y:S05]  /*1a090*/  BSYNC B0 ;  /* 0x0000000000007941 */ /* 0x000fea0003800000 */
.L_x_897:
[----:B------:R-:W-:Y:S01]  /*1a0a0*/  SEL R13, R14, RZ, P1 ;  /* 0x000000ff0e0d7207 */ /* 0x000fe20000800000 */
[----:B------:R-:W-:Y:S01]  /*1a0b0*/  IMAD.MOV.U32 R11, RZ, RZ, RZ ;  /* 0x000000ffff0b7224 */ /* 0x000fe200078e00ff */
[----:B------:R-:W-:Y:S01]  /*1a0c0*/  MOV R12, 0x2 ;  /* 0x00000002000c7802 */ /* 0x000fe20000000f00 */
[----:B------:R-:W-:Y:S02]  /*1a0d0*/  IMAD.MOV.U32 R15, RZ, RZ, -0x1 ;  /* 0xffffffffff0f7424 */ /* 0x000fe400078e00ff */
[----:B------:R-:W-:-:S07]  /*1a0e0*/  IMAD.IADD R13, R2, 0x1, R13 ;  /* 0x00000001020d7824 */ /* 0x000fce00078e020d */
[----:B------:R-:W-:Y:S05]  /*1a0f0*/  WARPSYNC.COLLECTIVE R15, `(.L_x_899) ;  /* 0x000000000f087348 */ /* 0x000fea0003c00000 */
[----:B------:R0:W1:Y:S02]  /*1a100*/  SHFL.UP P6, R14, R13, R12, R11 ;  /* 0x0400000c0d0e7389 */ /* 0x00006400000c000b */
[----:B01----:R-:W-:Y:S01]  /*1a110*/  ENDCOLLECTIVE ;  /* 0x000000000000791b */ /* 0x003fe20003800000 */
.L_x_899:
[----:B------:R-:W-:Y:S01]  /*1a120*/  IMAD.MOV.U32 R12, RZ, RZ, 0x4 ;  /* 0x00000004ff0c7424 */ /* 0x000fe200078e00ff */
[----:B------:R-:W-:-:S05]  /*1a130*/  SEL R14, R14, RZ, P2 ;  /* 0x000000ff0e0e7207 */ /* 0x000fca0001000000 */
[----:B------:R-:W-:-:S04]  /*1a140*/  IMAD.IADD R3, R13, 0x1, R14 ;  /* 0x000000010d037824 */ /* 0x000fc800078e020e */
[----:B------:R-:W-:-:S07]  /*1a150*/  IMAD.MOV.U32 R13, RZ, RZ, R3 ;  /* 0x000000ffff0d7224 */ /* 0x000fce00078e0003 */
[----:B------:R-:W-:Y:S05]  /*1a160*/  WARPSYNC.COLLECTIVE R15, `(.L_x_900) ;  /* 0x000000000f087348 */ /* 0x000fea0003c00000 */
[----:B------:R0:W1:Y:S02]  /*1a170*/  SHFL.UP P6, R14, R13, R12, R11 ;  /* 0x0400000c0d0e7389 */ /* 0x00006400000c000b */
[----:B01----:R-:W-:Y:S01]  /*1a180*/  ENDCOLLECTIVE ;  /* 0x000000000000791b */ /* 0x003fe20003800000 */
.L_x_900:
[----:B------:R-:W-:Y:S02]  /*1a190*/  MOV R12, 0x8 ;  /* 0x00000008000c7802 */ /* 0x000fe40000000f00 */
[----:B------:R-:W-:-:S05]  /*1a1a0*/  SEL R14, R14, RZ, P3 ;  /* 0x000000ff0e0e7207 */ /* 0x000fca0001800000 */
[----:B------:R-:W-:-:S04]  /*1a1b0*/  IMAD.IADD R5, R3, 0x1, R14 ;  /* 0x0000000103057824 */ /* 0x000fc800078e020e */
[----:B------:R-:W-:-:S07]  /*1a1c0*/  IMAD.MOV.U32 R13, RZ, RZ, R5 ;  /* 0x000000ffff0d7224 */ /* 0x000fce00078e0005 */
[----:B------:R-:W-:Y:S05]  /*1a1d0*/  WARPSYNC.COLLECTIVE R15, `(.L_x_901) ;  /* 0x000000000f087348 */ /* 0x000fea0003c00000 */
[----:B------:R0:W1:Y:S02]  /*1a1e0*/  SHFL.UP P6, R14, R13, R12, R11 ;  /* 0x0400000c0d0e7389 */ /* 0x00006400000c000b */
[----:B01----:R-:W-:Y:S01]  /*1a1f0*/  ENDCOLLECTIVE ;  /* 0x000000000000791b */ /* 0x003fe20003800000 */
.L_x_901:
[----:B------:R-:W-:Y:S01]  /*1a200*/  IMAD.MOV.U32 R12, RZ, RZ, 0x10 ;  /* 0x00000010ff0c7424 */ /* 0x000fe200078e00ff */
[----:B------:R-:W-:-:S05]  /*1a210*/  SEL R6, R14, RZ, P4 ;  /* 0x000000ff0e067207 */ /* 0x000fca0002000000 */
[----:B------:R-:W-:-:S04]  /*1a220*/  IMAD.IADD R6, R5, 0x1, R6 ;  /* 0x0000000105067824 */ /* 0x000fc800078e0206 */
[----:B------:R-:W-:-:S07]  /*1a230*/  IMAD.MOV.U32 R13, RZ, RZ, R6 ;  /* 0x000000ffff0d7224 */ /* 0x000fce00078e0006 */
[----:B------:R-:W-:Y:S05]  /*1a240*/  WARPSYNC.COLLECTIVE R15, `(.L_x_902) ;  /* 0x000000000f087348 */ /* 0x000fea0003c00000 */
[----:B------:R0:W1:Y:S02]  /*1a250*/  SHFL.UP P6, R14, R13, R12, R11 ;  /* 0x0400000c0d0e7389 */ /* 0x00006400000c000b */
[----:B01----:R-:W-:Y:S01]  /*1a260*/  ENDCOLLECTIVE ;  /* 0x000000000000791b */ /* 0x003fe20003800000 */
.L_x_902:
        /* <DEDUP_REMOVED lines=8> */
.L_x_903:
[----:B------:R-:W-:Y:S05]  /*1a2f0*/  BRA `(.L_x_904) ;  /* 0xffffffa000d87947 */ /* 0x000fea000383ffff */
.L_x_702:
[----:B------:R-:W-:Y:S01]  /*1a300*/  BSSY B0, `(.L_x_905) ;  /* 0x0000006000007945 */ /* 0x000fe20003800000 */
[----:B------:R-:W-:Y:S02]  /*1a310*/  PLOP3.LUT P6, PT, P6, PT, PT, 0x8, 0x0 ;  /* 0x000000000000781c */ /* 0x000fe400037ce170 */
[----:B------:R-:W-:-:S11]  /*1a320*/  MOV R15, 0xffffffff ;  /* 0xffffffff000f7802 */ /* 0x000fd60000000f00 */
[----:B0-----:R-:W-:Y:S05]  /*1a330*/  WARPSYNC.COLLECTIVE R15, `(.L_x_906) ;  /* 0x000000000f087348 */ /* 0x001fea0003c00000 */
[----:B------:R-:W-:Y:S01]  /*1a340*/  VOTE.ANY R14, PT, P6 ;  /* 0x00000000000e7806 */ /* 0x000fe200030e0100 */
[----:B0-----:R-:W-:Y:S06]  /*1a350*/  ENDCOLLECTIVE ;  /* 0x000000000000791b */ /* 0x001fec0003800000 */
.L_x_906:
[----:B------:R-:W-:Y:S05]  /*1a360*/  BSYNC B0 ;  /* 0x0000000000007941 */ /* 0x000fea0003800000 */
.L_x_905:
[----:B------:R-:W-:Y:S02]  /*1a370*/  IMAD.MOV.U32 R6, RZ, RZ, R14 ;  /* 0x000000ffff067224 */ /* 0x000fe400078e000e */
[----:B------:R-:W-:Y:S02]  /*1a380*/  IMAD.MOV.U32 R13, RZ, RZ, R2 ;  /* 0x000000ffff0d7224 */ /* 0x000fe400078e0002 */
[----:B------:R-:W0:Y:S01]  /*1a390*/  POPC R4, R6 ;  /* 0x0000000600047309 */ /* 0x000e220000000000 */
[----:B------:R-:W-:Y:S02]  /*1a3a0*/  IMAD.MOV.U32 R11, RZ, RZ, 0x1f ;  /* 0x0000001fff0b7424 */ /* 0x000fe400078e00ff */
[----:B------:R-:W-:Y:S02]  /*1a3b0*/  IMAD.MOV.U32 R15, RZ, RZ, -0x1 ;  /* 0xffffffffff0f7424 */ /* 0x000fe400078e00ff */
[----:B0-----:R-:W-:-:S07]  /*1a3c0*/  IMAD.MOV.U32 R12, RZ, RZ, R4 ;  /* 0x000000ffff0c7224 */ /* 0x001fce00078e0004 */
[----:B------:R-:W-:Y:S05]  /*1a3d0*/  WARPSYNC.COLLECTIVE R15, `(.L_x_907) ;  /* 0x000000000f087348 */ /* 0x000fea0003c00000 */
[----:B------:R0:W1:Y:S02]  /*1a3e0*/  SHFL.IDX P6, R14, R13, R12, R11 ;  /* 0x0000000c0d0e7389 */ /* 0x00006400000c000b */
[----:B01----:R-:W-:Y:S01]  /*1a3f0*/  ENDCOLLECTIVE ;  /* 0x000000000000791b */ /* 0x003fe20003800000 */
.L_x_907:
[----:B------:R-:W-:Y:S01]  /*1a400*/  IMAD.MOV.U32 R17, RZ, RZ, R14 ;  /* 0x000000ffff117224 */ /* 0x000fe200078e000e */
[----:B------:R-:W-:Y:S06]  /*1a410*/  BRA `(.L_x_908) ;  /* 0xffffffa000c87947 */ /* 0x000fec000383ffff */
.L_x_704:
[----:B------:R-:W-:Y:S01]  /*1a420*/  BSSY B0, `(.L_x_909) ;  /* 0x0000007000007945 */ /* 0x000fe20003800000 */
[----:B------:R-:W-:Y:S01]  /*1a430*/  IMAD.MOV.U32 R13, RZ, RZ, R3 ;  /* 0x000000ffff0d7224 */ /* 0x000fe200078e0003 */
[----:B------:R-:W-:Y:S01]  /*1a440*/  MOV R11, 0x1f ;  /* 0x0000001f000b7802 */ /* 0x000fe20000000f00 */
[----:B------:R-:W-:-:S07]  /*1a450*/  IMAD.MOV.U32 R15, RZ, RZ, -0x1 ;  /* 0xffffffffff0f7424 */ /* 0x000fce00078e00ff */
[----:B012---:R-:W-:Y:S05]  /*1a460*/  WARPSYNC.COLLECTIVE R15, `(.L_x_910) ;  /* 0x000000000f087348 */ /* 0x007fea0003c00000 */
[----:B------:R3:W4:Y:S02]  /*1a470*/  SHFL.IDX P6, R14, R13, R12, R11 ;  /* 0x0000000c0d0e7389 */ /* 0x00072400000c000b */
[----:B01234-:R-:W-:Y:S01]  /*1a480*/  ENDCOLLECTIVE ;  /* 0x000000000000791b */ /* 0x01ffe20003800000 */
.L_x_910:
[----:B------:R-:W-:Y:S05]  /*1a490*/  BSYNC B0 ;  /* 0x0000000000007941 */ /* 0x000fea0003800000 */
.L_x_909:
[----:B------:R-:W-:Y:S05]  /*1a4a0*/  BRA `(.L_x_703) ;  /* 0xffffffa000c07947 */ /* 0x000fea000383ffff */
.L_x_708:
[----:B0-----:R0:W1:Y:S02]  /*1a4b0*/  SYNCS.PHASECHK.TRANS64.TRYWAIT P0, [R4+URZ+0x16820], R0 ;  /* 0x01682000040075a7 */ /* 0x001064000800017f */
[----:B-1----:R-:W-:Y:S05]  /*1a4c0*/  @!P0 NANOSLEEP.SYNCS 0x989680 ;  /* 0x009896800000895d */ /* 0x002fea0003900000 */
[----:B------:R-:W1:Y:S02]  /*1a4d0*/  @!P0 SYNCS.PHASECHK.TRANS64 P0, [R4+URZ+0x16820], R0 ;  /* 0x01682000040085a7 */ /* 0x000e64000800007f */
[----:B-1----:R-:W-:Y:S05]  /*1a4e0*/  @!P0 BRA `(.L_x_708) ;  /* 0xfffffffc00f08947 */ /* 0x002fea000383ffff */
[----:B------:R-:W-:Y:S05]  /*1a4f0*/  BRA `(.L_x_911) ;  /* 0xffffffa400ac7947 */ /* 0x000fea000383ffff */
.L_x_709:
        /* <DEDUP_REMOVED lines=11> */
.L_x_913:
[----:B------:R-:W-:Y:S05]  /*1a5b0*/  BSYNC B0 ;  /* 0x0000000000007941 */ /* 0x000fea0003800000 */
.L_x_912:
[----:B------:R-:W-:Y:S05]  /*1a5c0*/  BRA `(.L_x_914) ;  /* 0xffffffa400947947 */ /* 0x000fea000383ffff */
.L_x_710:
[----:B------:R-:W-:Y:S01]  /*1a5d0*/  BSSY B0, `(.L_x_915) ;  /* 0x0000006000007945 */ /* 0x000fe20003800000 */
[----:B------:R-:W-:-:S07]  /*1a5e0*/  IMAD.MOV.U32 R15, RZ, RZ, -0x1 ;  /* 0xffffffffff0f7424 */ /* 0x000fce00078e00ff */
[----:B0-----:R-:W-:Y:S05]  /*1a5f0*/  WARPSYNC.COLLECTIVE R15, `(.L_x_916) ;  /* 0x000000000f0c7348 */ /* 0x001fea0003c00000 */
[----:B------:R-:W-:Y:S02]  /*1a600*/  ELECT P6, UR62, PT ;  /* 0x00000000003e782f */ /* 0x000fe400038c0000 */
[----:B------:R-:W-:Y:S01]  /*1a610*/  MOV R14, UR62 ;  /* 0x0000003e000e7c02 */ /* 0x000fe20008000f00 */
[----:B0-----:R-:W-:Y:S10]  /*1a620*/  ENDCOLLECTIVE ;  /* 0x000000000000791b */ /* 0x001ff40003800000 */
.L_x_916:
[----:B------:R-:W-:Y:S05]  /*1a630*/  BSYNC B0 ;  /* 0x0000000000007941 */ /* 0x000fea0003800000 */
.L_x_915:
[----:B------:R-:W-:Y:S05]  /*1a640*/  BRA `(.L_x_917) ;  /* 0xffffffa400887947 */ /* 0x000fea000383ffff */
.L_x_712:
[----:B0-----:R0:W1:Y:S02]  /*1a650*/  SYNCS.PHASECHK.TRANS64.TRYWAIT P1, [R5+URZ+0x16840], R0 ;  /* 0x01684000050075a7 */ /* 0x001064000802017f */
[----:B-1----:R-:W-:Y:S05]  /*1a660*/  @!P1 NANOSLEEP.SYNCS 0x989680 ;  /* 0x009896800000995d */ /* 0x002fea0003900000 */
[----:B------:R-:W1:Y:S02]  /*1a670*/  @!P1 SYNCS.PHASECHK.TRANS64 P1, [R5+URZ+0x16840], R0 ;  /* 0x01684000050095a7 */ /* 0x000e64000802007f */
[----:B-1----:R-:W-:Y:S05]  /*1a680*/  @!P1 BRA `(.L_x_712) ;  /* 0xfffffffc00f09947 */ /* 0x002fea000383ffff */
[----:B------:R-:W-:Y:S05]  /*1a690*/  BRA `(.L_x_918) ;  /* 0xffffffa400a87947 */ /* 0x000fea000383ffff */
.L_x_714:
[----:B-1----:R1:W2:Y:S02]  /*1a6a0*/  SYNCS.PHASECHK.TRANS64.TRYWAIT P1, [R25+URZ+0x16840], R2 ;  /* 0x01684002190075a7 */ /* 0x0022a4000802017f */
[----:B--2---:R-:W-:Y:S05]  /*1a6b0*/  @!P1 NANOSLEEP.SYNCS 0x989680 ;  /* 0x009896800000995d */ /* 0x004fea0003900000 */
[----:B------:R-:W2:Y:S02]  /*1a6c0*/  @!P1 SYNCS.PHASECHK.TRANS64 P1, [R25+URZ+0x16840], R2 ;  /* 0x01684002190095a7 */ /* 0x000ea4000802007f */
[----:B--2---:R-:W-:Y:S05]  /*1a6d0*/  @!P1 BRA `(.L_x_714) ;  /* 0xfffffffc00f09947 */ /* 0x004fea000383ffff */
[----:B------:R-:W-:Y:S05]  /*1a6e0*/  BRA `(.L_x_919) ;  /* 0xffffffa400b47947 */ /* 0x000fea000383ffff */
.L_x_716:
[----:B--2---:R2:W3:Y:S02]  /*1a6f0*/  SYNCS.PHASECHK.TRANS64.TRYWAIT P1, [R5+URZ+0x16860], R0 ;  /* 0x01686000050075a7 */ /* 0x0044e4000802017f */
[----:B---3--:R-:W-:Y:S05]  /*1a700*/  @!P1 NANOSLEEP.SYNCS 0x989680 ;  /* 0x009896800000995d */ /* 0x008fea0003900000 */
[----:B------:R-:W3:Y:S02]  /*1a710*/  @!P1 SYNCS.PHASECHK.TRANS64 P1, [R5+URZ+0x16860], R0 ;  /* 0x01686000050095a7 */ /* 0x000ee4000802007f */
[----:B---3--:R-:W-:Y:S05]  /*1a720*/  @!P1 BRA `(.L_x_716) ;  /* 0xfffffffc00f09947 */ /* 0x008fea000383ffff */
[----:B------:R-:W-:Y:S05]  /*1a730*/  BRA `(.L_x_920) ;  /* 0xffffffa400b07947 */ /* 0x000fea000383ffff */
.L_x_921:
        /* <DEDUP_REMOVED lines=12> */
.L_x_3107:


//--------------------- .text._ZN7cutlass13device_kernelIN5flash11enable_sm90INS1_16FlashAttnFwdSm90INS1_25CollectiveMainloopFwdSm90ILi2EN4cute5tupleIJNS5_1CILi1EEES8_S8_EEENS6_IJNS7_ILi192EEENS7_ILi128EEENS7_ILi64EEEEEELi64ENS_10bfloat16_tEfNS_4arch4Sm90ELb0ELb1ELb0ELb0ELb1ELb0ELb0ELb1ELb1ELb1ELb0ELb0EEENS1_21CollectiveEpilogueFwdINS6_IJSA_SC_SB_EEES9_SE_SG_Li384ELb0ELb1ELb0ELb0EEENS1_30DynamicPersistentTileSchedulerILi384ELi128ELb0ELb1ELb1EEEEEEEEEvNT_6ParamsE --------------------------
	.section	.text._ZN7cutlass13device_kernelIN5flash11enable_sm90INS1_16FlashAttnFwdSm90INS1_25CollectiveMainloopFwdSm90ILi2EN4cute5tupleIJNS5_1CILi1EEES8_S8_EEENS6_IJNS7_ILi192EEENS7_ILi128EEENS7_ILi64EEEEEELi64ENS_10bfloat16_tEfNS_4arch4Sm90ELb0ELb1ELb0ELb0ELb1ELb0ELb0ELb1ELb1ELb1ELb0ELb0EEENS1_21CollectiveEpilogueFwdINS6_IJSA_SC_SB_EEES9_SE_SG_Li384ELb0ELb1ELb0ELb0EEENS1_30DynamicPersistentTileSchedulerILi384ELi128ELb0ELb1ELb1EEEEEEEEEvNT_6ParamsE,"ax",@progbits
	.align	128
.text._ZN7cutlass13device_kernelIN5flash11enable_sm90INS1_16FlashAttnFwdSm90INS1_25CollectiveMainloopFwdSm90ILi2EN4cute5tupleIJNS5_1CILi1EEES8_S8_EEENS6_IJNS7_ILi192EEENS7_ILi128EEENS7_ILi64EEEEEELi64ENS_10bfloat16_tEfNS_4arch4Sm90ELb0ELb1ELb0ELb0ELb1ELb0ELb0ELb1ELb1ELb1ELb0ELb0EEENS1_21CollectiveEpilogueFwdINS6_IJSA_SC_SB_EEES9_SE_SG_Li384ELb0ELb1ELb0ELb0EEENS1_30DynamicPersistentTileSchedulerILi384ELi128ELb0ELb1ELb1EEEEEEEEEvNT_6ParamsE:
        .type           _ZN7cutlass13device_kernelIN5flash11enable_sm90INS1_16FlashAttnFwdSm90INS1_25CollectiveMainloopFwdSm90ILi2EN4cute5tupleIJNS5_1CILi1EEES8_S8_EEENS6_IJNS7_ILi192EEENS7_ILi128EEENS7_ILi64EEEEEELi64ENS_10bfloat16_tEfNS_4arch4Sm90ELb0ELb1ELb0ELb0ELb1ELb0ELb0ELb1ELb1ELb1ELb0ELb0EEENS1_21CollectiveEpilogueFwdINS6_IJSA_SC_SB_EEES9_SE_SG_Li384ELb0ELb1ELb0ELb0EEENS1_30DynamicPersistentTileSchedulerILi384ELi128ELb0ELb1ELb1EEEEEEEEEvNT_6ParamsE,@function
        .size           _ZN7cutlass13device_kernelIN5flash11enable_sm90INS1_16FlashAttnFwdSm90INS1_25CollectiveMainloopFwdSm90ILi2EN4cute5tupleIJNS5_1CILi1EEES8_S8_EEENS6_IJNS7_ILi192EEENS7_ILi128EEENS7_ILi64EEEEEELi64ENS_10bfloat16_tEfNS_4arch4Sm90ELb0ELb1ELb0ELb0ELb1ELb0ELb0ELb1ELb1ELb1ELb0ELb0EEENS1_21CollectiveEpilogueFwdINS6_IJSA_SC_SB_EEES9_SE_SG_Li384ELb0ELb1ELb0ELb0EEENS1_30DynamicPersistentTileSchedulerILi384ELi128ELb0ELb1ELb1EEEEEEEEEvNT_6ParamsE,(.L_x_3108 - _ZN7cutlass13device_kernelIN5flash11enable_sm90INS1_16FlashAttnFwdSm90INS1_25CollectiveMainloopFwdSm90ILi2EN4cute5tupleIJNS5_1CILi1EEES8_S8_EEENS6_IJNS7_ILi192EEENS7_ILi128EEENS7_ILi64EEEEEELi64ENS_10bfloat16_tEfNS_4arch4Sm90ELb0ELb1ELb0ELb0ELb1ELb0ELb0ELb1ELb1ELb1ELb0ELb0EEENS1_21CollectiveEpilogueFwdINS6_IJSA_SC_SB_EEES9_SE_SG_Li384ELb0ELb1ELb0ELb0EEENS1_30DynamicPersistentTileSchedulerILi384ELi128ELb0ELb1ELb1EEEEEEEEEvNT_6ParamsE)
        .other          _ZN7cutlass13device_kernelIN5flash11enable_sm90INS1_16FlashAttnFwdSm90INS1_25CollectiveMainloopFwdSm90ILi2EN4cute5tupleIJNS5_1CILi1EEES8_S8_EEENS6_IJNS7_ILi192EEENS7_ILi128EEENS7_ILi64EEEEEELi64ENS_10bfloat16_tEfNS_4arch4Sm90ELb0ELb1ELb0ELb0ELb1ELb0ELb0ELb1ELb1ELb1ELb0ELb0EEENS1_21CollectiveEpilogueFwdINS6_IJSA_SC_SB_EEES9_SE_SG_Li384ELb0ELb1ELb0ELb0EEENS1_30DynamicPersistentTileSchedulerILi384ELi128ELb0ELb1ELb1EEEEEEEEEvNT_6ParamsE,@"STO_CUDA_ENTRY STV_DEFAULT"
_ZN7cutlass13device_kernelIN5flash11enable_sm90INS1_16FlashAttnFwdSm90INS1_25CollectiveMainloopFwdSm90ILi2EN4cute5tupleIJNS5_1CILi1EEES8_S8_EEENS6_IJNS7_ILi192EEENS7_ILi128EEENS7_ILi64EEEEEELi64ENS_10bfloat16_tEfNS_4arch4Sm90ELb0ELb1ELb0ELb0ELb1ELb0ELb0ELb1ELb1ELb1ELb0ELb0EEENS1_21CollectiveEpilogueFwdINS6_IJSA_SC_SB_EEES9_SE_SG_Li384ELb0ELb1ELb0ELb0EEENS1_30DynamicPersistentTileSchedulerILi384ELi128ELb0ELb1ELb1EEEEEEEEEvNT_6ParamsE:
        /* <DEDUP_REMOVED lines=45> */
.L_x_922:
        /* <DEDUP_REMOVED lines=22> */
.L_x_923:
        /* <DEDUP_REMOVED lines=18> */
.L_x_924:
        /* <DEDUP_REMOVED lines=22> */
.L_x_925:
        /* <DEDUP_REMOVED lines=23> */
.L_x_926:
        /* <DEDUP_REMOVED lines=8> */
.L_x_928:
[----:B------:R-:W-:-:S08]  /*08a0*/  NOP ;  /* 0x0000000000007918 */ /* 0x000fd00000000000 */
[----:B------:R-:W0:Y:S02]  /*08b0*/  USETMAXREG.TRY_ALLOC.CTAPOOL UP0, 0xa0 ;  /* 0x000000a0000079c8 */ /* 0x000e240008000600 */
[----:B0-----:R-:W-:-:S13]  /*08c0*/  PLOP3.LUT P0, PT, PT, PT, UP0, 0x80, 0x0 ;  /* 0x000000000000781c */ /* 0x001fda0003f0f008 */
[----:B------:R-:W-:Y:S05]  /*08d0*/  @!P0 BRA `(.L_x_928) ;  /* 0xfffffffc00f08947 */ /* 0x000fea000383ffff */
[----:B------:R-:W0:Y:S01]  /*08e0*/  S2R R2, SR_TID.X ;  /* 0x0000000000027919 */ /* 0x000e220000002100 */
[----:B-1----:R-:W1:Y:S08]  /*08f0*/  S2UR UR4, SR_CTAID.X ;  /* 0x00000000000479c3 */ /* 0x002e700000002500 */
[----:B------:R-:W-:Y:S08]  /*0900*/  BAR.ARV 0x4, 0x200 ;  /* 0x0108000000007b1d */ /* 0x000ff00000002000 */
[----:B------:R-:W-:Y:S06]  /*0910*/  BAR.ARV 0x8, 0x200 ;  /* 0x0208000000007b1d */ /* 0x000fec0000002000 */
[----:B0-----:R-:W-:-:S04]  /*0920*/  LOP3.LUT R0, R2, 0xffffff80, RZ, 0xc0, !PT ;  /* 0xffffff8002007812 */ /* 0x001fc800078ec0ff */
[----:B------:R-:W-:Y:S02]  /*0930*/  ISETP.NE.AND P0, PT, R0, 0x80, PT ;  /* 0x000000800000780c */ /* 0x000fe40003f05270 */
[----:B------:R-:W1:Y:S11]  /*0940*/  LDC R0, c[0x0][0xc38] ;  /* 0x00030e00ff007b82 */ /* 0x000e760000000800 */
[----:B------:R-:W-:Y:S06]  /*0950*/  @!P0 BAR.ARV 0x9, 0x100 ;  /* 0x0244000000008b1d */ /* 0x000fec0000002000 */
[----:B-1----:R-:W-:-:S13]  /*0960*/  ISETP.LE.AND P0, PT, R0, UR4, PT ;  /* 0x0000000400007c0c */ /* 0x002fda000bf03270 */
[----:B------:R-:W-:Y:S05]  /*0970*/  @P0 EXIT ;  /* 0x000000000000094d */ /* 0x000fea0003800000 */
[----:B------:R-:W-:Y:S01]  /*0980*/  VIADD R10, R2, 0xffffff80 ;  /* 0xffffff80020a7836 */ /* 0x000fe20000000000 */
[----:B------:R-:W-:Y:S01]  /*0990*/  ULOP3.LUT UR48, UR37, 0x1, URZ, 0xfc, !UPT ;  /* 0x0000000125307892 */ /* 0x000fe2000f8efc3f */
[----:B------:R-:W-:Y:S01]  /*09a0*/  UMOV UR47, URZ ;  /* 0x0000003f002f7c82 */ /* 0x000fe20008000000 */
[----:B------:R-:W-:Y:S02]  /*09b0*/  UMOV UR46, URZ ;  /* 0x0000003f002e7c82 */ /* 0x000fe40008000000 */
[----:B------:R-:W-:Y:S01]  /*09c0*/  SHF.R.S32.HI R0, RZ, 0x1f, R10 ;  /* 0x0000001fff007819 */ /* 0x000fe2000001140a */
[----:B------:R-:W-:-:S03]  /*09d0*/  UMOV UR36, URZ ;  /* 0x0000003f00247c82 */ /* 0x000fc60008000000 */
[CC--:B------:R-:W-:Y:S02]  /*09e0*/  LEA.HI R154, R0.reuse, R10.reuse, RZ, 0x7 ;  /* 0x0000000a009a7211 */ /* 0x0c0fe400078f38ff */
[CC--:B------:R-:W-:Y:S02]  /*09f0*/  LEA.HI R3, R0.reuse, R10.reuse, RZ, 0x5 ;  /* 0x0000000a00037211 */ /* 0x0c0fe400078f28ff */
[----:B------:R-:W-:Y:S02]  /*0a00*/  LEA.HI R2, R0, R10, RZ, 0x4 ;  /* 0x0000000a00027211 */ /* 0x000fe400078f20ff */
[----:B------:R-:W-:Y:S01]  /*0a10*/  LOP3.LUT R153, R154, 0xffffff80, RZ, 0xc0, !PT ;  /* 0xffffff809a997812 */ /* 0x000fe200078ec0ff */
[----:B------:R-:W-:Y:S01]  /*0a20*/  IMAD.SHL.U32 R4, R3, 0x20, RZ ;  /* 0x0000002003047824 */ /* 0x000fe200078e00ff */
[----:B------:R-:W-:Y:S02]  /*0a30*/  SHF.R.S32.HI R5, RZ, 0x4, R2 ;  /* 0x00000004ff057819 */ /* 0x000fe40000011402 */
[----:B------:R-:W-:Y:S01]  /*0a40*/  LOP3.LUT R3, R2, 0x3fffff0, RZ, 0xc0, !PT ;  /* 0x03fffff002037812 */ /* 0x000fe200078ec0ff */
[----:B------:R-:W-:Y:S01]  /*0a50*/  IMAD.IADD R153, R10, 0x1, -R153 ;  /* 0x000000010a997824 */ /* 0x000fe200078e0a99 */
[----:B------:R-:W-:-:S02]  /*0a60*/  LEA.HI R2, R2, R5, RZ, 0x1 ;  /* 0x0000000502027211 */ /* 0x000fc400078f08ff */
[----:B------:R-:W-:Y:S01]  /*0a70*/  LOP3.LUT R4, R4, 0xfffffc00, RZ, 0xc0, !PT ;  /* 0xfffffc0004047812 */ /* 0x000fe200078ec0ff */
[----:B------:R-:W-:Y:S01]  /*0a80*/  IMAD.IADD R3, R10, 0x1, -R3 ;  /* 0x000000010a037824 */ /* 0x000fe200078e0a03 */
[----:B------:R-:W-:Y:S02]  /*0a90*/  SHF.R.S32.HI R6, RZ, 0x1f, R153 ;  /* 0x0000001fff067819 */ /* 0x000fe40000011499 */
[----:B------:R-:W-:Y:S01]  /*0aa0*/  LOP3.LUT R2, R2, 0x1ffffffe, RZ, 0xc0, !PT ;  /* 0x1ffffffe02027812 */ /* 0x000fe200078ec0ff */
[----:B------:R-:W-:Y:S01]  /*0ab0*/  IMAD R3, R3, 0x40, R4 ;  /* 0x0000004003037824 */ /* 0x000fe200078e0204 */
[----:B------:R-:W-:Y:S02]  /*0ac0*/  LEA.HI R4, R6, R153, RZ, 0x2 ;  /* 0x0000009906047211 */ /* 0x000fe400078f10ff */
[----:B------:R-:W-:Y:S01]  /*0ad0*/  LEA.HI R7, R0, R10, RZ, 0x2 ;  /* 0x0000000a00077211 */ /* 0x000fe200078f10ff */
[----:B------:R-:W-:Y:S01]  /*0ae0*/  IMAD.IADD R2, R5, 0x1, -R2 ;  /* 0x0000000105027824 */ /* 0x000fe200078e0a02 */
[----:B------:R-:W-:-:S02]  /*0af0*/  SHF.R.S32.HI R5, RZ, 0x2, R4 ;  /* 0x00000002ff057819 */ /* 0x000fc40000011404 */
[----:B------:R-:W-:Y:S01]  /*0b00*/  SHF.R.S32.HI R8, RZ, 0x1f, R4 ;  /* 0x0000001fff087819 */ /* 0x000fe20000011404 */
[----:B------:R-:W-:Y:S01]  /*0b10*/  IMAD R156, R2, 0x8, R3 ;  /* 0x00000008029c7824 */ /* 0x000fe200078e0203 */
[----:B------:R-:W-:Y:S02]  /*0b20*/  SHF.R.S32.HI R154, RZ, 0x7, R154 ;  /* 0x00000007ff9a7819 */ /* 0x000fe4000001149a */
[----:B------:R-:W-:Y:S02]  /*0b30*/  LOP3.LUT R7, R7, 0xfffffffc, RZ, 0xc0, !PT ;  /* 0xfffffffc07077812 */ /* 0x000fe400078ec0ff */
[----:B------:R-:W-:Y:S01]  /*0b40*/  LEA.HI R8, R8, R5, RZ, 0x3 ;  /* 0x0000000508087211 */ /* 0x000fe200078f18ff */
[----:B------:R-:W-:Y:S01]  /*0b50*/  IMAD.HI R2, R154, 0x55555556, RZ ;  /* 0x555555569a027827 */ /* 0x000fe200078e02ff */
[----:B------:R-:W-:Y:S02]  /*0b60*/  LEA.HI R0, R0, R10, RZ, 0x3 ;  /* 0x0000000a00007211 */ /* 0x000fe400078f18ff */
[----:B------:R-:W-:Y:S01]  /*0b70*/  LOP3.LUT R8, R8, 0xfffffff8, RZ, 0xc0, !PT ;  /* 0xfffffff808087812 */ /* 0x000fe200078ec0ff */
[----:B------:R-:W-:Y:S01]  /*0b80*/  IMAD.IADD R7, R10, 0x1, -R7 ;  /* 0x000000010a077824 */ /* 0x000fe200078e0a07 */
[----:B------:R-:W-:-:S02]  /*0b90*/  LEA.HI R6, R6, R153, RZ, 0x5 ;  /* 0x0000009906067211 */ /* 0x000fc400078f28ff */
[----:B------:R-:W-:Y:S01]  /*0ba0*/  LOP3.LUT R18, R0, 0xfffffff8, RZ, 0xc0, !PT ;  /* 0xfffffff800127812 */ /* 0x000fe200078ec0ff */
[----:B------:R-:W-:Y:S01]  /*0bb0*/  IMAD.IADD R5, R5, 0x1, -R8 ;  /* 0x0000000105057824 */ /* 0x000fe200078e0a08 */
[----:B------:R-:W-:Y:S02]  /*0bc0*/  LEA.HI R9, R7, R7, RZ, 0x1 ;  /* 0x0000000707097211 */ /* 0x000fe400078f08ff */
[----:B------:R-:W-:Y:S01]  /*0bd0*/  LEA.HI R3, R2, R2, RZ, 0x1 ;  /* 0x0000000202037211 */ /* 0x000fe200078f08ff */
[----:B------:R-:W-:Y:S01]  /*0be0*/  IMAD.IADD R18, R10, 0x1, -R18 ;  /* 0x000000010a127824 */ /* 0x000fe200078e0a12 */
[----:B------:R-:W-:Y:S02]  /*0bf0*/  SHF.R.S32.HI R6, RZ, 0x5, R6 ;  /* 0x00000005ff067819 */ /* 0x000fe40000011406 */
[----:B------:R-:W-:Y:S01]  /*0c00*/  LOP3.LUT R2, R9, 0x1ffffffe, RZ, 0xc0, !PT ;  /* 0x1ffffffe09027812 */ /* 0x000fe200078ec0ff */
[----:B------:R-:W-:Y:S01]  /*0c10*/  IMAD R3, R3, -0x3, R154 ;  /* 0xfffffffd03037824 */ /* 0x000fe200078e029a */
[----:B------:R-:W-:Y:S01]  /*0c20*/  LOP3.LUT R16, R4, 0x7ffffffc, RZ, 0xc0, !PT ;  /* 0x7ffffffc04107812 */ /* 0x000fe200078ec0ff */
[----:B------:R-:W-:Y:S01]  /*0c30*/  IMAD R6, R6, 0x10, R5 ;  /* 0x0000001006067824 */ /* 0x000fe200078e0205 */
[----:B------:R-:W-:Y:S01]  /*0c40*/  SHF.R.S32.HI R152, RZ, 0x3, R0 ;  /* 0x00000003ff987819 */ /* 0x000fe20000011400 */
[----:B------:R-:W-:-:S02]  /*0c50*/  IMAD.SHL.U32 R22, R18, 0x8, RZ ;  /* 0x0000000812167824 */ /* 0x000fc400078e00ff */
[----:B------:R-:W-:Y:S02]  /*0c60*/  IMAD.IADD R2, R7, 0x1, -R2 ;  /* 0x0000000107027824 */ /* 0x000fe400078e0a02 */
[----:B------:R-:W-:Y:S01]  /*0c70*/  IMAD R155, R3, 0x40, R6 ;  /* 0x00000040039b7824 */ /* 0x000fe200078e0206 */
[----:B------:R-:W-:Y:S01]  /*0c80*/  SHF.R.S32.HI R157, RZ, 0x1f, R22 ;  /* 0x0000001fff9d7819 */ /* 0x000fe20000011416 */
[----:B------:R-:W-:Y:S02]  /*0c90*/  IMAD.IADD R16, R153, 0x1, -R16 ;  /* 0x0000000199107824 */ /* 0x000fe400078e0a10 */
[----:B------:R-:W-:-:S07]  /*0ca0*/  IMAD R17, R2, 0x8, R155 ;  /* 0x0000000802117824 */ /* 0x000fce00078e029b */
.L_x_1021:
[----:B------:R-:W-:Y:S01]  /*0cb0*/  ULDC UR5, c[0x0][0xc60] ;  /* 0x0003180000057ab9 */ /* 0x000fe20000000800 */
[----:B------:R-:W-:Y:S01]  /*0cc0*/  UMOV UR8, UR4 ;  /* 0x0000000400087c82 */ /* 0x000fe20008000000 */
[----:B------:R-:W-:-:S11]  /*0cd0*/  UISETP.NE.AND UP0, UPT, UR5, 0x1, UPT ;  /* 0x000000010500788c */ /* 0x000fd6000bf05270 */
[----:B------:R-:W-:Y:S01]  /*0ce0*/  @UP0 ULDC UR6, c[0x0][0xc64] ;  /* 0x0003190000060ab9 */ /* 0x000fe20000000800 */
[----:B------:R-:W-:Y:S01]  /*0cf0*/  @UP0 ULDC UR9, c[0x0][0xc68] ;  /* 0x00031a0000090ab9 */ /* 0x000fe20000000800 */
[----:B------:R-:W-:-:S04]  /*0d00*/  UIMAD.WIDE.U32 UR6, UR4, UR6, URZ ;  /* 0x00000006040672a5 */ /* 0x000fc8000f8e003f */
[----:B------:R-:W-:-:S03]  /*0d10*/  @UP0 USHF.R.U32.HI UR8, URZ, UR9, UR7 ;  /* 0x000000093f080299 */ /* 0x000fc60008011607 */
[----:B------:R-:W-:Y:S02]  /*0d20*/  ULDC UR6, c[0x0][0xc78] ;  /* 0x00031e0000067ab9 */ /* 0x000fe40000000800 */
[----:B------:R-:W-:Y:S02]  /*0d30*/  UISETP.GE.AND UP0, UPT, UR8, UR6, UPT ;  /* 0x000000060800728c */ /* 0x000fe4000bf06270 */
[----:B------:R-:W-:-:S04]  /*0d40*/  UIADD3 UR6, -UR8, URZ, URZ ;  /* 0x0000003f08067290 */ /* 0x000fc8000fffe13f */
[----:B------:R-:W-:Y:S01]  /*0d50*/  PLOP3.LUT P0, PT, PT, PT, UP0, 0x80, 0x0 ;  /* 0x000000000000781c */ /* 0x000fe20003f0f008 */
[----:B------:R-:W-:-:S12]  /*0d60*/  UIMAD UR9, UR5, UR6, UR4 ;  /* 0x00000006050972a4 */ /* 0x000fd8000f8e0204 */
[----:B01---5:R-:W-:Y:S05]  /*0d70*/  @!P0 BRA `(.L_x_929) ;  /* 0x0000000000208947 */ /* 0x023fea0003800000 */
[----:B------:R-:W-:Y:S01]  /*0d80*/  ULDC UR7, c[0x0][0xc6c] ;  /* 0x00031b0000077ab9 */ /* 0x000fe20000000800 */
[----:B------:R-:W-:Y:S01]  /*0d90*/  UMOV UR6, UR9 ;  /* 0x0000000900067c82 */ /* 0x000fe20008000000 */
[----:B------:R-:W-:-:S11]  /*0da0*/  UISETP.NE.AND UP0, UPT, UR7, 0x1, UPT ;  /* 0x000000010700788c */ /* 0x000fd6000bf05270 */
[----:B------:R-:W-:Y:S02]  /*0db0*/  @UP0 ULDC.64 UR10, c[0x0][0xc70] ;  /* 0x00031c00000a0ab9 */ /* 0x000fe40000000a00 */
[----:B------:R-:W-:-:S04]  /*0dc0*/  UIMAD.WIDE.U32 UR4, UR9, UR10, URZ ;  /* 0x0000000a090472a5 */ /* 0x000fc8000f8e003f */
[----:B------:R-:W-:-:S04]  /*0dd0*/  @UP0 USHF.R.U32.HI UR6, URZ, UR11, UR5 ;  /* 0x0000000b3f060299 */ /* 0x000fc80008011605 */
[----:B------:R-:W-:Y:S01]  /*0de0*/  UIMAD UR4, UR6, UR7, URZ ;  /* 0x00000007060472a4 */ /* 0x000fe2000f8e023f */
[----:B------:R-:W-:Y:S11]  /*0df0*/  BRA `(.L_x_930) ;  /* 0x00000000001c7947 */ /* 0x000ff60003800000 */
.L_x_929:
[----:B------:R-:W-:Y:S01]  /*0e00*/  ULDC UR7, c[0x0][0xc54] ;  /* 0x0003150000077ab9 */ /* 0x000fe20000000800 */
[----:B------:R-:W-:Y:S01]  /*0e10*/  UMOV UR6, UR9 ;  /* 0x0000000900067c82 */ /* 0x000fe20008000000 */
[----:B------:R-:W-:-:S11]  /*0e20*/  UISETP.NE.AND UP0, UPT, UR7, 0x1, UPT ;  /* 0x000000010700788c */ /* 0x000fd6000bf05270 */
[----:B------:R-:W-:Y:S02]  /*0e30*/  @UP0 ULDC.64 UR10, c[0x0][0xc58] ;  /* 0x00031600000a0ab9 */ /* 0x000fe40000000a00 */
[----:B------:R-:W-:-:S04]  /*0e40*/  UIMAD.WIDE.U32 UR4, UR9, UR10, URZ ;  /* 0x0000000a090472a5 */ /* 0x000fc8000f8e003f */
[----:B------:R-:W-:-:S04]  /*0e50*/  @UP0 USHF.R.U32.HI UR6, URZ, UR11, UR5 ;  /* 0x0000000b3f060299 */ /* 0x000fc80008011605 */
[----:B------:R-:W-:-:S12]  /*0e60*/  UIMAD UR4, UR6, UR7, URZ ;  /* 0x00000007060472a4 */ /* 0x000fd8000f8e023f */
.L_x_930:
[----:B------:R-:W-:Y:S01]  /*0e70*/  ULOP3.LUT UR6, URZ, UR6, URZ, 0x33, !UPT ;  /* 0x000000063f067292 */ /* 0x000fe2000f8e333f */
[----:B------:R-:W-:Y:S01]  /*0e80*/  ULDC UR7, c[0x0][0x448] ;  /* 0x0001120000077ab9 */ /* 0x000fe20000000800 */
[----:B------:R-:W-:Y:S01]  /*0e90*/  ULDC UR5, c[0x0][0xc3c] ;  /* 0x00030f0000057ab9 */ /* 0x000fe20000000800 */
[----:B------:R-:W-:Y:S02]  /*0ea0*/  UISETP.NE.AND UP3, UPT, UR7, 0x1, UPT ;  /* 0x000000010700788c */ /* 0x000fe4000bf65270 */
[----:B------:R-:W-:Y:S01]  /*0eb0*/  UIADD3 UR6, UR6, UR5, URZ ;  /* 0x0000000506067290 */ /* 0x000fe2000fffe03f */
[----:B------:R-:W-:Y:S01]  /*0ec0*/  ULDC.64 UR10, c[0x0][0x418] ;  /* 0x00010600000a7ab9 */ /* 0x000fe20000000a00 */
[----:B------:R-:W-:Y:S01]  /*0ed0*/  UIADD3 UR4, UR9, -UR4, URZ ;  /* 0x8000000409047290 */ /* 0x000fe2000fffe03f */
[----:B------:R-:W-:Y:S01]  /*0ee0*/  ULDC UR41, c[0x0][0xc48] ;  /* 0x0003120000297ab9 */ /* 0x000fe20000000800 */
[----:B------:R-:W-:Y:S02]  /*0ef0*/  UISETP.NE.U32.AND UP0, UPT, UR10, URZ, UPT ;  /* 0x0000003f0a00728c */ /* 0x000fe4000bf05070 */
[----:B------:R-:W-:-:S02]  /*0f00*/  UIMAD UR38, UR6, 0xc0, URZ ;  /* 0x000000c0062678a4 */ /* 0x000fc4000f8e023f */
[----:B------:R-:W-:Y:S01]  /*0f10*/  UISETP.NE.AND UP1, UPT, UR41, 0x1, UPT ;  /* 0x000000012900788c */ /* 0x000fe2000bf25270 */
[----:B------:R-:W-:Y:S01]  /*0f20*/  ULDC UR13, c[0x0][0xc54] ;  /* 0x00031500000d7ab9 */ /* 0x000fe20000000800 */
[----:B------:R-:W-:Y:S02]  /*0f30*/  UISETP.NE.AND.EX UP0, UPT, UR11, URZ, UPT, UP0 ;  /* 0x0000003f0b00728c */ /* 0x000fe4000bf05300 */
[----:B------:R-:W-:Y:S02]  /*0f40*/  UIADD3 UR10, UR38, 0xbf, URZ ;  /* 0x000000bf260a7890 */ /* 0x000fe4000fffe03f */
[----:B------:R-:W-:Y:S01]  /*0f50*/  UIMAD UR13, UR8, UR13, UR4 ;  /* 0x0000000d080d72a4 */ /* 0x000fe2000f8e0204 */
[----:B------:R-:W-:Y:S01]  /*0f60*/  ULDC UR40, c[0x0][0x424] ;  /* 0x0001090000287ab9 */ /* 0x000fe20000000800 */
[----:B------:R-:W-:Y:S01]  /*0f70*/  ULDC UR51, c[0x0][0x288] ;  /* 0x0000a20000337ab9 */ /* 0x000fe20000000800 */
[----:B------:R-:W-:Y:S01]  /*0f80*/  ULDC.64 UR4, c[0x0][0x9e0] ;  /* 0x0002780000047ab9 */ /* 0x000fe20000000a00 */
[----:B------:R-:W-:Y:S01]  /*0f90*/  @UP3 ULDC UR8, c[0x0][0x44c] ;  /* 0x0001130000083ab9 */ /* 0x000fe20000000800 */
[----:B------:R-:W-:-:S02]  /*0fa0*/  UIADD3 UR11, -UR51, 0x1, URZ ;  /* 0x00000001330b7890 */ /* 0x000fc4000fffe13f */
[----:B------:R-:W-:Y:S02]  /*0fb0*/  UISETP.GE.AND UP2, UPT, UR5, 0x1, UPT ;  /* 0x000000010500788c */ /* 0x000fe4000bf46270 */
[----:B------:R-:W-:Y:S02]  /*0fc0*/  USEL UR40, UR40, 0x1, UP0 ;  /* 0x0000000128287887 */ /* 0x000fe40008000000 */
[----:B------:R-:W-:Y:S01]  /*0fd0*/  UIMAD.WIDE.U32 UR8, UR10, UR8, URZ ;  /* 0x000000080a0872a5 */ /* 0x000fe2000f8e003f */
[----:B------:R-:W-:Y:S01]  /*0fe0*/  ULDC UR12, c[0x0][0x2f0] ;  /* 0x0000bc00000c7ab9 */ /* 0x000fe20000000800 */
[----:B------:R-:W-:Y:S01]  /*0ff0*/  @UP3 ULDC UR15, c[0x0][0x450] ;  /* 0x00011400000f3ab9 */ /* 0x000fe20000000800 */
[----:B------:R-:W-:Y:S01]  /*1000*/  @UP1 ULDC UR6, c[0x0][0xc4c] ;  /* 0x0003130000061ab9 */ /* 0x000fe20000000800 */
[----:B------:R-:W-:Y:S01]  /*1010*/  UIMAD UR11, UR40, UR12, UR11 ;  /* 0x0000000c280b72a4 */ /* 0x000fe2000f8e020b */
[----:B------:R-:W-:Y:S01]  /*1020*/  PLOP3.LUT P0, PT, PT, PT, UP2, 0x40, 0x0 ;  /* 0x000000000000781c */ /* 0x000fe20003f0e828 */
[----:B------:R-:W-:-:S02]  /*1030*/  @UP3 USHF.R.U32.HI UR10, URZ, UR15, UR9 ;  /* 0x0000000f3f0a3299 */ /* 0x000fc40008011609 */
[----:B------:R-:W-:Y:S01]  /*1040*/  UIMAD.WIDE.U32 UR6, UR13, UR6, URZ ;  /* 0x000000060d0672a5 */ /* 0x000fe2000f8e003f */
[----:B------:R-:W-:Y:S01]  /*1050*/  @UP1 ULDC UR14, c[0x0][0xc50] ;  /* 0x00031400000e1ab9 */ /* 0x000fe20000000800 */
[----:B------:R-:W-:Y:S01]  /*1060*/  UIADD3 UR10, UR11, UR10, URZ ;  /* 0x0000000a0b0a7290 */ /* 0x000fe2000fffe03f */
[----:B------:R-:W-:Y:S01]  /*1070*/  UMOV UR39, UR13 ;  /* 0x0000000d00277c82 */ /* 0x000fe20008000000 */
[----:B------:R-:W-:Y:S02]  /*1080*/  @UP1 USHF.R.U32.HI UR39, URZ, UR14, UR7 ;  /* 0x0000000e3f271299 */ /* 0x000fe40008011607 */
[----:B------:R-:W-:Y:S02]  /*1090*/  UIADD3 UR4, UR10, UR4, URZ ;  /* 0x000000040a047290 */ /* 0x000fe4000fffe03f */
[----:B------:R-:W-:Y:S02]  /*10a0*/  UIADD3 UR6, -UR39, URZ, URZ ;  /* 0x0000003f27067290 */ /* 0x000fe4000fffe13f */
[----:B------:R-:W-:-:S02]  /*10b0*/  UP2UR UR50, UPR, URZ, 0x8 ;  /* 0x000000083f327883 */ /* 0x000fc40008000000 */
[----:B------:R-:W-:Y:S01]  /*10c0*/  UP2UR UR49, UPR, URZ, 0x4 ;  /* 0x000000043f317883 */ /* 0x000fe20008000000 */
[----:B------:R-:W-:Y:S01]  /*10d0*/  IMAD.U32 R0, RZ, RZ, UR4 ;  /* 0x00000004ff007e24 */ /* 0x000fe2000f8e00ff */
[----:B------:R-:W-:Y:S01]  /*10e0*/  UIMAD UR41, UR41, UR6, UR13 ;  /* 0x00000006292972a4 */ /* 0x000fe2000f8e020d */
[----:B------:R-:W-:Y:S11]  /*10f0*/  @P0 BRA `(.L_x_931) ;  /* 0x0000000000400947 */ /* 0x000ff60003800000 */
[----:B------:R-:W-:Y:S01]  /*1100*/  ISETP.LT.AND P0, PT, RZ, UR10, PT ;  /* 0x0000000aff007c0c */ /* 0x000fe2000bf01270 */
[----:B------:R-:W-:-:S12]  /*1110*/  UIADD3 UR4, UR10, -0x1, URZ ;  /* 0xffffffff0a047890 */ /* 0x000fd8000fffe03f */
[----:B------:R-:W-:Y:S05]  /*1120*/  @P0 BRA `(.L_x_932) ;  /* 0x00000000001c0947 */ /* 0x000fea0003800000 */
[----:B------:R-:W-:Y:S02]  /*1130*/  UISETP.NE.AND UP0, UPT, UR5, 0x1, UPT ;  /* 0x000000010500788c */ /* 0x000fe4000bf05270 */
[----:B------:R-:W-:-:S09]  /*1140*/  UIADD3 UR4, -UR10, URZ, URZ ;  /* 0x0000003f0a047290 */ /* 0x000fd2000fffe13f */
[----:B------:R-:W-:Y:S02]  /*1150*/  @UP0 ULDC.64 UR8, c[0x0][0x9e8] ;  /* 0x00027a0000080ab9 */ /* 0x000fe40000000a00 */
[----:B------:R-:W-:-:S04]  /*1160*/  UIMAD.WIDE.U32 UR6, UR4, UR8, URZ ;  /* 0x00000008040672a5 */ /* 0x000fc8000f8e003f */
[----:B------:R-:W-:-:S04]  /*1170*/  @UP0 USHF.R.U32.HI UR4, URZ, UR9, UR7 ;  /* 0x000000093f040299 */ /* 0x000fc80008011607 */
[----:B------:R-:W-:Y:S01]  /*1180*/  ULOP3.LUT UR4, URZ, UR4, URZ, 0x33, !UPT ;  /* 0x000000043f047292 */ /* 0x000fe2000f8e333f */
[----:B------:R-:W-:Y:S11]  /*1190*/  BRA `(.L_x_933) ;  /* 0x0000000000107947 */ /* 0x000ff60003800000 */
.L_x_932:
[----:B------:R-:W-:-:S11]  /*11a0*/  UISETP.NE.AND UP0, UPT, UR5, 0x1, UPT ;  /* 0x000000010500788c */ /* 0x000fd6000bf05270 */
[----:B------:R-:W-:Y:S02]  /*11b0*/  @UP0 ULDC.64 UR8, c[0x0][0x9e8] ;  /* 0x00027a0000080ab9 */ /* 0x000fe40000000a00 */
[----:B------:R-:W-:-:S04]  /*11c0*/  UIMAD.WIDE.U32 UR6, UR4, UR8, URZ ;  /* 0x00000008040672a5 */ /* 0x000fc8000f8e003f */
[----:B------:R-:W-:-:S12]  /*11d0*/  @UP0 USHF.R.U32.HI UR4, URZ, UR9, UR7 ;  /* 0x000000093f040299 */ /* 0x000fd80008011607 */
.L_x_933:
[----:B------:R-:W-:-:S06]  /*11e0*/  UIMAD UR4, UR4, UR5, UR5 ;  /* 0x00000005040472a4 */ /* 0x000fcc000f8e0205 */
[----:B------:R-:W-:-:S07]  /*11f0*/  VIMNMX R0, R0, UR4, PT ;  /* 0x0000000400007c48 */ /* 0x000fce000bfe0100 */
.L_x_931:
[----:B------:R-:W-:Y:S01]  /*1200*/  UISETP.NE.AND UP0, UPT, UR50, URZ, UPT ;  /* 0x0000003f3200728c */ /* 0x000fe2000bf05270 */
[----:B------:R-:W-:Y:S01]  /*1210*/  VIADD R0, R0, 0x7f ;  /* 0x0000007f00007836 */ /* 0x000fe20000000000 */
[----:B------:R-:W-:Y:S01]  /*1220*/  UMOV UR9, UR38 ;  /* 0x0000002600097c82 */ /* 0x000fe20008000000 */
[----:B------:R-:W-:Y:S02]  /*1230*/  UIMAD UR4, UR40, UR12, 0x7f ;  /* 0x0000007f280474a4 */ /* 0x000fe4000f8e020c */
[----:B------:R-:W-:Y:S01]  /*1240*/  UIMAD UR51, UR40, UR12, -UR51 ;  /* 0x0000000c283372a4 */ /* 0x000fe2000f8e0a33 */
[----:B------:R-:W-:Y:S01]  /*1250*/  SHF.R.S32.HI R3, RZ, 0x1f, R0 ;  /* 0x0000001fff037819 */ /* 0x000fe20000011400 */
[----:B------:R-:W-:Y:S01]  /*1260*/  USHF.R.S32.HI UR8, URZ, 0x1f, UR4 ;  /* 0x0000001f3f087899 */ /* 0x000fe20008011404 */
[----:B------:R-:W-:Y:S02]  /*1270*/  ULDC UR10, c[0x0][0x9dc] ;  /* 0x00027700000a7ab9 */ /* 0x000fe40000000800 */
[----:B------:R-:W-:Y:S01]  /*1280*/  LEA.HI R3, R3, R0, RZ, 0x7 ;  /* 0x0000000003037211 */ /* 0x000fe200078f38ff */
[----:B------:R-:W-:Y:S01]  /*1290*/  @UP0 ULDC UR6, c[0x0][0x44c] ;  /* 0x0001130000060ab9 */ /* 0x000fe20000000800 */
[----:B------:R-:W-:Y:S01]  /*12a0*/  @UP0 ULDC UR11, c[0x0][0x450] ;  /* 0x00011400000b0ab9 */ /* 0x000fe20000000800 */
[----:B------:R-:W-:Y:S01]  /*12b0*/  UIMAD.WIDE.U32 UR6, UR38, UR6, URZ ;  /* 0x00000006260672a5 */ /* 0x000fe2000f8e003f */
[----:B------:R-:W-:Y:S01]  /*12c0*/  SHF.R.S32.HI R3, RZ, 0x7, R3 ;  /* 0x00000007ff037819 */ /* 0x000fe20000011403 */
[----:B------:R-:W-:-:S02]  /*12d0*/  ULEA.HI UR8, UR8, UR4, URZ, 0x7 ;  /* 0x0000000408087291 */ /* 0x000fc4000f8f383f */
[----:B------:R-:W-:Y:S02]  /*12e0*/  @UP0 USHF.R.U32.HI UR9, URZ, UR11, UR7 ;  /* 0x0000000b3f090299 */ /* 0x000fe40008011607 */
[----:B------:R-:W-:Y:S02]  /*12f0*/  UISETP.GE.AND UP0, UPT, UR5, 0x1, UPT ;  /* 0x000000010500788c */ /* 0x000fe4000bf06270 */
[----:B------:R-:W-:Y:S02]  /*1300*/  USHF.R.S32.HI UR8, URZ, 0x7, UR8 ;  /* 0x000000073f087899 */ /* 0x000fe40008011408 */
[----:B------:R-:W-:Y:S02]  /*1310*/  UIADD3 UR4, UR51, UR9, URZ ;  /* 0x0000000933047290 */ /* 0x000fe4000fffe03f */
[----:B------:R-:W-:Y:S02]  /*1320*/  PLOP3.LUT P0, PT, PT, PT, UP0, 0x40, 0x0 ;  /* 0x000000000000781c */ /* 0x000fe40003f0e808 */
[----:B------:R-:W-:Y:S01]  /*1330*/  UIADD3 UR9, UR4, -UR10, URZ ;  /* 0x8000000a04097290 */ /* 0x000fe2000fffe03f */
[----:B------:R-:W-:-:S10]  /*1340*/  VIMNMX R88, R3, UR8, PT ;  /* 0x0000000803587c48 */ /* 0x000fd4000bfe0100 */
[----:B------:R-:W-:Y:S05]  /*1350*/  @P0 BRA `(.L_x_934) ;  /* 0x0000000000440947 */ /* 0x000fea0003800000 */
[----:B------:R-:W-:-:S06]  /*1360*/  UISETP.GT.AND UP0, UPT, UR4, -0x1, UPT ;  /* 0xffffffff0400788c */ /* 0x000fcc000bf04270 */
[----:B------:R-:W-:-:S13]  /*1370*/  PLOP3.LUT P0, PT, PT, PT, UP0, 0x80, 0x0 ;  /* 0x000000000000781c */ /* 0x000fda0003f0f008 */
[----:B------:R-:W-:Y:S05]  /*1380*/  @P0 BRA `(.L_x_935) ;  /* 0x00000000001c0947 */ /* 0x000fea0003800000 */
[----:B------:R-:W-:Y:S02]  /*1390*/  UISETP.NE.AND UP0, UPT, UR5, 0x1, UPT ;  /* 0x000000010500788c */ /* 0x000fe4000bf05270 */
[----:B------:R-:W-:-:S09]  /*13a0*/  ULOP3.LUT UR4, URZ, UR4, URZ, 0x33, !UPT ;  /* 0x000000043f047292 */ /* 0x000fd2000f8e333f */
[----:B------:R-:W-:Y:S02]  /*13b0*/  @UP0 ULDC.64 UR10, c[0x0][0x9e8] ;  /* 0x00027a00000a0ab9 */ /* 0x000fe40000000a00 */
[----:B------:R-:W-:-:S04]  /*13c0*/  UIMAD.WIDE.U32 UR6, UR4, UR10, URZ ;  /* 0x0000000a040672a5 */ /* 0x000fc8000f8e003f */
[----:B------:R-:W-:-:S04]  /*13d0*/  @UP0 USHF.R.U32.HI UR4, URZ, UR11, UR7 ;  /* 0x0000000b3f040299 */ /* 0x000fc80008011607 */
[----:B------:R-:W-:Y:S01]  /*13e0*/  ULOP3.LUT UR4, URZ, UR4, URZ, 0x33, !UPT ;  /* 0x000000043f047292 */ /* 0x000fe2000f8e333f */
[----:B------:R-:W-:Y:S11]  /*13f0*/  BRA `(.L_x_936) ;  /* 0x0000000000107947 */ /* 0x000ff60003800000 */
.L_x_935:
[----:B------:R-:W-:-:S11]  /*1400*/  UISETP.NE.AND UP0, UPT, UR5, 0x1, UPT ;  /* 0x000000010500788c */ /* 0x000fd6000bf05270 */
[----:B------:R-:W-:Y:S02]  /*1410*/  @UP0 ULDC.64 UR10, c[0x0][0x9e8] ;  /* 0x00027a00000a0ab9 */ /* 0x000fe40000000a00 */
[----:B------:R-:W-:-:S04]  /*1420*/  UIMAD.WIDE.U32 UR6, UR4, UR10, URZ ;  /* 0x0000000a040672a5 */ /* 0x000fc8000f8e003f */
[----:B------:R-:W-:-:S12]  /*1430*/  @UP0 USHF.R.U32.HI UR4, URZ, UR11, UR7 ;  /* 0x0000000b3f040299 */ /* 0x000fd80008011607 */
.L_x_936:
[----:B------:R-:W-:-:S04]  /*1440*/  UIMAD UR4, UR4, UR5, URZ ;  /* 0x00000005040472a4 */ /* 0x000fc8000f8e023f */
[----:B------:R-:W-:-:S04]  /*1450*/  UISETP.LT.AND UP0, UPT, UR9, UR4, UPT ;  /* 0x000000040900728c */ /* 0x000fc8000bf01270 */
[----:B------:R-:W-:-:S12]  /*1460*/  USEL UR9, UR9, UR4, !UP0 ;  /* 0x0000000409097287 */ /* 0x000fd8000c000000 */
.L_x_934:
[----:B------:R-:W-:Y:S01]  /*1470*/  USHF.R.S32.HI UR4, URZ, 0x1f, UR9 ;  /* 0x0000001f3f047899 */ /* 0x000fe20008011409 */
[----:B------:R-:W-:Y:S02]  /*1480*/  PLOP3.LUT P0, PT, PT, PT, PT, 0x80, 0x0 ;  /* 0x000000000000781c */ /* 0x000fe40003f0f070 */
[----:B------:R-:W-:Y:S02]  /*1490*/  CS2R R24, SRZ ;  /* 0x0000000000187805 */ /* 0x000fe4000001ff00 */
[----:B------:R-:W-:Y:S01]  /*14a0*/  CS2R R34, SRZ ;  /* 0x0000000000227805 */ /* 0x000fe2000001ff00 */
[----:B------:R-:W-:Y:S01]  /*14b0*/  ULEA.HI UR4, UR4, UR9, URZ, 0x7 ;  /* 0x0000000904047291 */ /* 0x000fe2000f8f383f */
[----:B------:R-:W-:Y:S01]  /*14c0*/  IMAD.MOV.U32 R118, RZ, RZ, RZ ;  /* 0x000000ffff767224 */ /* 0x000fe200078e00ff */
[----:B------:R-:W-:Y:S01]  /*14d0*/  CS2R R32, SRZ ;  /* 0x0000000000207805 */ /* 0x000fe2000001ff00 */
[----:B------:R-:W-:Y:S01]  /*14e0*/  IMAD.MOV.U32 R21, RZ, RZ, RZ ;  /* 0x000000ffff157224 */ /* 0x000fe200078e00ff */
[----:B------:R-:W-:Y:S01]  /*14f0*/  USHF.R.S32.HI UR4, URZ, 0x7, UR4 ;  /* 0x000000073f047899 */ /* 0x000fe20008011404 */
[----:B------:R-:W-:Y:S01]  /*1500*/  IMAD.MOV.U32 R114, RZ, RZ, RZ ;  /* 0x000000ffff727224 */ /* 0x000fe200078e00ff */
[----:B------:R-:W-:Y:S01]  /*1510*/  CS2R R14, SRZ ;  /* 0x00000000000e7805 */ /* 0x000fe2000001ff00 */
[----:B------:R-:W-:Y:S01]  /*1520*/  IMAD.MOV.U32 R29, RZ, RZ, RZ ;  /* 0x000000ffff1d7224 */ /* 0x000fe200078e00ff */
[----:B------:R-:W-:Y:S01]  /*1530*/  UISETP.LT.AND UP0, UPT, URZ, UR4, UPT ;  /* 0x000000043f00728c */ /* 0x000fe2000bf01270 */
[----:B------:R-:W-:Y:S01]  /*1540*/  IMAD.MOV.U32 R110, RZ, RZ, RZ ;  /* 0x000000ffff6e7224 */ /* 0x000fe200078e00ff */
[----:B------:R-:W-:Y:S01]  /*1550*/  CS2R R12, SRZ ;  /* 0x00000000000c7805 */ /* 0x000fe2000001ff00 */
[----:B------:R-:W-:Y:S01]  /*1560*/  IMAD.MOV.U32 R37, RZ, RZ, RZ ;  /* 0x000000ffff257224 */ /* 0x000fe200078e00ff */
[----:B------:R-:W-:Y:S01]  /*1570*/  USEL UR42, URZ, UR4, !UP0 ;  /* 0x000000043f2a7287 */ /* 0x000fe2000c000000 */
[----:B------:R-:W-:Y:S01]  /*1580*/  IMAD.MOV.U32 R106, RZ, RZ, RZ ;  /* 0x000000ffff6a7224 */ /* 0x000fe200078e00ff */
[----:B------:R-:W-:Y:S01]  /*1590*/  CS2R R102, SRZ ;  /* 0x0000000000667805 */ /* 0x000fe2000001ff00 */
[----:B------:R-:W-:Y:S01]  /*15a0*/  IMAD.MOV.U32 R41, RZ, RZ, RZ ;  /* 0x000000ffff297224 */ /* 0x000fe200078e00ff */
[----:B------:R-:W-:-:S02]  /*15b0*/  CS2R R100, SRZ ;  /* 0x0000000000647805 */ /* 0x000fc4000001ff00 */
[----:B------:R-:W-:Y:S02]  /*15c0*/  CS2R R98, SRZ ;  /* 0x0000000000627805 */ /* 0x000fe4000001ff00 */
[----:B------:R-:W-:Y:S02]  /*15d0*/  ISETP.GT.AND P1, PT, R88, UR42, PT ;  /* 0x0000002a58007c0c */ /* 0x000fe4000bf24270 */
[----:B------:R-:W-:Y:S02]  /*15e0*/  CS2R R96, SRZ ;  /* 0x0000000000607805 */ /* 0x000fe4000001ff00 */
[----:B------:R-:W-:Y:S02]  /*15f0*/  CS2R R94, SRZ ;  /* 0x00000000005e7805 */ /* 0x000fe4000001ff00 */
[----:B------:R-:W-:Y:S02]  /*1600*/  CS2R R92, SRZ ;  /* 0x00000000005c7805 */ /* 0x000fe4000001ff00 */
[----:B------:R-:W-:Y:S01]  /*1610*/  CS2R R90, SRZ ;  /* 0x00000000005a7805 */ /* 0x000fe2000001ff00 */
[----:B------:R-:W-:-:S02]  /*1620*/  IMAD.MOV.U32 R89, RZ, RZ, RZ ;  /* 0x000000ffff597224 */ /* 0x000fc400078e00ff */
[----:B------:R-:W-:Y:S02]  /*1630*/  IMAD.MOV.U32 R26, RZ, RZ, RZ ;  /* 0x000000ffff1a7224 */ /* 0x000fe400078e00ff */
[----:B------:R-:W-:Y:S05]  /*1640*/  @!P1 BRA `(.L_x_937) ;  /* 0x000000b8000c9947 */ /* 0x000fea0003800000 */
[----:B------:R-:W0:Y:S01]  /*1650*/  SHFL.IDX PT, R0, R154, RZ, 0x1f ;  /* 0x00001fff9a007589 */ /* 0x000e2200000e0000 */
[----:B------:R-:W1:Y:S01]  /*1660*/  S2UR UR43, SR_CgaCtaId ;  /* 0x00000000002b79c3 */ /* 0x000e620000008800 */
[----:B------:R-:W-:Y:S01]  /*1670*/  UMOV UR45, 0x400 ;  /* 0x00000400002d7882 */ /* 0x000fe20000000000 */
        /* <DEDUP_REMOVED lines=17> */
[----:B------:R-:W-:Y:S01]  /*1790*/  IMAD.U32 R5, RZ, RZ, UR5 ;  /* 0x00000005ff057e24 */ /* 0x000fe2000f8e00ff */
        /* <DEDUP_REMOVED lines=10> */
.L_x_938:
[----:B------:R-:W-:Y:S01]  /*1840*/  ULEA.HI UR4, UR47, UR47, URZ, 0x1 ;  /* 0x0000002f2f047291 */ /* 0x000fe2000f8f083f */
[----:B------:R-:W-:-:S03]  /*1850*/  IMAD.U32 R2, RZ, RZ, UR48 ;  /* 0x00000030ff027e24 */ /* 0x000fc6000f8e00ff */
[----:B------:R-:W-:Y:S02]  /*1860*/  ULOP3.LUT UR4, UR4, 0xfffffffe, URZ, 0xc0, !UPT ;  /* 0xfffffffe04047892 */ /* 0x000fe4000f8ec03f */
[----:B------:R-:W-:Y:S02]  /*1870*/  ISETP.NE.AND P0, PT, R2, 0x3, PT ;  /* 0x000000030200780c */ /* 0x000fe40003f05270 */
[----:B------:R-:W-:-:S06]  /*1880*/  UIADD3 UR4, UR47, -UR4, URZ ;  /* 0x800000042f047290 */ /* 0x000fcc000fffe03f */
[----:B------:R-:W-:-:S05]  /*1890*/  IMAD.U32 R0, RZ, RZ, UR4 ;  /* 0x00000004ff007e24 */ /* 0x000fca000f8e00ff */
[----:B------:R-:W-:-:S04]  /*18a0*/  SHF.L.U32 R0, R0, 0x1f, RZ ;  /* 0x0000001f00007819 */ /* 0x000fc800000006ff */
[----:B------:R-:W0:Y:S02]  /*18b0*/  SYNCS.PHASECHK.TRANS64.TRYWAIT P1, [UR45+0x16800], R0 ;  /* 0x01680000ff0075a7 */ /* 0x000e24000802016d */
[----:B0-----:R-:W-:Y:S05]  /*18c0*/  @!P1 BRA `(.L_x_939) ;  /* 0x00000114001c9947 */ /* 0x001fea0003800000 */
.L_x_1091:
[----:B------:R-:W-:Y:S05]  /*18d0*/  @!P0 BRA `(.L_x_940) ;  /* 0x0000000000048947 */ /* 0x000fea0003800000 */
[----:B------:R-:W-:Y:S01]  /*18e0*/  BPT.TRAP 0x1 ;  /* 0x000000040000795c */ /* 0x000fe20000300000 */
.L_x_940:
[----:B0-----:R-:W-:Y:S02]  /*18f0*/  IMAD.U32 R3, RZ, RZ, UR36 ;  /* 0x00000024ff037e24 */ /* 0x001fe4000f8e00ff */
[----:B------:R-:W-:-:S03]  /*1900*/  IMAD.U32 R0, RZ, RZ, UR46 ;  /* 0x0000002eff007e24 */ /* 0x000fc6000f8e00ff */
[----:B------:R-:W-:Y:S02]  /*1910*/  LEA R3, R3, UR45, 0x3 ;  /* 0x0000002d03037c11 */ /* 0x000fe4000f8e18ff */
[----:B------:R-:W-:-:S04]  /*1920*/  SHF.L.U32 R0, R0, 0x1f, RZ ;  /* 0x0000001f00007819 */ /* 0x000fc800000006ff */
[----:B------:R0:W1:Y:S01]  /*1930*/  SYNCS.PHASECHK.TRANS64.TRYWAIT P1, [R3+URZ+0x16830], R0 ;  /* 0x01683000030075a7 */ /* 0x000062000802017f */
[----:B------:R-:W-:Y:S05]  /*1940*/  @!P0 BRA `(.L_x_941) ;  /* 0x0000000000048947 */ /* 0x000fea0003800000 */
[----:B------:R-:W-:Y:S01]  /*1950*/  BPT.TRAP 0x1 ;  /* 0x000000040000795c */ /* 0x000fe20000300000 */
.L_x_941:
[----:B-1----:R-:W-:Y:S05]  /*1960*/  @P1 BRA `(.L_x_942) ;  /* 0x0000000000081947 */ /* 0x002fea0003800000 */
[----:B------:R-:W1:Y:S02]  /*1970*/  SYNCS.PHASECHK.TRANS64.TRYWAIT P1, [R3+URZ+0x16830], R0 ;  /* 0x01683000030075a7 */ /* 0x000e64000802017f */
[----:B-1----:R-:W-:Y:S05]  /*1980*/  @!P1 BRA `(.L_x_943) ;  /* 0x0000011400049947 */ /* 0x002fea0003800000 */
.L_x_942:
        /* <DEDUP_REMOVED lines=35> */
.L_x_944:
[----:B------:R-:W-:Y:S01]  /*1bc0*/  UISETP.NE.AND UP1, UPT, UR50, URZ, UPT ;  /* 0x0000003f3200728c */ /* 0x000fe2000bf25270 */
[----:B01----:R-:W-:Y:S01]  /*1bd0*/  VIADD R0, R17, UR38 ;  /* 0x0000002611007c36 */ /* 0x003fe20008000000 */
[----:B------:R-:W-:Y:S01]  /*1be0*/  R2UR UR6, R3 ;  /* 0x00000000030672ca */ /* 0x000fe200000e0000 */
[----:B------:R-:W0:Y:S01]  /*1bf0*/  LDC R5, c[0x0][0x2f0] ;  /* 0x0000bc00ff057b82 */ /* 0x000e220000000800 */
[----:B------:R-:W-:Y:S01]  /*1c00*/  IMAD.MOV.U32 R3, RZ, RZ, -0x80 ;  /* 0xffffff80ff037424 */ /* 0x000fe200078e00ff */
[----:B------:R-:W-:Y:S01]  /*1c10*/  UISETP.NE.AND UP0, UPT, UR49, URZ, UPT ;  /* 0x0000003f3100728c */ /* 0x000fe2000bf05270 */
[----:B------:R-:W-:Y:S01]  /*1c20*/  PLOP3.LUT P1, PT, PT, PT, UP1, 0x80, 0x0 ;  /* 0x000000000000781c */ /* 0x000fe20003f2f018 */
[----:B------:R-:W-:Y:S01]  /*1c30*/  ULDC UR22, c[0x0][0x9dc] ;  /* 0x0002770000167ab9 */ /* 0x000fe20000000800 */
[----:B------:R-:W-:Y:S01]  /*1c40*/  PLOP3.LUT P2, PT, PT, PT, UP1, 0x80, 0x0 ;  /* 0x000000000000781c */ /* 0x000fe20003f4f018 */
[----:B------:R-:W-:Y:S01]  /*1c50*/  IMAD R12, R88, R3, 0x80 ;  /* 0x00000080580c7424 */ /* 0x000fe200078e0203 */
[----:B------:R-:W-:Y:S01]  /*1c60*/  ULDC UR11, c[0x0][0x9e0] ;  /* 0x00027800000b7ab9 */ /* 0x000fe20000000800 */
[----:B------:R-:W-:Y:S01]  /*1c70*/  @UP1 ULDC UR7, c[0x0][0x44c] ;  /* 0x0001130000071ab9 */ /* 0x000fe20000000800 */
[----:B------:R-:W1:Y:S01]  /*1c80*/  LDC R6, c[0x0][0x288] ;  /* 0x0000a200ff067b82 */ /* 0x000e620000000800 */
[----:B------:R-:W-:Y:S01]  /*1c90*/  VIADD R3, R12, 0x1 ;  /* 0x000000010c037836 */ /* 0x000fe20000000000 */
[----:B------:R-:W-:Y:S01]  /*1ca0*/  LEA R10, R88, 0xffffff80, 0x7 ;  /* 0xffffff80580a7811 */ /* 0x000fe200078e38ff */
[----:B------:R-:W-:-:S04]  /*1cb0*/  UIADD3 UR6, UR6, 0x16840, URZ ;  /* 0x0001684006067890 */ /* 0x000fc8000fffe03f */
[----:B------:R-:W-:Y:S01]  /*1cc0*/  @P1 IMAD.HI.U32 R2, R0, UR7, RZ ;  /* 0x0000000700021c27 */ /* 0x000fe2000f8e00ff */
[----:B------:R-:W-:Y:S01]  /*1cd0*/  @UP1 ULDC UR7, c[0x0][0x450] ;  /* 0x0001140000071ab9 */ /* 0x000fe20000000800 */
[----:B------:R-:W-:Y:S01]  /*1ce0*/  UPRMT UR6, UR43, 0x654, UR6 ;  /* 0x000006542b067896 */ /* 0x000fe20008000006 */
[----:B------:R-:W-:Y:S02]  /*1cf0*/  PLOP3.LUT P1, PT, PT, PT, UP0, 0x40, 0x0 ;  /* 0x000000000000781c */ /* 0x000fe40003f2e808 */
[----:B------:R-:W-:Y:S01]  /*1d00*/  @P2 SHF.R.U32.HI R0, RZ, UR7, R2 ;  /* 0x00000007ff002c19 */ /* 0x000fe20008011602 */
[C---:B------:R-:W-:Y:S02]  /*1d10*/  IMAD R2, R16.reuse, -0x2, R3 ;  /* 0xfffffffe10027824 */ /* 0x040fe400078e0203 */
[C---:B0-----:R-:W-:Y:S02]  /*1d20*/  IMAD R3, R5.reuse, UR40, R12 ;  /* 0x0000002805037c24 */ /* 0x041fe4000f8e020c */
[----:B------:R-:W0:Y:S01]  /*1d30*/  SHFL.IDX PT, R8, R0, RZ, 0x1c1f ;  /* 0x001c1fff00087589 */ /* 0x000e2200000e0000 */
[----:B------:R-:W-:Y:S01]  /*1d40*/  IMAD R7, R5, UR40, R2 ;  /* 0x0000002805077c24 */ /* 0x000fe2000f8e0202 */
[----:B------:R-:W-:Y:S01]  /*1d50*/  SYNCS.ARRIVE.TRANS64.RED.A1T0 RZ, [UR6], RZ ;  /* 0x000000ffffff79a7 */ /* 0x000fe20008100406 */
[----:B------:R-:W-:Y:S01]  /*1d60*/  ULOP3.LUT UR6, URZ, UR22, URZ, 0x33, !UPT ;  /* 0x000000163f067292 */ /* 0x000fe2000f8e333f */
[----:B------:R-:W-:-:S02]  /*1d70*/  IMAD R14, R16, -0x2, R3 ;  /* 0xfffffffe100e7824 */ /* 0x000fc400078e0203 */
[----:B-1----:R-:W-:-:S04]  /*1d80*/  IMAD.IADD R7, R7, 0x1, -R6 ;  /* 0x0000000107077824 */ /* 0x002fc800078e0a06 */
[C---:B------:R-:W-:Y:S02]  /*1d90*/  VIADD R99, R7.reuse, UR11 ;  /* 0x0000000b07637c36 */ /* 0x040fe40008000000 */
[----:B------:R-:W-:-:S03]  /*1da0*/  VIADD R20, R7, UR6 ;  /* 0x0000000607147c36 */ /* 0x000fc60008000000 */
[----:B0-----:R-:W-:Y:S01]  /*1db0*/  VIADDMNMX R2, R8, R99, R14, PT ;  /* 0x0000006308027246 */ /* 0x001fe2000380010e */
[----:B------:R-:W-:Y:S01]  /*1dc0*/  IMAD.IADD R4, R20, 0x1, R8 ;  /* 0x0000000114047824 */ /* 0x000fe200078e0208 */
[----:B------:R-:W-:Y:S06]  /*1dd0*/  @P1 BRA `(.L_x_945) ;  /* 0x0000000000641947 */ /* 0x000fec0003800000 */
[----:B------:R-:W-:Y:S01]  /*1de0*/  IMAD R3, R5, UR40, R8 ;  /* 0x0000002805037c24 */ /* 0x000fe2000f8e0208 */
[----:B------:R-:W-:Y:S03]  /*1df0*/  BSSY B0, `(.L_x_946) ;  /* 0x0000013000007945 */ /* 0x000fe60003800000 */
[----:B------:R-:W-:-:S05]  /*1e00*/  IMAD.IADD R3, R3, 0x1, -R6 ;  /* 0x0000000103037824 */ /* 0x000fca00078e0a06 */
[----:B------:R-:W-:-:S13]  /*1e10*/  ISETP.GT.AND P1, PT, R3, -0x1, PT ;  /* 0xffffffff0300780c */ /* 0x000fda0003f24270 */
[----:B------:R-:W-:Y:S05]  /*1e20*/  @P1 BRA `(.L_x_947) ;  /* 0x0000000000241947 */ /* 0x000fea0003800000 */
[----:B------:R-:W-:Y:S01]  /*1e30*/  ULDC UR6, c[0x0][0x9e4] ;  /* 0x0002790000067ab9 */ /* 0x000fe20000000800 */
[----:B------:R-:W-:Y:S01]  /*1e40*/  LOP3.LUT R3, RZ, R3, RZ, 0x33, !PT ;  /* 0x00000003ff037212 */ /* 0x000fe200078e33ff */
[----:B------:R-:W-:-:S05]  /*1e50*/  IMAD.U32 R7, RZ, RZ, UR6 ;  /* 0x00000006ff077e24 */ /* 0x000fca000f8e00ff */
[----:B------:R-:W-:-:S13]  /*1e60*/  ISETP.NE.AND P1, PT, R7, 0x1, PT ;  /* 0x000000010700780c */ /* 0x000fda0003f25270 */
[----:B------:R-:W0:Y:S02]  /*1e70*/  @P1 LDC.64 R8, c[0x0][0x9e8] ;  /* 0x00027a00ff081b82 */ /* 0x000e240000000a00 */
[----:B0-----:R-:W-:-:S05]  /*1e80*/  @P1 IMAD.HI.U32 R8, R3, R8, RZ ;  /* 0x0000000803081227 */ /* 0x001fca00078e00ff */
[----:B------:R-:W-:-:S04]  /*1e90*/  @P1 SHF.R.U32.HI R3, RZ, R9, R8 ;  /* 0x00000009ff031219 */ /* 0x000fc80000011608 */
[----:B------:R-:W-:Y:S01]  /*1ea0*/  LOP3.LUT R3, RZ, R3, RZ, 0x33, !PT ;  /* 0x00000003ff037212 */ /* 0x000fe200078e33ff */
[----:B------:R-:W-:Y:S06]  /*1eb0*/  BRA `(.L_x_948) ;  /* 0x0000000000187947 */ /* 0x000fec0003800000 */
.L_x_947:
[----:B------:R-:W-:Y:S02]  /*1ec0*/  ULDC UR6, c[0x0][0x9e4] ;  /* 0x0002790000067ab9 */ /* 0x000fe40000000800 */
[----:B------:R-:W-:-:S05]  /*1ed0*/  IMAD.U32 R7, RZ, RZ, UR6 ;  /* 0x00000006ff077e24 */ /* 0x000fca000f8e00ff */
[----:B------:R-:W-:-:S13]  /*1ee0*/  ISETP.NE.AND P1, PT, R7, 0x1, PT ;  /* 0x000000010700780c */ /* 0x000fda0003f25270 */
[----:B------:R-:W0:Y:S02]  /*1ef0*/  @P1 LDC.64 R8, c[0x0][0x9e8] ;  /* 0x00027a00ff081b82 */ /* 0x000e240000000a00 */
[----:B0-----:R-:W-:-:S05]  /*1f00*/  @P1 IMAD.HI.U32 R8, R3, R8, RZ ;  /* 0x0000000803081227 */ /* 0x001fca00078e00ff */
[----:B------:R-:W-:-:S07]  /*1f10*/  @P1 SHF.R.U32.HI R3, RZ, R9, R8 ;  /* 0x00000009ff031219 */ /* 0x000fce0000011608 */
.L_x_948:
[----:B------:R-:W-:Y:S05]  /*1f20*/  BSYNC B0 ;  /* 0x0000000000007941 */ /* 0x000fea0003800000 */
.L_x_946:
[----:B------:R-:W-:-:S04]  /*1f30*/  IMAD R3, R3, R7, -R10 ;  /* 0x0000000703037224 */ /* 0x000fc800078e0a0a */
[----:B------:R-:W-:-:S05]  /*1f40*/  IMAD R3, R16, -0x2, R3 ;  /* 0xfffffffe10037824 */ /* 0x000fca00078e0203 */
[----:B------:R-:W-:Y:S02]  /*1f50*/  VIADDMNMX R2, R3, R7, R2, PT ;  /* 0x0000000703027246 */ /* 0x000fe40003800102 */
[----:B------:R-:W-:-:S07]  /*1f60*/  VIMNMX R4, R4, R3, !PT ;  /* 0x0000000304047248 */ /* 0x000fce0007fe0100 */
.L_x_945:
[C---:B------:R-:W-:Y:S01]  /*1f70*/  ISETP.GE.AND P6, PT, R12.reuse, 0xa, PT ;  /* 0x0000000a0c00780c */ /* 0x040fe20003fc6270 */
[----:B------:R-:W0:Y:S01]  /*1f80*/  SHFL.IDX PT, R0, R0, 0x1, 0x1c1f ;  /* 0x003c1f0000007f89 */ /* 0x000e2200000e0000 */
[C---:B------:R-:W-:Y:S01]  /*1f90*/  ISETP.GE.AND P1, PT, R12.reuse, 0x2, PT ;  /* 0x000000020c00780c */ /* 0x040fe20003f26270 */
[----:B------:R-:W-:Y:S01]  /*1fa0*/  UISETP.NE.AND UP0, UPT, UR49, URZ, UPT ;  /* 0x0000003f3100728c */ /* 0x000fe2000bf05270 */
[C---:B------:R-:W-:Y:S02]  /*1fb0*/  ISETP.GE.AND P2, PT, R12.reuse, 0x9, PT ;  /* 0x000000090c00780c */ /* 0x040fe40003f46270 */
[----:B------:R-:W-:Y:S02]  /*1fc0*/  ISETP.GE.AND P5, PT, R12, 0x11, PT ;  /* 0x000000110c00780c */ /* 0x000fe40003fa6270 */
[----:B------:R-:W-:Y:S02]  /*1fd0*/  LOP3.LUT R19, R19, 0xfffffffb, RZ, 0xc0, !PT ;  /* 0xfffffffb13137812 */ /* 0x000fe400078ec0ff */
[----:B------:R-:W-:-:S02]  /*1fe0*/  ISETP.GT.AND P4, PT, R4, 0x1, !P1 ;  /* 0x000000010400780c */ /* 0x000fc40004f84270 */
[----:B------:R-:W-:Y:S02]  /*1ff0*/  ISETP.GT.AND P3, PT, R4, 0x8, !P2 ;  /* 0x000000080400780c */ /* 0x000fe40005764270 */
[----:B------:R-:W-:Y:S02]  /*2000*/  @P6 LOP3.LUT R19, R19, 0x4, RZ, 0xfc, !PT ;  /* 0x0000000413136812 */ /* 0x000fe400078efcff */
[C---:B------:R-:W-:Y:S02]  /*2010*/  ISETP.LT.OR P4, PT, R2.reuse, 0x2, P4 ;  /* 0x000000020200780c */ /* 0x040fe40002781670 */
[----:B------:R-:W-:Y:S02]  /*2020*/  ISETP.LT.OR P3, PT, R2, 0x9, P3 ;  /* 0x000000090200780c */ /* 0x000fe40001f61670 */
[----:B------:R-:W-:Y:S02]  /*2030*/  LOP3.LUT R19, R19, 0xfffffff7, RZ, 0xc0, !PT ;  /* 0xfffffff713137812 */ /* 0x000fe400078ec0ff */
[----:B------:R-:W-:-:S02]  /*2040*/  FSEL R123, R25, -INF , !P4 ;  /* 0xff800000197b7808 */ /* 0x000fc40006000000 */
[----:B------:R-:W-:Y:S01]  /*2050*/  FSEL R121, R28, -INF , !P3 ;  /* 0xff8000001c797808 */ /* 0x000fe20005800000 */
[----:B0-----:R-:W-:Y:S01]  /*2060*/  IMAD.IADD R8, R20, 0x1, R0 ;  /* 0x0000000114087824 */ /* 0x001fe200078e0200 */
[C---:B------:R-:W-:Y:S02]  /*2070*/  ISETP.GT.AND P4, PT, R4.reuse, 0x9, !P6 ;  /* 0x000000090400780c */ /* 0x040fe40007784270 */
[----:B------:R-:W-:Y:S02]  /*2080*/  @P5 LOP3.LUT R19, R19, 0x8, RZ, 0xfc, !PT ;  /* 0x0000000813135812 */ /* 0x000fe400078efcff */
[----:B------:R-:W-:Y:S02]  /*2090*/  ISETP.GT.AND P3, PT, R4, 0x10, !P5 ;  /* 0x000000100400780c */ /* 0x000fe40006f64270 */
[----:B------:R-:W-:Y:S02]  /*20a0*/  ISETP.GE.AND P5, PT, R12, 0x12, PT ;  /* 0x000000120c00780c */ /* 0x000fe40003fa6270 */
[----:B------:R-:W-:-:S02]  /*20b0*/  ISETP.LT.OR P4, PT, R2, 0xa, P4 ;  /* 0x0000000a0200780c */ /* 0x000fc40002781670 */
[----:B------:R-:W-:Y:S02]  /*20c0*/  ISETP.LT.OR P3, PT, R2, 0x11, P3 ;  /* 0x000000110200780c */ /* 0x000fe40001f61670 */
[----:B------:R-:W-:Y:S02]  /*20d0*/  FSEL R119, R29, -INF , !P4 ;  /* 0xff8000001d777808 */ /* 0x000fe40006000000 */
[----:B------:R-:W-:Y:S02]  /*20e0*/  ISETP.GE.AND P4, PT, R12, 0x19, PT ;  /* 0x000000190c00780c */ /* 0x000fe40003f86270 */
[----:B------:R-:W-:Y:S02]  /*20f0*/  LOP3.LUT R19, R19, 0xffffffef, RZ, 0xc0, !PT ;  /* 0xffffffef13137812 */ /* 0x000fe400078ec0ff */
[----:B------:R-:W-:Y:S02]  /*2100*/  FSEL R97, R32, -INF , !P3 ;  /* 0xff80000020617808 */ /* 0x000fe40005800000 */
[----:B------:R-:W-:-:S02]  /*2110*/  ISETP.GT.AND P3, PT, R4, 0x11, !P5 ;  /* 0x000000110400780c */ /* 0x000fc40006f64270 */
[----:B------:R-:W-:Y:S02]  /*2120*/  @P5 LOP3.LUT R19, R19, 0x10, RZ, 0xfc, !PT ;  /* 0x0000001013135812 */ /* 0x000fe400078efcff */
[----:B------:R-:W-:Y:S02]  /*2130*/  ISETP.LT.OR P3, PT, R2, 0x12, P3 ;  /* 0x000000120200780c */ /* 0x000fe40001f61670 */
[----:B------:R-:W-:Y:S02]  /*2140*/  LOP3.LUT R19, R19, 0xfdffffff, RZ, 0xc0, !PT ;  /* 0xfdffffff13137812 */ /* 0x000fe400078ec0ff */
[----:B------:R-:W-:Y:S02]  /*2150*/  FSEL R33, R33, -INF , !P3 ;  /* 0xff80000021217808 */ /* 0x000fe40005800000 */
[----:B------:R-:W-:Y:S02]  /*2160*/  @P4 LOP3.LUT R19, R19, 0x2000000, RZ, 0xfc, !PT ;  /* 0x0200000013134812 */ /* 0x000fe400078efcff */
[----:B------:R-:W-:-:S02]  /*2170*/  ISETP.GT.AND P3, PT, R4, 0x18, !P4 ;  /* 0x000000180400780c */ /* 0x000fc40006764270 */
[----:B------:R-:W-:Y:S02]  /*2180*/  ISETP.GE.AND P4, PT, R12, 0x1a, PT ;  /* 0x0000001a0c00780c */ /* 0x000fe40003f86270 */
[----:B------:R-:W-:Y:S02]  /*2190*/  ISETP.LT.OR P3, PT, R2, 0x19, P3 ;  /* 0x000000190200780c */ /* 0x000fe40001f61670 */
[----:B------:R-:W-:Y:S02]  /*21a0*/  LOP3.LUT R19, R19, 0xfeffffff, RZ, 0xc0, !PT ;  /* 0xfeffffff13137812 */ /* 0x000fe400078ec0ff */
[----:B------:R-:W-:Y:S02]  /*21b0*/  FSEL R95, R36, -INF , !P3 ;  /* 0xff800000245f7808 */ /* 0x000fe40005800000 */
[----:B------:R-:W-:-:S04]  /*21c0*/  ISETP.GT.AND P3, PT, R4, 0x19, !P4 ;  /* 0x000000190400780c */ /* 0x000fc80006764270 */
[----:B------:R-:W-:Y:S02]  /*21d0*/  ISETP.LT.OR P3, PT, R2, 0x1a, P3 ;  /* 0x0000001a0200780c */ /* 0x000fe40001f61670 */
[----:B------:R-:W-:Y:S02]  /*21e0*/  @P4 LOP3.LUT R19, R19, 0x1000000, RZ, 0xfc, !PT ;  /* 0x0100000013134812 */ /* 0x000fe400078efcff */
[----:B------:R-:W-:Y:S02]  /*21f0*/  ISETP.GE.AND P4, PT, R12, 0x21, PT ;  /* 0x000000210c00780c */ /* 0x000fe40003f86270 */
[----:B------:R-:W-:Y:S02]  /*2200*/  LOP3.LUT R19, R19, 0xff7fffff, RZ, 0xc0, !PT ;  /* 0xff7fffff13137812 */ /* 0x000fe400078ec0ff */
[----:B------:R-:W-:Y:S02]  /*2210*/  FSEL R37, R37, -INF , !P3 ;  /* 0xff80000025257808 */ /* 0x000fe40005800000 */
[----:B------:R-:W-:-:S04]  /*2220*/  ISETP.GT.AND P3, PT, R4, 0x20, !P4 ;  /* 0x000000200400780c */ /* 0x000fc80006764270 */
[----:B------:R-:W-:-:S03]  /*2230*/  ISETP.LT.OR P3, PT, R2, 0x21, P3 ;  /* 0x000000210200780c */ /* 0x000fc60001f61670 */
        /* <DEDUP_REMOVED lines=104> */
[----:B------:R-:W-:Y:S02]  /*28c0*/  FSEL R73, R73, -INF , !P3 ;  /* 0xff80000049497808 */ /* 0x000fe40005800000 */
[----:B------:R-:W-:Y:S02]  /*28d0*/  LOP3.LUT R19, R19, 0xfbffffff, RZ, 0xc0, !PT ;  /* 0xfbffffff13137812 */ /* 0x000fe400078ec0ff */
[----:B------:R-:W-:-:S04]  /*28e0*/  ISETP.GT.AND P3, PT, R4, 0x68, !P4 ;  /* 0x000000680400780c */ /* 0x000fc80006764270 */
[----:B------:R-:W-:-:S03]  /*28f0*/  ISETP.LT.OR P3, PT, R2, 0x69, P3 ;  /* 0x000000690200780c */ /* 0x000fc60001f61670 */
[----:B------:R-:W-:Y:S02]  /*2900*/  @P4 LOP3.LUT R19, R19, 0x4000000, RZ, 0xfc, !PT ;  /* 0x0400000013134812 */ /* 0x000fe400078efcff */
[----:B------:R-:W-:Y:S02]  /*2910*/  ISETP.GE.AND P4, PT, R12, 0x6a, PT ;  /* 0x0000006a0c00780c */ /* 0x000fe40003f86270 */
[----:B------:R-:W-:Y:S02]  /*2920*/  FSEL R15, R76, -INF , !P3 ;  /* 0xff8000004c0f7808 */ /* 0x000fe40005800000 */
[----:B------:R-:W-:Y:S02]  /*2930*/  ISETP.GT.AND P3, PT, R4, 0x69, !P4 ;  /* 0x000000690400780c */ /* 0x000fe40006764270 */
[----:B------:R-:W-:Y:S02]  /*2940*/  LOP3.LUT R19, R19, 0xffffffdf, RZ, 0xc0, !PT ;  /* 0xffffffdf13137812 */ /* 0x000fe400078ec0ff */
[----:B------:R-:W-:-:S04]  /*2950*/  ISETP.LT.OR P3, PT, R2, 0x6a, P3 ;  /* 0x0000006a0200780c */ /* 0x000fc80001f61670 */
[----:B------:R-:W-:Y:S02]  /*2960*/  FSEL R77, R77, -INF , !P3 ;  /* 0xff8000004d4d7808 */ /* 0x000fe40005800000 */
[----:B------:R-:W-:Y:S02]  /*2970*/  ISETP.GE.AND P3, PT, R12, 0x71, PT ;  /* 0x000000710c00780c */ /* 0x000fe40003f66270 */
[----:B------:R-:W-:Y:S02]  /*2980*/  @P4 LOP3.LUT R19, R19, 0x20, RZ, 0xfc, !PT ;  /* 0x0000002013134812 */ /* 0x000fe400078efcff */
[----:B------:R-:W-:Y:S02]  /*2990*/  ISETP.GT.AND P4, PT, R4, 0x70, !P3 ;  /* 0x000000700400780c */ /* 0x000fe40005f84270 */
[----:B------:R-:W-:Y:S02]  /*29a0*/  LOP3.LUT R19, R19, 0xfffffffd, RZ, 0xc0, !PT ;  /* 0xfffffffd13137812 */ /* 0x000fe400078ec0ff */
[----:B------:R-:W-:-:S04]  /*29b0*/  ISETP.LT.OR P4, PT, R2, 0x71, P4 ;  /* 0x000000710200780c */ /* 0x000fc80002781670 */
[----:B------:R-:W-:Y:S02]  /*29c0*/  FSEL R21, R80, -INF , !P4 ;  /* 0xff80000050157808 */ /* 0x000fe40006000000 */
[----:B------:R-:W-:-:S04]  /*29d0*/  ISETP.GE.AND P4, PT, R12, 0x72, PT ;  /* 0x000000720c00780c */ /* 0x000fc80003f86270 */
[----:B------:R-:W-:-:S04]  /*29e0*/  ISETP.GT.AND P5, PT, R4, 0x71, !P4 ;  /* 0x000000710400780c */ /* 0x000fc800067a4270 */
[----:B------:R-:W-:-:S04]  /*29f0*/  ISETP.LT.OR P5, PT, R2, 0x72, P5 ;  /* 0x000000720200780c */ /* 0x000fc80002fa1670 */
[----:B------:R-:W-:Y:S02]  /*2a00*/  FSEL R81, R81, -INF , !P5 ;  /* 0xff80000051517808 */ /* 0x000fe40006800000 */
[----:B------:R-:W-:-:S04]  /*2a10*/  ISETP.GE.AND P5, PT, R12, 0x79, PT ;  /* 0x000000790c00780c */ /* 0x000fc80003fa6270 */
[----:B------:R-:W-:-:S04]  /*2a20*/  ISETP.GT.AND P6, PT, R4, 0x78, !P5 ;  /* 0x000000780400780c */ /* 0x000fc80006fc4270 */
[----:B------:R-:W-:-:S04]  /*2a30*/  ISETP.LT.OR P6, PT, R2, 0x79, P6 ;  /* 0x000000790200780c */ /* 0x000fc800037c1670 */
[----:B------:R-:W-:Y:S02]  /*2a40*/  FSEL R3, R84, -INF , !P6 ;  /* 0xff80000054037808 */ /* 0x000fe40007000000 */
[----:B------:R-:W-:-:S13]  /*2a50*/  ISETP.GE.AND P6, PT, R12, 0x1, PT ;  /* 0x000000010c00780c */ /* 0x000fda0003fc6270 */
[----:B------:R-:W-:Y:S02]  /*2a60*/  @P6 LOP3.LUT R19, R19, 0x2, RZ, 0xfc, !PT ;  /* 0x0000000213136812 */ /* 0x000fe400078efcff */
[----:B------:R-:W-:Y:S02]  /*2a70*/  ISETP.GT.AND P6, PT, R4, RZ, !P6 ;  /* 0x000000ff0400720c */ /* 0x000fe400077c4270 */
[----:B------:R-:W-:Y:S02]  /*2a80*/  LOP3.LUT R19, R19, 0xfffffffe, RZ, 0xc0, !PT ;  /* 0xfffffffe13137812 */ /* 0x000fe400078ec0ff */
[----:B------:R-:W-:-:S04]  /*2a90*/  ISETP.LT.OR P6, PT, R2, 0x1, P6 ;  /* 0x000000010200780c */ /* 0x000fc800037c1670 */
[----:B------:R-:W-:Y:S02]  /*2aa0*/  FSEL R129, R24, -INF , !P6 ;  /* 0xff80000018817808 */ /* 0x000fe40007000000 */
[----:B------:R-:W-:-:S13]  /*2ab0*/  ISETP.GE.AND P6, PT, R12, 0x7a, PT ;  /* 0x0000007a0c00780c */ /* 0x000fda0003fc6270 */
[----:B------:R-:W-:Y:S02]  /*2ac0*/  @P6 LOP3.LUT R19, R19, 0x1, RZ, 0xfc, !PT ;  /* 0x0000000113136812 */ /* 0x000fe400078efcff */
[----:B------:R-:W-:Y:S02]  /*2ad0*/  ISETP.GT.AND P6, PT, R4, 0x79, !P6 ;  /* 0x000000790400780c */ /* 0x000fe400077c4270 */
[----:B------:R-:W-:Y:S02]  /*2ae0*/  VIADDMNMX R4, R0, R99, R14, PT ;  /* 0x0000006300047246 */ /* 0x000fe4000380010e */
[----:B------:R-:W-:-:S04]  /*2af0*/  ISETP.LT.OR P6, PT, R2, 0x7a, P6 ;  /* 0x0000007a0200780c */ /* 0x000fc800037c1670 */
[----:B------:R-:W-:Y:S02]  /*2b00*/  FSEL R85, R85, -INF , !P6 ;  /* 0xff80000055557808 */ /* 0x000fe40007000000 */
[----:B------:R-:W-:-:S13]  /*2b10*/  PLOP3.LUT P6, PT, PT, PT, UP0, 0x40, 0x0 ;  /* 0x000000000000781c */ /* 0x000fda0003fce808 */
[----:B------:R-:W-:Y:S05]  /*2b20*/  @P6 BRA `(.L_x_949) ;  /* 0x0000000000646947 */ /* 0x000fea0003800000 */
        /* <DEDUP_REMOVED lines=14> */
.L_x_951:
[----:B------:R-:W-:Y:S02]  /*2c10*/  ULDC UR6, c[0x0][0x9e4] ;  /* 0x0002790000067ab9 */ /* 0x000fe40000000800 */
[----:B------:R-:W-:-:S05]  /*2c20*/  IMAD.U32 R2, RZ, RZ, UR6 ;  /* 0x00000006ff027e24 */ /* 0x000fca000f8e00ff */
[----:B------:R-:W-:-:S13]  /*2c30*/  ISETP.NE.AND P6, PT, R2, 0x1, PT ;  /* 0x000000010200780c */ /* 0x000fda0003fc5270 */
[----:B------:R-:W0:Y:S02]  /*2c40*/  @P6 LDC.64 R100, c[0x0][0x9e8] ;  /* 0x00027a00ff646b82 */ /* 0x000e240000000a00 */
[----:B0-----:R-:W-:-:S05]  /*2c50*/  @P6 IMAD.HI.U32 R0, R99, R100, RZ ;  /* 0x0000006463006227 */ /* 0x001fca00078e00ff */
[----:B------:R-:W-:-:S07]  /*2c60*/  @P6 SHF.R.U32.HI R99, RZ, R101, R0 ;  /* 0x00000065ff636219 */ /* 0x000fce0000011600 */
.L_x_952:
[----:B------:R-:W-:Y:S05]  /*2c70*/  BSYNC B0 ;  /* 0x0000000000007941 */ /* 0x000fea0003800000 */
.L_x_950:
[----:B------:R-:W-:-:S04]  /*2c80*/  IMAD R99, R99, R2, -R10 ;  /* 0x0000000263637224 */ /* 0x000fc800078e0a0a */
[----:B------:R-:W-:-:S05]  /*2c90*/  IMAD R99, R16, -0x2, R99 ;  /* 0xfffffffe10637824 */ /* 0x000fca00078e0263 */
[----:B------:R-:W-:Y:S02]  /*2ca0*/  VIADDMNMX R4, R99, R2, R4, PT ;  /* 0x0000000263047246 */ /* 0x000fe40003800104 */
[----:B------:R-:W-:-:S07]  /*2cb0*/  VIMNMX R8, R8, R99, !PT ;  /* 0x0000006308087248 */ /* 0x000fce0007fe0100 */
.L_x_949:
[----:B------:R-:W-:Y:S01]  /*2cc0*/  ISETP.GT.AND P1, PT, R8, 0x1, !P1 ;  /* 0x000000010800780c */ /* 0x000fe20004f24270 */
[----:B------:R-:W-:Y:S01]  /*2cd0*/  ULDC UR6, c[0x0][0x988] ;  /* 0x0002620000067ab9 */ /* 0x000fe20000000800 */
[----:B------:R-:W-:Y:S01]  /*2ce0*/  LOP3.LUT P6, RZ, R19, 0x4, RZ, 0xc0, !PT ;  /* 0x0000000413ff7812 */ /* 0x000fe200078cc0ff */
[----:B------:R-:W-:Y:S01]  /*2cf0*/  UISETP.NE.AND UP1, UPT, UR50, URZ, UPT ;  /* 0x0000003f3200728c */ /* 0x000fe2000bf25270 */
[----:B------:R-:W-:Y:S01]  /*2d00*/  ISETP.LT.OR P1, PT, R4, 0x2, P1 ;  /* 0x000000020400780c */ /* 0x000fe20000f21670 */
[----:B------:R-:W-:Y:S01]  /*2d10*/  UISETP.NE.AND UP0, UPT, UR49, URZ, UPT ;  /* 0x0000003f3100728c */ /* 0x000fe2000bf05270 */
[----:B------:R-:W-:Y:S01]  /*2d20*/  FMNMX.FTZ R0, R129, R123, !PT ;  /* 0x0000007b81007209 */ /* 0x000fe20007810000 */
[----:B------:R-:W-:Y:S01]  /*2d30*/  UMOV UR10, UR38 ;  /* 0x00000026000a7c82 */ /* 0x000fe20008000000 */
[----:B------:R-:W-:Y:S02]  /*2d40*/  FSEL R117, R27, -INF , !P1 ;  /* 0xff8000001b757808 */ /* 0x000fe40004800000 */
[----:B------:R-:W-:-:S02]  /*2d50*/  ISETP.GT.AND P1, PT, R8, 0x9, !P6 ;  /* 0x000000090800780c */ /* 0x000fc40007724270 */
[----:B------:R-:W-:Y:S02]  /*2d60*/  FMNMX.FTZ R0, R121, R0, !PT ;  /* 0x0000000079007209 */ /* 0x000fe40007810000 */
[----:B------:R-:W-:Y:S01]  /*2d70*/  ISETP.LT.OR P1, PT, R4, 0xa, P1 ;  /* 0x0000000a0400780c */ /* 0x000fe20000f21670 */
[----:B------:R-:W-:Y:S01]  /*2d80*/  @UP1 ULDC UR14, c[0x0][0x450] ;  /* 0x00011400000e1ab9 */ /* 0x000fe20000000800 */
[----:B------:R-:W-:Y:S02]  /*2d90*/  FMNMX.FTZ R0, R119, R0, !PT ;  /* 0x0000000077007209 */ /* 0x000fe40007810000 */
[----:B------:R-:W-:Y:S02]  /*2da0*/  FSEL R115, R31, -INF , !P1 ;  /* 0xff8000001f737808 */ /* 0x000fe40004800000 */
[----:B------:R-:W-:Y:S02]  /*2db0*/  LOP3.LUT P1, RZ, R19, 0x8, RZ, 0xc0, !PT ;  /* 0x0000000813ff7812 */ /* 0x000fe4000782c0ff */
[----:B------:R-:W-:-:S02]  /*2dc0*/  FMNMX.FTZ R0, R97, R0, !PT ;  /* 0x0000000061007209 */ /* 0x000fc40007810000 */
[----:B------:R-:W-:Y:S02]  /*2dd0*/  ISETP.GT.AND P1, PT, R8, 0x10, !P1 ;  /* 0x000000100800780c */ /* 0x000fe40004f24270 */
[----:B------:R-:W-:Y:S02]  /*2de0*/  FMNMX.FTZ R0, R33, R0, !PT ;  /* 0x0000000021007209 */ /* 0x000fe40007810000 */
[----:B------:R-:W-:Y:S02]  /*2df0*/  ISETP.LT.OR P1, PT, R4, 0x11, P1 ;  /* 0x000000110400780c */ /* 0x000fe40000f21670 */
[----:B------:R-:W-:Y:S02]  /*2e00*/  ISETP.GT.AND P2, PT, R8, 0x8, !P2 ;  /* 0x000000080800780c */ /* 0x000fe40005744270 */
[----:B------:R-:W-:Y:S02]  /*2e10*/  FSEL R99, R34, -INF , !P1 ;  /* 0xff80000022637808 */ /* 0x000fe40004800000 */
[----:B------:R-:W-:-:S02]  /*2e20*/  LOP3.LUT P1, RZ, R19, 0x10, RZ, 0xc0, !PT ;  /* 0x0000001013ff7812 */ /* 0x000fc4000782c0ff */
[----:B------:R-:W-:Y:S02]  /*2e30*/  FMNMX.FTZ R0, R95, R0, !PT ;  /* 0x000000005f007209 */ /* 0x000fe40007810000 */
[----:B------:R-:W-:Y:S02]  /*2e40*/  ISETP.GT.AND P1, PT, R8, 0x11, !P1 ;  /* 0x000000110800780c */ /* 0x000fe40004f24270 */
[C---:B------:R-:W-:Y:S02]  /*2e50*/  ISETP.LT.OR P2, PT, R4.reuse, 0x9, P2 ;  /* 0x000000090400780c */ /* 0x040fe40001741670 */
[----:B------:R-:W-:Y:S02]  /*2e60*/  ISETP.LT.OR P1, PT, R4, 0x12, P1 ;  /* 0x000000120400780c */ /* 0x000fe40000f21670 */
[----:B------:R-:W-:Y:S02]  /*2e70*/  FMNMX.FTZ R0, R37, R0, !PT ;  /* 0x0000000025007209 */ /* 0x000fe40007810000 */
[----:B------:R-:W-:-:S02]  /*2e80*/  FSEL R113, R35, -INF , !P1 ;  /* 0xff80000023717808 */ /* 0x000fc40004800000 */
[C---:B------:R-:W-:Y:S02]  /*2e90*/  LOP3.LUT P1, RZ, R19.reuse, 0x2000000, RZ, 0xc0, !PT ;  /* 0x0200000013ff7812 */ /* 0x040fe4000782c0ff */
[----:B------:R-:W-:Y:S02]  /*2ea0*/  FSEL R103, R30, -INF , !P2 ;  /* 0xff8000001e677808 */ /* 0x000fe40005000000 */
[----:B------:R-:W-:Y:S02]  /*2eb0*/  ISETP.GT.AND P1, PT, R8, 0x18, !P1 ;  /* 0x000000180800780c */ /* 0x000fe40004f24270 */
[----:B------:R-:W-:Y:S02]  /*2ec0*/  LOP3.LUT P2, RZ, R19, 0x40000, RZ, 0xc0, !PT ;  /* 0x0004000013ff7812 */ /* 0x000fe4000784c0ff */
[----:B------:R-:W-:Y:S02]  /*2ed0*/  ISETP.LT.OR P1, PT, R4, 0x19, P1 ;  /* 0x000000190400780c */ /* 0x000fe40000f21670 */
[----:B------:R-:W-:-:S02]  /*2ee0*/  FMNMX.FTZ R0, R93, R0, !PT ;  /* 0x000000005d007209 */ /* 0x000fc40007810000 */
[----:B------:R-:W-:Y:S02]  /*2ef0*/  FSEL R101, R38, -INF , !P1 ;  /* 0xff80000026657808 */ /* 0x000fe40004800000 */
[----:B------:R-:W-:Y:S02]  /*2f00*/  LOP3.LUT P1, RZ, R19, 0x1000000, RZ, 0xc0, !PT ;  /* 0x0100000013ff7812 */ /* 0x000fe4000782c0ff */
[----:B------:R-:W-:Y:S02]  /*2f10*/  FMNMX.FTZ R0, R41, R0, !PT ;  /* 0x0000000029007209 */ /* 0x000fe40007810000 */
[----:B------:R-:W-:Y:S02]  /*2f20*/  ISETP.GT.AND P1, PT, R8, 0x19, !P1 ;  /* 0x000000190800780c */ /* 0x000fe40004f24270 */
[----:B------:R-:W-:Y:S02]  /*2f30*/  LOP3.LUT P6, RZ, R19, 0x20000, RZ, 0xc0, !PT ;  /* 0x0002000013ff7812 */ /* 0x000fe400078cc0ff */
[----:B------:R-:W-:-:S02]  /*2f40*/  ISETP.LT.OR P1, PT, R4, 0x1a, P1 ;  /* 0x0000001a0400780c */ /* 0x000fc40000f21670 */
[----:B------:R-:W-:Y:S02]  /*2f50*/  FMNMX.FTZ R0, R91, R0, !PT ;  /* 0x000000005b007209 */ /* 0x000fe40007810000 */
[----:B------:R-:W-:Y:S02]  /*2f60*/  FSEL R111, R39, -INF , !P1 ;  /* 0xff800000276f7808 */ /* 0x000fe40004800000 */
[----:B------:R-:W-:Y:S02]  /*2f70*/  LOP3.LUT P1, RZ, R19, 0x800000, RZ, 0xc0, !PT ;  /* 0x0080000013ff7812 */ /* 0x000fe4000782c0ff */
[----:B------:R-:W-:Y:S02]  /*2f80*/  FMNMX.FTZ R0, R45, R0, !PT ;  /* 0x000000002d007209 */ /* 0x000fe40007810000 */
[----:B------:R-:W-:Y:S02]  /*2f90*/  ISETP.GT.AND P1, PT, R8, 0x20, !P1 ;  /* 0x000000200800780c */ /* 0x000fe40004f24270 */
[----:B------:R-:W-:-:S02]  /*2fa0*/  FMNMX.FTZ R0, R89, R0, !PT ;  /* 0x0000000059007209 */ /* 0x000fc40007810000 */
[----:B------:R-:W-:Y:S02]  /*2fb0*/  ISETP.LT.OR P1, PT, R4, 0x21, P1 ;  /* 0x000000210400780c */ /* 0x000fe40000f21670 */
[----:B------:R-:W-:Y:S02]  /*2fc0*/  FMNMX.FTZ R0, R49, R0, !PT ;  /* 0x0000000031007209 */ /* 0x000fe40007810000 */
[----:B------:R-:W-:Y:S02]  /*2fd0*/  FSEL R35, R42, -INF , !P1 ;  /* 0xff8000002a237808 */ /* 0x000fe40004800000 */
[----:B------:R-:W-:Y:S02]  /*2fe0*/  LOP3.LUT P1, RZ, R19, 0x400000, RZ, 0xc0, !PT ;  /* 0x0040000013ff7812 */ /* 0x000fe4000782c0ff */
[----:B------:R-:W-:Y:S02]  /*2ff0*/  FMNMX.FTZ R0, R29, R0, !PT ;  /* 0x000000001d007209 */ /* 0x000fe40007810000 */
[----:B------:R-:W-:-:S02]  /*3000*/  ISETP.GT.AND P1, PT, R8, 0x21, !P1 ;  /* 0x000000210800780c */ /* 0x000fc40004f24270 */
[----:B------:R-:W-:Y:S02]  /*3010*/  FMNMX.FTZ R0, R53, R0, !PT ;  /* 0x0000000035007209 */ /* 0x000fe40007810000 */
[----:B------:R-:W-:Y:S02]  /*3020*/  ISETP.LT.OR P1, PT, R4, 0x22, P1 ;  /* 0x000000220400780c */ /* 0x000fe40000f21670 */
[----:B------:R-:W-:Y:S02]  /*3030*/  FMNMX.FTZ R0, R25, R0, !PT ;  /* 0x0000000019007209 */ /* 0x000fe40007810000 */
[----:B------:R-:W-:Y:S02]  /*3040*/  FSEL R109, R43, -INF , !P1 ;  /* 0xff8000002b6d7808 */ /* 0x000fe40004800000 */
[----:B------:R-:W-:Y:S02]  /*3050*/  LOP3.LUT P1, RZ, R19, 0x200000, RZ, 0xc0, !PT ;  /* 0x0020000013ff7812 */ /* 0x000fe4000782c0ff */
[----:B------:R-:W-:-:S02]  /*3060*/  FMNMX.FTZ R0, R57, R0, !PT ;  /* 0x0000000039007209 */ /* 0x000fc40007810000 */
[----:B------:R-:W-:Y:S02]  /*3070*/  ISETP.GT.AND P1, PT, R8, 0x28, !P1 ;  /* 0x000000280800780c */ /* 0x000fe40004f24270 */
[----:B------:R-:W-:Y:S02]  /*3080*/  FMNMX.FTZ R0, R7, R0, !PT ;  /* 0x0000000007007209 */ /* 0x000fe40007810000 */
[----:B------:R-:W-:Y:S02]  /*3090*/  ISETP.LT.OR P1, PT, R4, 0x29, P1 ;  /* 0x000000290400780c */ /* 0x000fe40000f21670 */
[----:B------:R-:W-:Y:S02]  /*30a0*/  FMNMX.FTZ R0, R61, R0, !PT ;  /* 0x000000003d007209 */ /* 0x000fe40007810000 */
[----:B------:R-:W-:Y:S02]  /*30b0*/  FSEL R39, R46, -INF , !P1 ;  /* 0xff8000002e277808 */ /* 0x000fe40004800000 */
[----:B------:R-:W-:-:S02]  /*30c0*/  LOP3.LUT P1, RZ, R19, 0x100000, RZ, 0xc0, !PT ;  /* 0x0010000013ff7812 */ /* 0x000fc4000782c0ff */
[----:B------:R-:W-:Y:S02]  /*30d0*/  FMNMX.FTZ R0, R9, R0, !PT ;  /* 0x0000000009007209 */ /* 0x000fe40007810000 */
[----:B------:R-:W-:Y:S02]  /*30e0*/  ISETP.GT.AND P1, PT, R8, 0x29, !P1 ;  /* 0x000000290800780c */ /* 0x000fe40004f24270 */
[----:B------:R-:W-:Y:S02]  /*30f0*/  FMNMX.FTZ R0, R65, R0, !PT ;  /* 0x0000000041007209 */ /* 0x000fe40007810000 */
[----:B------:R-:W-:Y:S02]  /*3100*/  ISETP.LT.OR P1, PT, R4, 0x2a, P1 ;  /* 0x0000002a0400780c */ /* 0x000fe40000f21670 */
[----:B------:R-:W-:Y:S02]  /*3110*/  FMNMX.FTZ R0, R11, R0, !PT ;  /* 0x000000000b007209 */ /* 0x000fe40007810000 */
[----:B------:R-:W-:-:S02]  /*3120*/  FSEL R107, R47, -INF , !P1 ;  /* 0xff8000002f6b7808 */ /* 0x000fc40004800000 */
[----:B------:R-:W-:Y:S02]  /*3130*/  LOP3.LUT P1, RZ, R19, 0x80000, RZ, 0xc0, !PT ;  /* 0x0008000013ff7812 */ /* 0x000fe4000782c0ff */
[----:B------:R-:W-:Y:S02]  /*3140*/  FMNMX.FTZ R0, R69, R0, !PT ;  /* 0x0000000045007209 */ /* 0x000fe40007810000 */
[----:B------:R-:W-:Y:S02]  /*3150*/  ISETP.GT.AND P1, PT, R8, 0x30, !P1 ;  /* 0x000000300800780c */ /* 0x000fe40004f24270 */
[----:B------:R-:W-:Y:S02]  /*3160*/  FMNMX.FTZ R0, R13, R0, !PT ;  /* 0x000000000d007209 */ /* 0x000fe40007810000 */
[----:B------:R-:W-:Y:S02]  /*3170*/  ISETP.LT.OR P1, PT, R4, 0x31, P1 ;  /* 0x000000310400780c */ /* 0x000fe40000f21670 */
[----:B------:R-:W-:-:S02]  /*3180*/  FMNMX.FTZ R0, R73, R0, !PT ;  /* 0x0000000049007209 */ /* 0x000fc40007810000 */
[----:B------:R-:W-:Y:S02]  /*3190*/  FSEL R43, R50, -INF , !P1 ;  /* 0xff800000322b7808 */ /* 0x000fe40004800000 */
[----:B------:R-:W-:Y:S02]  /*31a0*/  ISETP.GT.AND P1, PT, R8, 0x31, !P2 ;  /* 0x000000310800780c */ /* 0x000fe40005724270 */
[----:B------:R-:W-:Y:S02]  /*31b0*/  FMNMX.FTZ R0, R15, R0, !PT ;  /* 0x000000000f007209 */ /* 0x000fe40007810000 */
[----:B------:R-:W-:Y:S02]  /*31c0*/  ISETP.LT.OR P1, PT, R4, 0x32, P1 ;  /* 0x000000320400780c */ /* 0x000fe40000f21670 */
[----:B------:R-:W-:Y:S02]  /*31d0*/  FMNMX.FTZ R0, R77, R0, !PT ;  /* 0x000000004d007209 */ /* 0x000fe40007810000 */
[----:B------:R-:W-:-:S02]  /*31e0*/  FSEL R105, R51, -INF , !P1 ;  /* 0xff80000033697808 */ /* 0x000fc40004800000 */
        /* <DEDUP_REMOVED lines=8> */
[----:B------:R-:W-:Y:S01]  /*3270*/  FMNMX.FTZ R12, R85, R0, !PT ;  /* 0x00000000550c7209 */ /* 0x000fe20007810000 */
[----:B------:R-:W-:Y:S01]  /*3280*/  IMAD.U32 R0, RZ, RZ, UR6 ;  /* 0x00000006ff007e24 */ /* 0x000fe2000f8e00ff */
[----:B------:R-:W-:Y:S01]  /*3290*/  ISETP.LT.OR P1, PT, R4, 0x3a, P1 ;  /* 0x0000003a0400780c */ /* 0x000fe20000f21670 */
[----:B------:R-:W-:Y:S01]  /*32a0*/  @UP1 ULDC UR6, c[0x0][0x44c] ;  /* 0x0001130000061ab9 */ /* 0x000fe20000000800 */
[----:B------:R-:W-:Y:S01]  /*32b0*/  LOP3.LUT P2, RZ, R19, 0x80, RZ, 0xc0, !PT ;  /* 0x0000008013ff7812 */ /* 0x000fe2000784c0ff */
[----:B------:R-:W0:Y:S01]  /*32c0*/  SHFL.BFLY PT, R131, R12, 0x2, 0x1f ;  /* 0x0c401f000c837f89 */ /* 0x000e2200000e0000 */
[----:B------:R-:W-:Y:S01]  /*32d0*/  FSEL R55, R55, -INF , !P1 ;  /* 0xff80000037377808 */ /* 0x000fe20004800000 */
[----:B------:R-:W-:Y:S01]  /*32e0*/  UIMAD.WIDE.U32 UR6, UR38, UR6, URZ ;  /* 0x00000006260672a5 */ /* 0x000fe2000f8e003f */
[----:B------:R-:W-:-:S02]  /*32f0*/  LOP3.LUT P1, RZ, R19, 0x8000, RZ, 0xc0, !PT ;  /* 0x0000800013ff7812 */ /* 0x000fc4000782c0ff */
[----:B------:R-:W-:Y:S01]  /*3300*/  LOP3.LUT P6, RZ, R19, 0x40, RZ, 0xc0, !PT ;  /* 0x0000004013ff7812 */ /* 0x000fe200078cc0ff */
[----:B------:R-:W-:Y:S01]  /*3310*/  @UP1 USHF.R.U32.HI UR10, URZ, UR14, UR7 ;  /* 0x0000000e3f0a1299 */ /* 0x000fe20008011607 */
[C---:B------:R-:W-:Y:S02]  /*3320*/  ISETP.GT.AND P1, PT, R8.reuse, 0x40, !P1 ;  /* 0x000000400800780c */ /* 0x040fe40004f24270 */
[----:B------:R-:W-:Y:S01]  /*3330*/  ISETP.GT.AND P3, PT, R8, 0x70, !P3 ;  /* 0x000000700800780c */ /* 0x000fe20005f64270 */
[----:B------:R-:W-:Y:S01]  /*3340*/  UIADD3 UR51, UR51, UR10, URZ ;  /* 0x0000000a33337290 */ /* 0x000fe2000fffe03f */
[----:B------:R-:W-:Y:S02]  /*3350*/  ISETP.LT.OR P1, PT, R4, 0x41, P1 ;  /* 0x000000410400780c */ /* 0x000fe40000f21670 */
[----:B------:R-:W-:Y:S01]  /*3360*/  ISETP.GT.AND P4, PT, R8, 0x71, !P4 ;  /* 0x000000710800780c */ /* 0x000fe20006784270 */
[----:B------:R-:W-:Y:S01]  /*3370*/  UIADD3 UR10, UR51, UR11, URZ ;  /* 0x0000000b330a7290 */ /* 0x000fe2000fffe03f */
[----:B------:R-:W-:-:S02]  /*3380*/  FSEL R47, R58, -INF , !P1 ;  /* 0xff8000003a2f7808 */ /* 0x000fc40004800000 */
[----:B------:R-:W-:Y:S02]  /*3390*/  LOP3.LUT P1, RZ, R19, 0x4000, RZ, 0xc0, !PT ;  /* 0x0000400013ff7812 */ /* 0x000fe4000782c0ff */
[----:B------:R-:W-:Y:S02]  /*33a0*/  ISETP.LT.OR P3, PT, R4, 0x71, P3 ;  /* 0x000000710400780c */ /* 0x000fe40001f61670 */
[C---:B------:R-:W-:Y:S02]  /*33b0*/  ISETP.GT.AND P1, PT, R8.reuse, 0x41, !P1 ;  /* 0x000000410800780c */ /* 0x040fe40004f24270 */
[----:B------:R-:W-:Y:S02]  /*33c0*/  ISETP.GT.AND P5, PT, R8, 0x78, !P5 ;  /* 0x000000780800780c */ /* 0x000fe40006fa4270 */
[----:B------:R-:W-:Y:S02]  /*33d0*/  ISETP.LT.OR P1, PT, R4, 0x42, P1 ;  /* 0x000000420400780c */ /* 0x000fe40000f21670 */
[----:B0-----:R-:W-:-:S02]  /*33e0*/  FMNMX.FTZ R131, R12, R131, !PT ;  /* 0x000000830c837209 */ /* 0x001fc40007810000 */
[----:B------:R-:W-:Y:S02]  /*33f0*/  FSEL R59, R59, -INF , !P1 ;  /* 0xff8000003b3b7808 */ /* 0x000fe40004800000 */
[----:B------:R-:W-:Y:S01]  /*3400*/  LOP3.LUT P1, RZ, R19, 0x2000, RZ, 0xc0, !PT ;  /* 0x0000200013ff7812 */ /* 0x000fe2000782c0ff */
[----:B------:R-:W0:Y:S01]  /*3410*/  SHFL.BFLY PT, R2, R131, 0x1, 0x1f ;  /* 0x0c201f0083027f89 */ /* 0x000e2200000e0000 */
[----:B------:R-:W-:Y:S02]  /*3420*/  ISETP.LT.OR P4, PT, R4, 0x72, P4 ;  /* 0x000000720400780c */ /* 0x000fe40002781670 */
[----:B------:R-:W-:Y:S02]  /*3430*/  ISETP.GT.AND P1, PT, R8, 0x48, !P1 ;  /* 0x000000480800780c */ /* 0x000fe40004f24270 */
[C---:B------:R-:W-:Y:S02]  /*3440*/  ISETP.LT.OR P5, PT, R4.reuse, 0x79, P5 ;  /* 0x000000790400780c */ /* 0x040fe40002fa1670 */
[----:B------:R-:W-:-:S02]  /*3450*/  ISETP.LT.OR P1, PT, R4, 0x49, P1 ;  /* 0x000000490400780c */ /* 0x000fc40000f21670 */
[----:B------:R-:W-:Y:S02]  /*3460*/  FSEL R83, R83, -INF , !P4 ;  /* 0xff80000053537808 */ /* 0x000fe40006000000 */
[----:B------:R-:W-:Y:S02]  /*3470*/  FSEL R31, R62, -INF , !P1 ;  /* 0xff8000003e1f7808 */ /* 0x000fe40004800000 */
[----:B------:R-:W-:-:S04]  /*3480*/  LOP3.LUT P1, RZ, R19, 0x1000, RZ, 0xc0, !PT ;  /* 0x0000100013ff7812 */ /* 0x000fc8000782c0ff */
[----:B------:R-:W-:-:S04]  /*3490*/  ISETP.GT.AND P1, PT, R8, 0x49, !P1 ;  /* 0x000000490800780c */ /* 0x000fc80004f24270 */
[----:B------:R-:W-:Y:S02]  /*34a0*/  ISETP.LT.OR P1, PT, R4, 0x4a, P1 ;  /* 0x0000004a0400780c */ /* 0x000fe40000f21670 */
[----:B0-----:R-:W-:Y:S02]  /*34b0*/  FMNMX.FTZ R2, R131, R2, !PT ;  /* 0x0000000283027209 */ /* 0x001fe40007810000 */
[----:B------:R-:W-:Y:S02]  /*34c0*/  FSEL R63, R63, -INF , !P1 ;  /* 0xff8000003f3f7808 */ /* 0x000fe40004800000 */
[----:B------:R-:W-:Y:S01]  /*34d0*/  LOP3.LUT P1, RZ, R19, 0x800, RZ, 0xc0, !PT ;  /* 0x0000080013ff7812 */ /* 0x000fe2000782c0ff */
[----:B------:R-:W-:-:S03]  /*34e0*/  FMUL.FTZ R10, R2, R0 ;  /* 0x00000000020a7220 */ /* 0x000fc60000410000 */
[----:B------:R-:W-:-:S04]  /*34f0*/  ISETP.GT.AND P1, PT, R8, 0x50, !P1 ;  /* 0x000000500800780c */ /* 0x000fc80004f24270 */
[----:B------:R-:W-:-:S04]  /*3500*/  ISETP.LT.OR P1, PT, R4, 0x51, P1 ;  /* 0x000000510400780c */ /* 0x000fc80000f21670 */
[----:B------:R-:W-:Y:S02]  /*3510*/  FSEL R27, R66, -INF , !P1 ;  /* 0xff800000421b7808 */ /* 0x000fe40004800000 */
[----:B------:R-:W-:-:S04]  /*3520*/  LOP3.LUT P1, RZ, R19, 0x400, RZ, 0xc0, !PT ;  /* 0x0000040013ff7812 */ /* 0x000fc8000782c0ff */
        /* <DEDUP_REMOVED lines=11> */
[----:B------:R-:W-:Y:S02]  /*35e0*/  ISETP.GT.AND P1, PT, R8, 0x60, !P2 ;  /* 0x000000600800780c */ /* 0x000fe40005724270 */
[----:B------:R-:W-:Y:S02]  /*35f0*/  LOP3.LUT P2, RZ, R19, 0x20, RZ, 0xc0, !PT ;  /* 0x0000002013ff7812 */ /* 0x000fe4000784c0ff */
[----:B------:R-:W-:Y:S02]  /*3600*/  ISETP.LT.OR P1, PT, R4, 0x61, P1 ;  /* 0x000000610400780c */ /* 0x000fe40000f21670 */
[----:B------:R-:W-:Y:S02]  /*3610*/  ISETP.GT.AND P2, PT, R8, 0x69, !P2 ;  /* 0x000000690800780c */ /* 0x000fe40005744270 */
[----:B------:R-:W-:-:S02]  /*3620*/  FSEL R127, R74, -INF , !P1 ;  /* 0xff8000004a7f7808 */ /* 0x000fc40004800000 */
[----:B------:R-:W-:Y:S02]  /*3630*/  ISETP.GT.AND P1, PT, R8, 0x61, !P6 ;  /* 0x000000610800780c */ /* 0x000fe40007724270 */
[----:B------:R-:W-:Y:S02]  /*3640*/  LOP3.LUT P6, RZ, R19, 0x2, RZ, 0xc0, !PT ;  /* 0x0000000213ff7812 */ /* 0x000fe400078cc0ff */
[C---:B------:R-:W-:Y:S02]  /*3650*/  ISETP.LT.OR P1, PT, R4.reuse, 0x62, P1 ;  /* 0x000000620400780c */ /* 0x040fe40000f21670 */
[----:B------:R-:W-:Y:S02]  /*3660*/  ISETP.LT.OR P2, PT, R4, 0x6a, P2 ;  /* 0x0000006a0400780c */ /* 0x000fe40001741670 */
[----:B------:R-:W-:Y:S02]  /*3670*/  FSEL R75, R75, -INF , !P1 ;  /* 0xff8000004b4b7808 */ /* 0x000fe40004800000 */
[----:B------:R-:W-:-:S02]  /*3680*/  FSETP.NEU.FTZ.AND P1, PT, R2, -INF , PT ;  /* 0xff8000000200780b */ /* 0x000fc40003f3d000 */
[----:B------:R-:W-:Y:S02]  /*3690*/  FSEL R79, R79, -INF , !P2 ;  /* 0xff8000004f4f7808 */ /* 0x000fe40005000000 */
[----:B------:R-:W-:Y:S02]  /*36a0*/  FSEL R10, R10, RZ, P1 ;  /* 0x000000ff0a0a7208 */ /* 0x000fe40000800000 */
[----:B------:R-:W-:Y:S02]  /*36b0*/  ISETP.GT.AND P1, PT, R8, RZ, !P6 ;  /* 0x000000ff0800720c */ /* 0x000fe40007724270 */
[----:B------:R-:W-:Y:S01]  /*36c0*/  LOP3.LUT P6, RZ, R19, 0x1, RZ, 0xc0, !PT ;  /* 0x0000000113ff7812 */ /* 0x000fe200078cc0ff */
[-CC-:B------:R-:W-:Y:S01]  /*36d0*/  FFMA.FTZ R138, R29, R0.reuse, -R10.reuse ;  /* 0x000000001d8a7223 */ /* 0x180fe2000001080a */
[----:B------:R-:W-:Y:S01]  /*36e0*/  ISETP.LT.OR P1, PT, R4, 0x1, P1 ;  /* 0x000000010400780c */ /* 0x000fe20000f21670 */
[-CC-:B------:R-:W-:Y:S01]  /*36f0*/  FFMA.FTZ R29, R53, R0.reuse, -R10.reuse ;  /* 0x00000000351d7223 */ /* 0x180fe2000001080a */
[-CC-:B------:R-:W-:Y:S01]  /*3700*/  FFMA.FTZ R136, R89, R0.reuse, -R10.reuse ;  /* 0x0000000059887223 */ /* 0x180fe2000001080a */
[----:B------:R-:W-:Y:S01]  /*3710*/  FSEL R89, R82, -INF , !P3 ;  /* 0xff80000052597808 */ /* 0x000fe20005800000 */
[-CC-:B------:R-:W-:Y:S01]  /*3720*/  FFMA.FTZ R132, R25, R0.reuse, -R10.reuse ;  /* 0x0000000019847223 */ /* 0x180fe2000001080a */
[----:B------:R-:W-:Y:S01]  /*3730*/  FSEL R26, R26, -INF , !P1 ;  /* 0xff8000001a1a7808 */ /* 0x000fe20004800000 */
[-CC-:B------:R-:W-:Y:S01]  /*3740*/  FFMA.FTZ R25, R57, R0.reuse, -R10.reuse ;  /* 0x0000000039197223 */ /* 0x180fe2000001080a */
[----:B------:R-:W-:Y:S01]  /*3750*/  LOP3.LUT P1, RZ, R19, 0x4000000, RZ, 0xc0, !PT ;  /* 0x0400000013ff7812 */ /* 0x000fe2000782c0ff */
[-CC-:B------:R-:W-:Y:S01]  /*3760*/  FFMA.FTZ R142, R91, R0.reuse, -R10.reuse ;  /* 0x000000005b8e7223 */ /* 0x180fe2000001080a */
[----:B------:R-:W-:Y:S01]  /*3770*/  FMNMX.FTZ R12, R26, R117, !PT ;  /* 0x000000751a0c7209 */ /* 0x000fe20007810000 */
[-CC-:B------:R-:W-:Y:S01]  /*3780*/  FFMA.FTZ R148, R129, R0.reuse, -R10.reuse ;  /* 0x0000000081947223 */ /* 0x180fe2000001080a */
[----:B------:R-:W-:Y:S01]  /*3790*/  ISETP.GT.AND P1, PT, R8, 0x68, !P1 ;  /* 0x000000680800780c */ /* 0x000fe20004f24270 */
[--C-:B------:R-:W-:Y:S01]  /*37a0*/  FFMA.FTZ R123, R123, R0, -R10.reuse ;  /* 0x000000007b7b7223 */ /* 0x100fe2000001080a */
[----:B------:R-:W-:Y:S01]  /*37b0*/  FMNMX.FTZ R12, R103, R12, !PT ;  /* 0x0000000c670c7209 */ /* 0x000fe20007810000 */
[--C-:B------:R-:W-:Y:S01]  /*37c0*/  FFMA.FTZ R150, R121, R0, -R10.reuse ;  /* 0x0000000079967223 */ /* 0x100fe2000001080a */
[----:B------:R-:W-:Y:S01]  /*37d0*/  ISETP.LT.OR P1, PT, R4, 0x69, P1 ;  /* 0x000000690400780c */ /* 0x000fe20000f21670 */
[----:B------:R-:W-:Y:S01]  /*37e0*/  MUFU.EX2 R148, R148 ;  /* 0x0000009400947308 */ /* 0x000fe20000000800 */
[----:B------:R-:W-:Y:S01]  /*37f0*/  FMNMX.FTZ R12, R115, R12, !PT ;  /* 0x0000000c730c7209 */ /* 0x000fe20007810000 */
[-CC-:B------:R-:W-:Y:S01]  /*3800*/  FFMA.FTZ R130, R11, R0.reuse, -R10.reuse ;  /* 0x000000000b827223 */ /* 0x180fe2000001080a */
[----:B------:R-:W-:Y:S01]  /*3810*/  FSEL R53, R78, -INF , !P1 ;  /* 0xff8000004e357808 */ /* 0x000fe20004800000 */
[--C-:B------:R-:W-:Y:S01]  /*3820*/  FFMA.FTZ R119, R119, R0, -R10.reuse ;  /* 0x0000000077777223 */ /* 0x100fe2000001080a */
[----:B------:R-:W-:Y:S01]  /*3830*/  FMNMX.FTZ R12, R99, R12, !PT ;  /* 0x0000000c630c7209 */ /* 0x000fe20007810000 */
[--C-:B------:R-:W-:Y:S01]  /*3840*/  FFMA.FTZ R144, R97, R0, -R10.reuse ;  /* 0x0000000061907223 */ /* 0x100fe2000001080a */
[----:B------:R-:W-:Y:S01]  /*3850*/  ISETP.GT.AND P6, PT, R8, 0x79, !P6 ;  /* 0x000000790800780c */ /* 0x000fe200077c4270 */
[----:B------:R-:W0:Y:S01]  /*3860*/  MUFU.EX2 R123, R123 ;  /* 0x0000007b007b7308 */ /* 0x000e220000000800 */
[----:B------:R-:W-:Y:S01]  /*3870*/  FMNMX.FTZ R12, R113, R12, !PT ;  /* 0x0000000c710c7209 */ /* 0x000fe20007810000 */
[-CC-:B------:R-:W-:Y:S01]  /*3880*/  FFMA.FTZ R33, R33, R0.reuse, -R10.reuse ;  /* 0x0000000021217223 */ /* 0x180fe2000001080a */
[----:B------:R-:W-:Y:S01]  /*3890*/  ISETP.LT.OR P6, PT, R4, 0x7a, P6 ;  /* 0x0000007a0400780c */ /* 0x000fe200037c1670 */
[--C-:B------:R-:W-:Y:S01]  /*38a0*/  FFMA.FTZ R146, R95, R0, -R10.reuse ;  /* 0x000000005f927223 */ /* 0x100fe2000001080a */
[----:B------:R-:W-:Y:S01]  /*38b0*/  FMNMX.FTZ R12, R101, R12, !PT ;  /* 0x0000000c650c7209 */ /* 0x000fe20007810000 */
[--C-:B------:R-:W-:Y:S01]  /*38c0*/  FFMA.FTZ R37, R37, R0, -R10.reuse ;  /* 0x0000000025257223 */ /* 0x100fe2000001080a */
[----:B------:R-:W-:Y:S01]  /*38d0*/  FSEL R57, R86, -INF , !P5 ;  /* 0xff80000056397808 */ /* 0x000fe20006800000 */
[----:B------:R-:W1:Y:S01]  /*38e0*/  MUFU.EX2 R150, R150 ;  /* 0x0000009600967308 */ /* 0x000e620000000800 */
[----:B------:R-:W-:Y:S01]  /*38f0*/  FMNMX.FTZ R12, R111, R12, !PT ;  /* 0x0000000c6f0c7209 */ /* 0x000fe20007810000 */
[-CC-:B------:R-:W-:Y:S01]  /*3900*/  FFMA.FTZ R140, R93, R0.reuse, -R10.reuse ;  /* 0x000000005d8c7223 */ /* 0x180fe2000001080a */
[----:B------:R-:W-:Y:S01]  /*3910*/  FSEL R87, R87, -INF , !P6 ;  /* 0xff80000057577808 */ /* 0x000fe20007000000 */
        /* <DEDUP_REMOVED lines=12> */
[----:B------:R-:W3:Y:S01]  /*39e0*/  MUFU.EX2 R144, R144 ;  /* 0x0000009000907308 */ /* 0x000ee20000000800 */
[----:B------:R-:W-:Y:S01]  /*39f0*/  FMNMX.FTZ R12, R107, R12, !PT ;  /* 0x0000000c6b0c7209 */ /* 0x000fe20007810000 */
[-CC-:B------:R-:W-:Y:S01]  /*3a00*/  FFMA.FTZ R122, R3, R0.reuse, -R10.reuse ;  /* 0x00000000037a7223 */ /* 0x180fe2000001080a */
[-CC-:B------:R-:W-:Y:S01]  /*3a10*/  FFMA.FTZ R49, R49, R0.reuse, -R10.reuse ;  /* 0x0000000031317223 */ /* 0x180fe2000001080a */
[--C-:B------:R-:W-:Y:S01]  /*3a20*/  FFMA.FTZ R9, R65, R0, -R10.reuse ;  /* 0x0000000041097223 */ /* 0x100fe2000001080a */
[----:B------:R-:W-:Y:S01]  /*3a30*/  FMNMX.FTZ R12, R43, R12, !PT ;  /* 0x0000000c2b0c7209 */ /* 0x000fe20007810000 */
[-CC-:B------:R-:W-:Y:S01]  /*3a40*/  FFMA.FTZ R61, R69, R0.reuse, -R10.reuse ;  /* 0x00000000453d7223 */ /* 0x180fe2000001080a */
[--C-:B------:R-:W-:Y:S01]  /*3a50*/  FFMA.FTZ R13, R73, R0, -R10.reuse ;  /* 0x00000000490d7223 */ /* 0x100fe2000001080a */
[----:B------:R-:W4:Y:S01]  /*3a60*/  MUFU.EX2 R33, R33 ;  /* 0x0000002100217308 */ /* 0x000f220000000800 */
[----:B------:R-:W-:Y:S01]  /*3a70*/  FMNMX.FTZ R12, R105, R12, !PT ;  /* 0x0000000c690c7209 */ /* 0x000fe20007810000 */
[-CC-:B------:R-:W-:Y:S01]  /*3a80*/  FFMA.FTZ R15, R77, R0.reuse, -R10.reuse ;  /* 0x000000004d0f7223 */ /* 0x180fe2000001080a */
[-CC-:B------:R-:W-:Y:S01]  /*3a90*/  FFMA.FTZ R21, R81, R0.reuse, -R10.reuse ;  /* 0x0000000051157223 */ /* 0x180fe2000001080a */
[----:B------:R-:W-:Y:S01]  /*3aa0*/  FFMA.FTZ R3, R85, R0, -R10 ;  /* 0x0000000055037223 */ /* 0x000fe2000001080a */
        /* <DEDUP_REMOVED lines=26> */
[----:B------:R-:W-:-:S05]  /*3c50*/  FMNMX.FTZ R12, R87, R12, !PT ;  /* 0x0000000c570c7209 */ /* 0x000fca0007810000 */
[----:B------:R-:W0:Y:S02]  /*3c60*/  SHFL.BFLY PT, R91, R12, 0x2, 0x1f ;  /* 0x0c401f000c5b7f89 */ /* 0x000e2400000e0000 */
        /* <DEDUP_REMOVED lines=9> */
[----:B0-----:R-:W-:-:S04]  /*3d00*/  FMNMX.FTZ R11, R91, R4, !PT ;  /* 0x000000045b0b7209 */ /* 0x001fc80007810000 */
[C---:B------:R-:W-:Y:S01]  /*3d10*/  FSETP.NEU.FTZ.AND P1, PT, R11.reuse, -INF , PT ;  /* 0xff8000000b00780b */ /* 0x040fe20003f3d000 */
[----:B------:R-:W-:Y:S02]  /*3d20*/  FMUL.FTZ R4, R11, R0 ;  /* 0x000000000b047220 */ /* 0x000fe40000410000 */
[----:B------:R-:W-:Y:S03]  /*3d30*/  MUFU.EX2 R130, R130 ;  /* 0x0000008200827308 */ /* 0x000fe60000000800 */
[----:B------:R-:W-:Y:S02]  /*3d40*/  FSEL R4, R4, RZ, P1 ;  /* 0x000000ff04047208 */ /* 0x000fe40000800000 */
[----:B------:R-:W-:-:S03]  /*3d50*/  PLOP3.LUT P1, PT, PT, PT, UP0, 0x40, 0x0 ;  /* 0x000000000000781c */ /* 0x000fc60003f2e808 */
[----:B------:R-:W-:Y:S01]  /*3d60*/  MUFU.EX2 R61, R61 ;  /* 0x0000003d003d7308 */ /* 0x000fe20000000800 */
[-CC-:B------:R-:W-:Y:S01]  /*3d70*/  FFMA.FTZ R141, R35, R0.reuse, -R4.reuse ;  /* 0x00000000238d7223 */ /* 0x180fe20000010804 */
[----:B------:R-:W-:Y:S01]  /*3d80*/  FADD.FTZ R35, R148, R123 ;  /* 0x0000007b94237221 */ /* 0x000fe20000010000 */
[-CC-:B------:R-:W-:Y:S01]  /*3d90*/  FFMA.FTZ R149, R26, R0.reuse, -R4.reuse ;  /* 0x000000001a957223 */ /* 0x180fe20000010804 */
[-CC-:B------:R-:W-:Y:S01]  /*3da0*/  FFMA.FTZ R8, R117, R0.reuse, -R4.reuse ;  /* 0x0000000075087223 */ /* 0x180fe20000010804 */
[-CC-:B------:R-:W-:Y:S01]  /*3db0*/  FFMA.FTZ R151, R103, R0.reuse, -R4.reuse ;  /* 0x0000000067977223 */ /* 0x180fe20000010804 */
[----:B-1----:R-:W-:Y:S01]  /*3dc0*/  FADD.FTZ R28, R150, R35 ;  /* 0x00000023961c7221 */ /* 0x002fe20000010000 */
[-CC-:B------:R-:W-:Y:S01]  /*3dd0*/  FFMA.FTZ R10, R115, R0.reuse, -R4.reuse ;  /* 0x00000000730a7223 */ /* 0x180fe20000010804 */
[-C--:B------:R-:W-:Y:S01]  /*3de0*/  FFMA.FTZ R145, R99, R0.reuse, -R4 ;  /* 0x0000000063917223 */ /* 0x080fe20000010804 */
[----:B------:R-:W-:Y:S01]  /*3df0*/  MUFU.EX2 R149, R149 ;  /* 0x0000009500957308 */ /* 0x000fe20000000800 */
[----:B--2---:R-:W-:Y:S01]  /*3e00*/  FADD.FTZ R35, R119, R28 ;  /* 0x0000001c77237221 */ /* 0x004fe20000010000 */
[-CC-:B------:R-:W-:Y:S01]  /*3e10*/  FFMA.FTZ R12, R113, R0.reuse, -R4.reuse ;  /* 0x00000000710c7223 */ /* 0x180fe20000010804 */
[-CC-:B------:R-:W-:Y:S01]  /*3e20*/  FFMA.FTZ R147, R101, R0.reuse, -R4.reuse ;  /* 0x0000000065937223 */ /* 0x180fe20000010804 */
[-CC-:B------:R-:W-:Y:S01]  /*3e30*/  FFMA.FTZ R14, R111, R0.reuse, -R4.reuse ;  /* 0x000000006f0e7223 */ /* 0x180fe20000010804 */
[----:B---3--:R-:W-:Y:S01]  /*3e40*/  FADD.FTZ R30, R144, R35 ;  /* 0x00000023901e7221 */ /* 0x008fe20000010000 */
[-CC-:B------:R-:W-:Y:S01]  /*3e50*/  FFMA.FTZ R135, R31, R0.reuse, -R4.reuse ;  /* 0x000000001f877223 */ /* 0x180fe20000010804 */
[-C--:B------:R-:W-:Y:S01]  /*3e60*/  FFMA.FTZ R20, R109, R0.reuse, -R4 ;  /* 0x000000006d147223 */ /* 0x080fe20000010804 */
[----:B------:R-:W0:Y:S01]  /*3e70*/  MUFU.EX2 R8, R8 ;  /* 0x0000000800087308 */ /* 0x000e220000000800 */
[----:B----4-:R-:W-:Y:S01]  /*3e80*/  FADD.FTZ R35, R33, R30 ;  /* 0x0000001e21237221 */ /* 0x010fe20000010000 */
[-CC-:B------:R-:W-:Y:S01]  /*3e90*/  FFMA.FTZ R129, R27, R0.reuse, -R4.reuse ;  /* 0x000000001b817223 */ /* 0x180fe20000010804 */
[-CC-:B------:R-:W-:Y:S01]  /*3ea0*/  FFMA.FTZ R143, R39, R0.reuse, -R4.reuse ;  /* 0x00000000278f7223 */ /* 0x180fe20000010804 */
[-CC-:B------:R-:W-:Y:S01]  /*3eb0*/  FFMA.FTZ R24, R107, R0.reuse, -R4.reuse ;  /* 0x000000006b187223 */ /* 0x180fe20000010804 */
[----:B-----5:R-:W-:Y:S01]  /*3ec0*/  FADD.FTZ R30, R146, R35 ;  /* 0x00000023921e7221 */ /* 0x020fe20000010000 */
[-CC-:B------:R-:W-:Y:S01]  /*3ed0*/  FFMA.FTZ R137, R43, R0.reuse, -R4.reuse ;  /* 0x000000002b897223 */ /* 0x180fe20000010804 */
[-C--:B------:R-:W-:Y:S01]  /*3ee0*/  FFMA.FTZ R26, R105, R0.reuse, -R4 ;  /* 0x00000000691a7223 */ /* 0x080fe20000010804 */
[----:B------:R-:W1:Y:S01]  /*3ef0*/  MUFU.EX2 R151, R151 ;  /* 0x0000009700977308 */ /* 0x000e620000000800 */
[----:B------:R-:W-:Y:S01]  /*3f00*/  FADD.FTZ R35, R37, R30 ;  /* 0x0000001e25237221 */ /* 0x000fe20000010000 */
[-CC-:B------:R-:W-:Y:S01]  /*3f10*/  FFMA.FTZ R139, R51, R0.reuse, -R4.reuse ;  /* 0x00000000338b7223 */ /* 0x180fe20000010804 */
[-CC-:B------:R-:W-:Y:S01]  /*3f20*/  FFMA.FTZ R28, R55, R0.reuse, -R4.reuse ;  /* 0x00000000371c7223 */ /* 0x180fe20000010804 */
[-CC-:B------:R-:W-:Y:S01]  /*3f30*/  FFMA.FTZ R133, R47, R0.reuse, -R4.reuse ;  /* 0x000000002f857223 */ /* 0x180fe20000010804 */
[----:B------:R-:W-:Y:S01]  /*3f40*/  FADD.FTZ R32, R140, R35 ;  /* 0x000000238c207221 */ /* 0x000fe20000010000 */
[-CC-:B------:R-:W-:Y:S01]  /*3f50*/  FFMA.FTZ R30, R59, R0.reuse, -R4.reuse ;  /* 0x000000003b1e7223 */ /* 0x180fe20000010804 */
[-C--:B------:R-:W-:Y:S01]  /*3f60*/  FFMA.FTZ R131, R67, R0.reuse, -R4 ;  /* 0x0000000043837223 */ /* 0x080fe20000010804 */
[----:B------:R-:W2:Y:S01]  /*3f70*/  MUFU.EX2 R10, R10 ;  /* 0x0000000a000a7308 */ /* 0x000ea20000000800 */
[----:B------:R-:W-:Y:S01]  /*3f80*/  FADD.FTZ R35, R41, R32 ;  /* 0x0000002029237221 */ /* 0x000fe20000010000 */
[----:B0-----:R-:W-:Y:S01]  /*3f90*/  FADD.FTZ R34, R149, R8 ;  /* 0x0000000895227221 */ /* 0x001fe20000010000 */
[-CC-:B------:R-:W-:Y:S01]  /*3fa0*/  FFMA.FTZ R71, R71, R0.reuse, -R4.reuse ;  /* 0x0000000047477223 */ /* 0x180fe20000010804 */
[-CC-:B------:R-:W-:Y:S01]  /*3fb0*/  FFMA.FTZ R127, R127, R0.reuse, -R4.reuse ;  /* 0x000000007f7f7223 */ /* 0x180fe20000010804 */
[----:B------:R-:W-:Y:S01]  /*3fc0*/  FADD.FTZ R32, R142, R35 ;  /* 0x000000238e207221 */ /* 0x000fe20000010000 */
[-CC-:B------:R-:W-:Y:S01]  /*3fd0*/  FFMA.FTZ R75, R75, R0.reuse, -R4.reuse ;  /* 0x000000004b4b7223 */ /* 0x180fe20000010804 */
[-C--:B------:R-:W-:Y:S01]  /*3fe0*/  FFMA.FTZ R53, R53, R0.reuse, -R4 ;  /* 0x0000000035357223 */ /* 0x080fe20000010804 */
[----:B------:R-:W0:Y:S01]  /*3ff0*/  MUFU.EX2 R145, R145 ;  /* 0x0000009100917308 */ /* 0x000e220000000800 */
[----:B------:R-:W-:Y:S01]  /*4000*/  FADD.FTZ R35, R45, R32 ;  /* 0x000000202d237221 */ /* 0x000fe20000010000 */
[----:B-1----:R-:W-:Y:S01]  /*4010*/  FADD.FTZ R31, R151, R34 ;  /* 0x00000022971f7221 */ /* 0x002fe20000010000 */
[-CC-:B------:R-:W-:Y:S01]  /*4020*/  FFMA.FTZ R32, R63, R0.reuse, -R4.reuse ;  /* 0x000000003f207223 */ /* 0x180fe20000010804 */
[-CC-:B------:R-:W-:Y:S01]  /*4030*/  FFMA.FTZ R79, R79, R0.reuse, -R4.reuse ;  /* 0x000000004f4f7223 */ /* 0x180fe20000010804 */
[----:B------:R-:W-:Y:S01]  /*4040*/  FADD.FTZ R36, R136, R35 ;  /* 0x0000002388247221 */ /* 0x000fe20000010000 */
[-CC-:B------:R-:W-:Y:S01]  /*4050*/  FFMA.FTZ R89, R89, R0.reuse, -R4.reuse ;  /* 0x0000000059597223 */ /* 0x180fe20000010804 */
[-C--:B------:R-:W-:Y:S01]  /*4060*/  FFMA.FTZ R83, R83, R0.reuse, -R4 ;  /* 0x0000000053537223 */ /* 0x080fe20000010804 */
[----:B------:R-:W1:Y:S01]  /*4070*/  MUFU.EX2 R12, R12 ;  /* 0x0000000c000c7308 */ /* 0x000e620000000800 */
[C---:B--2---:R-:W-:Y:S01]  /*4080*/  FADD.FTZ R34, R10.reuse, R31 ;  /* 0x0000001f0a227221 */ /* 0x044fe20000010000 */
[----:B------:R-:W-:Y:S01]  /*4090*/  FADD.FTZ R31, R49, R36 ;  /* 0x00000024311f7221 */ /* 0x000fe20000010000 */
[-CC-:B------:R-:W-:Y:S01]  /*40a0*/  FFMA.FTZ R57, R57, R0.reuse, -R4.reuse ;  /* 0x0000000039397223 */ /* 0x180fe20000010804 */
[-C--:B------:R-:W-:Y:S01]  /*40b0*/  FFMA.FTZ R87, R87, R0.reuse, -R4 ;  /* 0x0000000057577223 */ /* 0x080fe20000010804 */
[----:B------:R-:W-:Y:S01]  /*40c0*/  F2FP.BF16.F32.PACK_AB R151, R10, R151 ;  /* 0x000000970a97723e */ /* 0x000fe200000010ff */
[----:B------:R-:W-:Y:S01]  /*40d0*/  FADD.FTZ R38, R138, R31 ;  /* 0x0000001f8a267221 */ /* 0x000fe20000010000 */
[----:B------:R-:W-:Y:S01]  /*40e0*/  F2FP.BF16.F32.PACK_AB R149, R8, R149 ;  /* 0x000000950895723e */ /* 0x000fe200000010ff */
[----:B------:R-:W2:Y:S01]  /*40f0*/  MUFU.EX2 R147, R147 ;  /* 0x0000009300937308 */ /* 0x000ea20000000800 */
[----:B0-----:R-:W-:Y:S01]  /*4100*/  FADD.FTZ R27, R145, R34 ;  /* 0x00000022911b7221 */ /* 0x001fe20000010000 */
[----:B------:R-:W-:Y:S01]  /*4110*/  FADD.FTZ R31, R29, R38 ;  /* 0x000000261d1f7221 */ /* 0x000fe20000010000 */
[----:B------:R-:W-:Y:S01]  /*4120*/  FFMA.FTZ R34, R125, R0, -R4 ;  /* 0x000000007d227223 */ /* 0x000fe20000010804 */
[----:B------:R-:W-:-:S02]  /*4130*/  F2FP.BF16.F32.PACK_AB R148, R123, R148 ;  /* 0x000000947b94723e */ /* 0x000fc400000010ff */
[----:B------:R-:W-:Y:S01]  /*4140*/  FADD.FTZ R38, R132, R31 ;  /* 0x0000001f84267221 */ /* 0x000fe20000010000 */
[C---:B------:R-:W-:Y:S01]  /*4150*/  F2FP.BF16.F32.PACK_AB R132, R25.reuse, R132 ;  /* 0x000000841984723e */ /* 0x040fe200000010ff */
[----:B------:R-:W0:Y:S01]  /*4160*/  MUFU.EX2 R14, R14 ;  /* 0x0000000e000e7308 */ /* 0x000e220000000800 */
[C---:B-1----:R-:W-:Y:S01]  /*4170*/  FADD.FTZ R36, R12.reuse, R27 ;  /* 0x0000001b0c247221 */ /* 0x042fe20000010000 */
[----:B------:R-:W-:Y:S01]  /*4180*/  FADD.FTZ R31, R25, R38 ;  /* 0x00000026191f7221 */ /* 0x000fe20000010000 */
[----:B------:R-:W-:Y:S02]  /*4190*/  F2FP.BF16.F32.PACK_AB R145, R12, R145 ;  /* 0x000000910c91723e */ /* 0x000fe400000010ff */
[----:B------:R-:W-:Y:S01]  /*41a0*/  F2FP.BF16.F32.PACK_AB R150, R119, R150 ;  /* 0x000000967796723e */ /* 0x000fe200000010ff */
[----:B------:R-:W-:Y:S01]  /*41b0*/  FADD.FTZ R38, R134, R31 ;  /* 0x0000001f86267221 */ /* 0x000fe20000010000 */
[----:B------:R-:W-:Y:S01]  /*41c0*/  F2FP.BF16.F32.PACK_AB R134, R7, R134 ;  /* 0x000000860786723e */ /* 0x000fe200000010ff */
[----:B------:R-:W1:Y:S01]  /*41d0*/  MUFU.EX2 R141, R141 ;  /* 0x0000008d008d7308 */ /* 0x000e620000000800 */
[----:B--2---:R-:W-:Y:S01]  /*41e0*/  FADD.FTZ R27, R147, R36 ;  /* 0x00000024931b7221 */ /* 0x004fe20000010000 */
[----:B------:R-:W-:Y:S01]  /*41f0*/  FADD.FTZ R31, R7, R38 ;  /* 0x00000026071f7221 */ /* 0x000fe20000010000 */
[----:B------:R-:W-:-:S02]  /*4200*/  F2FP.BF16.F32.PACK_AB R144, R33, R144 ;  /* 0x000000902190723e */ /* 0x000fc400000010ff */
[----:B------:R-:W-:Y:S01]  /*4210*/  F2FP.BF16.F32.PACK_AB R146, R37, R146 ;  /* 0x000000922592723e */ /* 0x000fe200000010ff */
[----:B------:R-:W-:Y:S01]  /*4220*/  FADD.FTZ R40, R128, R31 ;  /* 0x0000001f80287221 */ /* 0x000fe20000010000 */
[C---:B------:R-:W-:Y:S01]  /*4230*/  F2FP.BF16.F32.PACK_AB R128, R9.reuse, R128 ;  /* 0x000000800980723e */ /* 0x040fe200000010ff */
[----:B------:R-:W2:Y:S01]  /*4240*/  MUFU.EX2 R20, R20 ;  /* 0x0000001400147308 */ /* 0x000ea20000000800 */
[----:B0-----:R-:W-:Y:S01]  /*4250*/  FADD.FTZ R36, R14, R27 ;  /* 0x0000001b0e247221 */ /* 0x001fe20000010000 */
[----:B------:R-:W-:Y:S01]  /*4260*/  FADD.FTZ R31, R9, R40 ;  /* 0x00000028091f7221 */ /* 0x000fe20000010000 */
[----:B------:R-:W-:Y:S02]  /*4270*/  F2FP.BF16.F32.PACK_AB R140, R41, R140 ;  /* 0x0000008c298c723e */ /* 0x000fe400000010ff */
[----:B------:R-:W-:Y:S02]  /*4280*/  F2FP.BF16.F32.PACK_AB R142, R45, R142 ;  /* 0x0000008e2d8e723e */ /* 0x000fe400000010ff */
[----:B------:R-:W-:Y:S01]  /*4290*/  F2FP.BF16.F32.PACK_AB R136, R49, R136 ;  /* 0x000000883188723e */ /* 0x000fe200000010ff */
[----:B------:R-:W0:Y:S01]  /*42a0*/  MUFU.EX2 R143, R143 ;  /* 0x0000008f008f7308 */ /* 0x000e220000000800 */
[----:B-1----:R-:W-:Y:S01]  /*42b0*/  FADD.FTZ R27, R141, R36 ;  /* 0x000000248d1b7221 */ /* 0x002fe20000010000 */
[----:B------:R-:W-:-:S02]  /*42c0*/  F2FP.BF16.F32.PACK_AB R138, R29, R138 ;  /* 0x0000008a1d8a723e */ /* 0x000fc400000010ff */
[----:B------:R-:W-:-:S04]  /*42d0*/  F2FP.BF16.F32.PACK_AB R147, R14, R147 ;  /* 0x000000930e93723e */ /* 0x000fc800000010ff */
        /* <DEDUP_REMOVED lines=9> */
[----:B--2---:R-:W-:Y:S01]  /*4370*/  FADD.FTZ R27, R137, R38 ;  /* 0x00000026891b7221 */ /* 0x004fe20000010000 */
[----:B------:R-:W-:Y:S01]  /*4380*/  FADD.FTZ R38, R130, R31 ;  /* 0x0000001f82267221 */ /* 0x000fe20000010000 */
[----:B------:R-:W-:-:S03]  /*4390*/  F2FP.BF16.F32.PACK_AB R130, R61, R130 ;  /* 0x000000823d82723e */ /* 0x000fc600000010ff */
[----:B------:R-:W-:Y:S02]  /*43a0*/  FADD.FTZ R31, R61, R38 ;  /* 0x000000263d1f7221 */ /* 0x000fe40000010000 */
        /* <DEDUP_REMOVED lines=36> */
[----:B--2---:R-:W-:Y:S01]  /*45f0*/  FADD.FTZ R4, R122, R9 ;  /* 0x000000097a047221 */ /* 0x004fe20000010000 */
[----:B------:R-:W-:-:S06]  /*4600*/  VIADD R9, R88, 0xfffffffe ;  /* 0xfffffffe58097836 */ /* 0x000fcc0000000000 */
        /* <DEDUP_REMOVED lines=25> */
[----:B------:R-:W-:-:S03]  /*47a0*/  F2FP.BF16.F32.PACK_AB R121, R8, R89 ;  /* 0x000000590879723e */ /* 0x000fc600000010ff */
[----:B-1----:R-:W-:-:S04]  /*47b0*/  FADD.FTZ R3, R57, R12 ;  /* 0x0000000c39037221 */ /* 0x002fc80000010000 */
[C---:B--2---:R-:W-:Y:S01]  /*47c0*/  FADD.FTZ R3, R10.reuse, R3 ;  /* 0x000000030a037221 */ /* 0x044fe20000010000 */
[----:B------:R-:W-:Y:S01]  /*47d0*/  F2FP.BF16.F32.PACK_AB R123, R10, R57 ;  /* 0x000000390a7b723e */ /* 0x000fe200000010ff */
[----:B------:R-:W-:Y:S06]  /*47e0*/  @P1 BRA `(.L_x_953) ;  /* 0x00000000004c1947 */ /* 0x000fec0003800000 */
[----:B------:R-:W-:Y:S01]  /*47f0*/  ISETP.LT.AND P1, PT, RZ, UR51, PT ;  /* 0x00000033ff007c0c */ /* 0x000fe2000bf21270 */
[----:B------:R-:W-:-:S12]  /*4800*/  UIADD3 UR11, UR51, -0x1, URZ ;  /* 0xffffffff330b7890 */ /* 0x000fd8000fffe03f */
[----:B------:R-:W-:Y:S05]  /*4810*/  @P1 BRA `(.L_x_954) ;  /* 0x0000000000201947 */ /* 0x000fea0003800000 */
[----:B------:R-:W-:Y:S01]  /*4820*/  ULDC UR14, c[0x0][0x9e4] ;  /* 0x00027900000e7ab9 */ /* 0x000fe20000000800 */
[----:B------:R-:W-:Y:S02]  /*4830*/  UIADD3 UR11, -UR51, URZ, URZ ;  /* 0x0000003f330b7290 */ /* 0x000fe4000fffe13f */
[----:B------:R-:W-:-:S11]  /*4840*/  UISETP.NE.AND UP0, UPT, UR14, 0x1, UPT ;  /* 0x000000010e00788c */ /* 0x000fd6000bf05270 */
[----:B------:R-:W-:Y:S02]  /*4850*/  @UP0 ULDC.64 UR18, c[0x0][0x9e8] ;  /* 0x00027a0000120ab9 */ /* 0x000fe40000000a00 */
[----:B------:R-:W-:-:S04]  /*4860*/  UIMAD.WIDE.U32 UR6, UR11, UR18, URZ ;  /* 0x000000120b0672a5 */ /* 0x000fc8000f8e003f */
[----:B------:R-:W-:-:S04]  /*4870*/  @UP0 USHF.R.U32.HI UR11, URZ, UR19, UR7 ;  /* 0x000000133f0b0299 */ /* 0x000fc80008011607 */
[----:B------:R-:W-:Y:S01]  /*4880*/  ULOP3.LUT UR11, URZ, UR11, URZ, 0x33, !UPT ;  /* 0x0000000b3f0b7292 */ /* 0x000fe2000f8e333f */
[----:B------:R-:W-:Y:S11]  /*4890*/  BRA `(.L_x_955) ;  /* 0x0000000000147947 */ /* 0x000ff60003800000 */
.L_x_954:
[----:B------:R-:W-:Y:S02]  /*48a0*/  ULDC UR14, c[0x0][0x9e4] ;  /* 0x00027900000e7ab9 */ /* 0x000fe40000000800 */
[----:B------:R-:W-:-:S11]  /*48b0*/  UISETP.NE.AND UP0, UPT, UR14, 0x1, UPT ;  /* 0x000000010e00788c */ /* 0x000fd6000bf05270 */
[----:B------:R-:W-:Y:S02]  /*48c0*/  @UP0 ULDC.64 UR18, c[0x0][0x9e8] ;  /* 0x00027a0000120ab9 */ /* 0x000fe40000000a00 */
[----:B------:R-:W-:-:S04]  /*48d0*/  UIMAD.WIDE.U32 UR6, UR11, UR18, URZ ;  /* 0x000000120b0672a5 */ /* 0x000fc8000f8e003f */
[----:B------:R-:W-:-:S12]  /*48e0*/  @UP0 USHF.R.U32.HI UR11, URZ, UR19, UR7 ;  /* 0x000000133f0b0299 */ /* 0x000fd80008011607 */
.L_x_955:
[----:B------:R-:W-:-:S04]  /*48f0*/  UIMAD UR11, UR11, UR14, UR14 ;  /* 0x0000000e0b0b72a4 */ /* 0x000fc8000f8e020e */
[----:B------:R-:W-:-:S04]  /*4900*/  UISETP.LT.AND UP0, UPT, UR10, UR11, UPT ;  /* 0x0000000b0a00728c */ /* 0x000fc8000bf01270 */
[----:B------:R-:W-:-:S12]  /*4910*/  USEL UR10, UR10, UR11, UP0 ;  /* 0x0000000b0a0a7287 */ /* 0x000fd80008000000 */
.L_x_953:
[----:B------:R-:W-:Y:S01]  /*4920*/  USHF.R.S32.HI UR6, URZ, 0x1f, UR10 ;  /* 0x0000001f3f067899 */ /* 0x000fe2000801140a */
[----:B------:R-:W-:Y:S02]  /*4930*/  CS2R R118, SRZ ;  /* 0x0000000000767805 */ /* 0x000fe4000001ff00 */
[----:B------:R-:W-:Y:S02]  /*4940*/  CS2R R116, SRZ ;  /* 0x0000000000747805 */ /* 0x000fe4000001ff00 */
[----:B------:R-:W-:Y:S01]  /*4950*/  CS2R R114, SRZ ;  /* 0x0000000000727805 */ /* 0x000fe2000001ff00 */
[----:B------:R-:W-:Y:S01]  /*4960*/  ULEA.HI UR6, UR6, UR10, URZ, 0x7 ;  /* 0x0000000a06067291 */ /* 0x000fe2000f8f383f */
[----:B------:R-:W-:Y:S02]  /*4970*/  CS2R R112, SRZ ;  /* 0x0000000000707805 */ /* 0x000fe4000001ff00 */
[----:B------:R-:W-:Y:S02]  /*4980*/  CS2R R110, SRZ ;  /* 0x00000000006e7805 */ /* 0x000fe4000001ff00 */
[----:B------:R-:W-:Y:S01]  /*4990*/  CS2R R108, SRZ ;  /* 0x00000000006c7805 */ /* 0x000fe2000001ff00 */
[----:B------:R-:W-:Y:S01]  /*49a0*/  USHF.R.S32.HI UR6, URZ, 0x7, UR6 ;  /* 0x000000073f067899 */ /* 0x000fe20008011406 */
[----:B------:R-:W-:-:S02]  /*49b0*/  CS2R R106, SRZ ;  /* 0x00000000006a7805 */ /* 0x000fc4000001ff00 */
[----:B------:R-:W-:Y:S02]  /*49c0*/  CS2R R104, SRZ ;  /* 0x0000000000687805 */ /* 0x000fe4000001ff00 */
[----:B------:R-:W-:Y:S01]  /*49d0*/  CS2R R102, SRZ ;  /* 0x0000000000667805 */ /* 0x000fe2000001ff00 */
[----:B------:R-:W-:Y:S01]  /*49e0*/  UISETP.LT.AND UP0, UPT, UR42, UR6, UPT ;  /* 0x000000062a00728c */ /* 0x000fe2000bf01270 */
[----:B------:R-:W-:Y:S02]  /*49f0*/  CS2R R100, SRZ ;  /* 0x0000000000647805 */ /* 0x000fe4000001ff00 */
[----:B------:R-:W-:Y:S02]  /*4a00*/  CS2R R98, SRZ ;  /* 0x0000000000627805 */ /* 0x000fe4000001ff00 */
[----:B------:R-:W-:Y:S01]  /*4a10*/  CS2R R96, SRZ ;  /* 0x0000000000607805 */ /* 0x000fe2000001ff00 */
[----:B------:R-:W-:Y:S01]  /*4a20*/  USEL UR24, UR42, UR6, !UP0 ;  /* 0x000000062a187287 */ /* 0x000fe2000c000000 */
[----:B------:R-:W-:-:S02]  /*4a30*/  CS2R R94, SRZ ;  /* 0x00000000005e7805 */ /* 0x000fc4000001ff00 */
[----:B------:R-:W-:Y:S02]  /*4a40*/  CS2R R92, SRZ ;  /* 0x00000000005c7805 */ /* 0x000fe4000001ff00 */
[----:B------:R-:W-:Y:S02]  /*4a50*/  CS2R R90, SRZ ;  /* 0x00000000005a7805 */ /* 0x000fe4000001ff00 */
[----:B------:R-:W-:Y:S02]  /*4a60*/  CS2R R88, SRZ ;  /* 0x0000000000587805 */ /* 0x000fe4000001ff00 */
[----:B------:R-:W-:-:S13]  /*4a70*/  ISETP.GE.AND P1, PT, R9, UR24, PT ;  /* 0x0000001809007c0c */ /* 0x000fda000bf26270 */
[----:B------:R-:W-:Y:S05]  /*4a80*/  @!P1 BRA `(.L_x_956) ;  /* 0x0000002c00a09947 */ /* 0x000fea0003800000 */
[----:B------:R-:W-:Y:S01]  /*4a90*/  IMAD.MOV.U32 R8, RZ, RZ, R11 ;  /* 0x000000ffff087224 */ /* 0x000fe200078e000b */
[----:B------:R-:W-:Y:S01]  /*4aa0*/  UMOV UR26, UR46 ;  /* 0x0000002e001a7c82 */ /* 0x000fe20008000000 */
[----:B------:R-:W-:Y:S01]  /*4ab0*/  IMAD.MOV.U32 R7, RZ, RZ, R2 ;  /* 0x000000ffff077224 */ /* 0x000fe200078e0002 */
[----:B------:R-:W-:Y:S01]  /*4ac0*/  UMOV UR25, UR36 ;  /* 0x0000002400197c82 */ /* 0x000fe20008000000 */
[----:B------:R-:W-:Y:S01]  /*4ad0*/  IMAD.MOV.U32 R119, RZ, RZ, RZ ;  /* 0x000000ffff777224 */ /* 0x000fe200078e00ff */
[----:B------:R-:W-:Y:S01]  /*4ae0*/  ULDC UR21, c[0x0][0x9e4] ;  /* 0x0002790000157ab9 */ /* 0x000fe20000000800 */
[----:B------:R-:W-:Y:S01]  /*4af0*/  ULDC UR22, c[0x0][0x9dc] ;  /* 0x0002770000167ab9 */ /* 0x000fe20000000800 */
[----:B------:R-:W-:-:S05]  /*4b00*/  ULDC UR23, c[0x0][0x9e0] ;  /* 0x0002780000177ab9 */ /* 0x000fca0000000800 */
.L_x_975:
[----:B------:R-:W-:Y:S01]  /*4b10*/  ISETP.NE.AND P2, PT, RZ, UR44, PT ;  /* 0x0000002cff007c0c */ /* 0x000fe2000bf45270 */
[----:B------:R-:W-:-:S04]  /*4b20*/  UISETP.NE.AND UP0, UPT, UR25, 0x1, UPT ;  /* 0x000000011900788c */ /* 0x000fc8000bf05270 */
[----:B------:R-:W-:-:S04]  /*4b30*/  USEL UR46, URZ, 0x1, UP0 ;  /* 0x000000013f2e7887 */ /* 0x000fc80008000000 */
[----:B------:R-:W-:-:S04]  /*4b40*/  ULOP3.LUT UR46, UR26, UR46, URZ, 0x3c, !UPT ;  /* 0x0000002e1a2e7292 */ /* 0x000fc8000f8e3c3f */
[----:B------:R-:W-:Y:S08]  /*4b50*/  @P2 BRA `(.L_x_957) ;  /* 0x0000000000382947 */ /* 0x000ff00003800000 */
[----:B------:R-:W-:Y:S05]  /*4b60*/  @!P0 BRA `(.L_x_958) ;  /* 0x0000000000048947 */ /* 0x000fea0003800000 */
[----:B------:R-:W-:Y:S01]  /*4b70*/  BPT.TRAP 0x1 ;  /* 0x000000040000795c */ /* 0x000fe20000300000 */
.L_x_958:
        /* <DEDUP_REMOVED lines=9> */
.L_x_959:
[----:B-1----:R-:W-:Y:S05]  /*4c10*/  @P1 BRA `(.L_x_957) ;  /* 0x0000000000081947 */ /* 0x002fea0003800000 */
[----:B------:R-:W1:Y:S02]  /*4c20*/  SYNCS.PHASECHK.TRANS64.TRYWAIT P1, [UR6+0x16830], R0 ;  /* 0x01683000ff0075a7 */ /* 0x000e640008020146 */
[----:B-1----:R-:W-:Y:S05]  /*4c30*/  @!P1 BRA `(.L_x_960) ;  /* 0x000000e0006c9947 */ /* 0x002fea0003800000 */
.L_x_957:
        /* <DEDUP_REMOVED lines=28> */
.L_x_962:
[----:B------:R-:W-:Y:S01]  /*4e00*/  ULEA UR6, UR25, UR45, 0x3 ;  /* 0x0000002d19067291 */ /* 0x000fe2000f8e183f */
[----:B------:R-:W-:-:S05]  /*4e10*/  IMAD.U32 R0, RZ, RZ, UR26 ;  /* 0x0000001aff007e24 */ /* 0x000fca000f8e00ff */
[----:B------:R-:W-:-:S04]  /*4e20*/  SHF.L.U32 R0, R0, 0x1f, RZ ;  /* 0x0000001f00007819 */ /* 0x000fc800000006ff */
[----:B------:R0:W1:Y:S01]  /*4e30*/  SYNCS.PHASECHK.TRANS64.TRYWAIT P1, [UR6+0x16850], R0 ;  /* 0x01685000ff0075a7 */ /* 0x0000620008020146 */
[----:B------:R-:W-:Y:S05]  /*4e40*/  @!P0 BRA `(.L_x_963) ;  /* 0x0000000000048947 */ /* 0x000fea0003800000 */
[----:B------:R-:W-:Y:S01]  /*4e50*/  BPT.TRAP 0x1 ;  /* 0x000000040000795c */ /* 0x000fe20000300000 */
.L_x_963:
[----:B-1----:R-:W-:Y:S05]  /*4e60*/  @P1 BRA `(.L_x_961) ;  /* 0x0000000000081947 */ /* 0x002fea0003800000 */
[----:B------:R-:W1:Y:S02]  /*4e70*/  SYNCS.PHASECHK.TRANS64.TRYWAIT P1, [UR6+0x16850], R0 ;  /* 0x01685000ff0075a7 */ /* 0x000e640008020146 */
[----:B-1----:R-:W-:Y:S05]  /*4e80*/  @!P1 BRA `(.L_x_964) ;  /* 0x000000dc00f09947 */ /* 0x002fea0003800000 */
.L_x_961:
[----:B------:R-:W-:Y:S01]  /*4e90*/  UIADD3 UR6, UR45, 0x400, URZ ;  /* 0x000004002d067890 */ /* 0x000fe2000fffe03f */
[----:B------:R-:W-:Y:S01]  /*4ea0*/  WARPGROUP.ARRIVE ;  /* 0x00000000000079c5 */ /* 0x000fe20000000000 */
[----:B------:R-:W-:-:S05]  /*4eb0*/  UMOV UR7, 0x40000040 ;  /* 0x4000004000077882 */ /* 0x000fca0000000000 */
[----:B------:R-:W2:Y:S01]  /*4ec0*/  S2R R2, SR_TID.X ;  /* 0x0000000000027919 */ /* 0x000ea20000002100 */
[----:B------:R-:W-:Y:S01]  /*4ed0*/  USHF.R.U32.HI UR6, URZ, 0x4, UR6 ;  /* 0x000000043f067899 */ /* 0x000fe20008011606 */
[----:B01----:R-:W-:-:S03]  /*4ee0*/  VIADD R0, R23, 0x9 ;  /* 0x0000000917007836 */ /* 0x003fc60000000000 */
[----:B------:R-:W-:-:S04]  /*4ef0*/  ULOP3.LUT UR6, UR6, 0x3fff, URZ, 0xc0, !UPT ;  /* 0x00003fff06067892 */ /* 0x000fc8000f8ec03f */
[----:B------:R-:W-:-:S07]  /*4f00*/  ULEA UR10, UR25, UR6, 0xa ;  /* 0x00000006190a7291 */ /* 0x000fce000f8e503f */
[----:B------:R-:W-:Y:S02]  /*4f10*/  UMOV UR6, UR10 ;  /* 0x0000000a00067c82 */ /* 0x000fe40008000000 */
[----:B------:R-:W-:Y:S01]  /*4f20*/  HGMMA.64x64x16.F32.BF16 R88, R148, gdesc[UR4].tnspB, R88, gsb0 ;  /* 0x40e0000494587df0 */ /* 0x000fe20008001858 */
[----:B------:R-:W-:Y:S01]  /*4f30*/  UIADD3 UR6, UR10, 0x80, URZ ;  /* 0x000000800a067890 */ /* 0x000fe2000fffe03f */
[----:B------:R-:W-:Y:S01]  /*4f40*/  UMOV UR7, 0x40000040 ;  /* 0x4000004000077882 */ /* 0x000fe20000000000 */
[----:B--2---:R-:W-:-:S04]  /*4f50*/  ISETP.GE.U32.AND P1, PT, R2, 0x180, PT ;  /* 0x000001800200780c */ /* 0x004fc80003f26070 */
        /* <DEDUP_REMOVED lines=38> */
.L_x_965:
[----:B------:R-:W-:Y:S01]  /*51c0*/  UISETP.NE.AND UP1, UPT, UR50, URZ, UPT ;  /* 0x0000003f3200728c */ /* 0x000fe2000bf25270 */
[----:B------:R-:W-:Y:S01]  /*51d0*/  VIADD R11, R17, UR38 ;  /* 0x00000026110b7c36 */ /* 0x000fe20008000000 */
[----:B------:R-:W1:Y:S01]  /*51e0*/  LDC R5, c[0x0][0x2f0] ;  /* 0x0000bc00ff057b82 */ /* 0x000e620000000800 */
[----:B------:R-:W-:Y:S02]  /*51f0*/  ULEA UR6, UR36, UR45, 0x3 ;  /* 0x0000002d24067291 */ /* 0x000fe4000f8e183f */
[----:B------:R-:W-:Y:S01]  /*5200*/  UISETP.NE.AND UP0, UPT, UR49, URZ, UPT ;  /* 0x0000003f3100728c */ /* 0x000fe2000bf05270 */
[----:B------:R-:W-:Y:S01]  /*5210*/  PLOP3.LUT P1, PT, PT, PT, UP1, 0x80, 0x0 ;  /* 0x000000000000781c */ /* 0x000fe20003f2f018 */
[----:B------:R-:W-:Y:S01]  /*5220*/  UIADD3 UR6, UR6, 0x16840, URZ ;  /* 0x0001684006067890 */ /* 0x000fe2000fffe03f */
[----:B------:R-:W-:Y:S02]  /*5230*/  PLOP3.LUT P2, PT, PT, PT, UP1, 0x80, 0x0 ;  /* 0x000000000000781c */ /* 0x000fe40003f4f018 */
[----:B------:R-:W2:Y:S01]  /*5240*/  LDC R6, c[0x0][0x288] ;  /* 0x0000a200ff067b82 */ /* 0x000ea20000000800 */
[----:B------:R-:W-:Y:S01]  /*5250*/  @UP1 ULDC UR7, c[0x0][0x44c] ;  /* 0x0001130000071ab9 */ /* 0x000fe20000000800 */
[----:B------:R-:W-:-:S07]  /*5260*/  UPRMT UR6, UR43, 0x654, UR6 ;  /* 0x000006542b067896 */ /* 0x000fce0008000006 */
[----:B0-----:R-:W-:Y:S01]  /*5270*/  @P1 IMAD.HI.U32 R0, R11, UR7, RZ ;  /* 0x000000070b001c27 */ /* 0x001fe2000f8e00ff */
[----:B------:R-:W-:Y:S01]  /*5280*/  @UP1 ULDC UR7, c[0x0][0x450] ;  /* 0x0001140000071ab9 */ /* 0x000fe20000000800 */
[----:B------:R-:W-:Y:S01]  /*5290*/  PLOP3.LUT P1, PT, PT, PT, UP0, 0x40, 0x0 ;  /* 0x000000000000781c */ /* 0x000fe20003f2e808 */
[----:B------:R-:W-:Y:S01]  /*52a0*/  SYNCS.ARRIVE.TRANS64.RED.A1T0 RZ, [UR6], RZ ;  /* 0x000000ffffff79a7 */ /* 0x000fe20008100406 */
[----:B------:R-:W-:Y:S01]  /*52b0*/  ULOP3.LUT UR6, URZ, UR22, URZ, 0x33, !UPT ;  /* 0x000000163f067292 */ /* 0x000fe2000f8e333f */
[----:B------:R-:W-:Y:S01]  /*52c0*/  @P2 SHF.R.U32.HI R11, RZ, UR7, R0 ;  /* 0x00000007ff0b2c19 */ /* 0x000fe20008011600 */
[----:B------:R-:W-:-:S04]  /*52d0*/  IMAD.SHL.U32 R0, R9, 0x80, RZ ;  /* 0x0000008009007824 */ /* 0x000fc800078e00ff */
[----:B------:R-:W0:Y:S01]  /*52e0*/  SHFL.IDX PT, R15, R11, RZ, 0x1c1f ;  /* 0x001c1fff0b0f7589 */ /* 0x000e2200000e0000 */
[----:B------:R-:W-:-:S05]  /*52f0*/  IADD3 R13, -R0, 0x1, RZ ;  /* 0x00000001000d7810 */ /* 0x000fca0007ffe1ff */
[----:B------:R-:W-:-:S04]  /*5300*/  IMAD R2, R16, -0x2, R13 ;  /* 0xfffffffe10027824 */ /* 0x000fc800078e020d */
[----:B-1----:R-:W-:-:S04]  /*5310*/  IMAD R13, R5, UR40, R2 ;  /* 0x00000028050d7c24 */ /* 0x002fc8000f8e0202 */
[----:B--2---:R-:W-:-:S04]  /*5320*/  IMAD.IADD R13, R13, 0x1, -R6 ;  /* 0x000000010d0d7824 */ /* 0x004fc800078e0a06 */
[C---:B------:R-:W-:Y:S02]  /*5330*/  VIADD R14, R13.reuse, UR23 ;  /* 0x000000170d0e7c36 */ /* 0x040fe40008000000 */
[----:B------:R-:W-:Y:S02]  /*5340*/  VIADD R12, R13, UR6 ;  /* 0x000000060d0c7c36 */ /* 0x000fe40008000000 */
[--C-:B0-----:R-:W-:Y:S02]  /*5350*/  IMAD.IADD R2, R14, 0x1, R15.reuse ;  /* 0x000000010e027824 */ /* 0x101fe400078e020f */
[----:B------:R-:W-:Y:S01]  /*5360*/  IMAD.IADD R10, R12, 0x1, R15 ;  /* 0x000000010c0a7824 */ /* 0x000fe200078e020f */
[----:B------:R-:W-:Y:S06]  /*5370*/  @P1 BRA `(.L_x_966) ;  /* 0x00000000005c1947 */ /* 0x000fec0003800000 */
[----:B------:R-:W-:Y:S01]  /*5380*/  IMAD R13, R5, UR40, R15 ;  /* 0x00000028050d7c24 */ /* 0x000fe2000f8e020f */
[----:B------:R-:W-:Y:S03]  /*5390*/  BSSY B0, `(.L_x_967) ;  /* 0x0000011000007945 */ /* 0x000fe60003800000 */
[----:B------:R-:W-:-:S05]  /*53a0*/  IMAD.IADD R13, R13, 0x1, -R6 ;  /* 0x000000010d0d7824 */ /* 0x000fca00078e0a06 */
[----:B------:R-:W-:-:S13]  /*53b0*/  ISETP.GT.AND P1, PT, R13, -0x1, PT ;  /* 0xffffffff0d00780c */ /* 0x000fda0003f24270 */
[----:B------:R-:W-:Y:S05]  /*53c0*/  @P1 BRA `(.L_x_968) ;  /* 0x0000000000201947 */ /* 0x000fea0003800000 */
[----:B------:R-:W-:Y:S01]  /*53d0*/  IMAD.U32 R15, RZ, RZ, UR21 ;  /* 0x00000015ff0f7e24 */ /* 0x000fe2000f8e00ff */
[----:B------:R-:W-:-:S04]  /*53e0*/  LOP3.LUT R13, RZ, R13, RZ, 0x33, !PT ;  /* 0x0000000dff0d7212 */ /* 0x000fc800078e33ff */
[----:B------:R-:W-:-:S13]  /*53f0*/  ISETP.NE.AND P1, PT, R15, 0x1, PT ;  /* 0x000000010f00780c */ /* 0x000fda0003f25270 */
[----:B------:R-:W0:Y:S02]  /*5400*/  @P1 LDC.64 R20, c[0x0][0x9e8] ;  /* 0x00027a00ff141b82 */ /* 0x000e240000000a00 */
[----:B0-----:R-:W-:-:S05]  /*5410*/  @P1 IMAD.HI.U32 R20, R13, R20, RZ ;  /* 0x000000140d141227 */ /* 0x001fca00078e00ff */
[----:B------:R-:W-:-:S04]  /*5420*/  @P1 SHF.R.U32.HI R13, RZ, R21, R20 ;  /* 0x00000015ff0d1219 */ /* 0x000fc80000011614 */
[----:B------:R-:W-:Y:S01]  /*5430*/  LOP3.LUT R13, RZ, R13, RZ, 0x33, !PT ;  /* 0x0000000dff0d7212 */ /* 0x000fe200078e33ff */
[----:B------:R-:W-:Y:S06]  /*5440*/  BRA `(.L_x_969) ;  /* 0x0000000000147947 */ /* 0x000fec0003800000 */
.L_x_968:
[----:B------:R-:W-:-:S05]  /*5450*/  IMAD.U32 R15, RZ, RZ, UR21 ;  /* 0x00000015ff0f7e24 */ /* 0x000fca000f8e00ff */
[----:B------:R-:W-:-:S13]  /*5460*/  ISETP.NE.AND P1, PT, R15, 0x1, PT ;  /* 0x000000010f00780c */ /* 0x000fda0003f25270 */
[----:B------:R-:W0:Y:S02]  /*5470*/  @P1 LDC.64 R20, c[0x0][0x9e8] ;  /* 0x00027a00ff141b82 */ /* 0x000e240000000a00 */
[----:B0-----:R-:W-:-:S05]  /*5480*/  @P1 IMAD.HI.U32 R20, R13, R20, RZ ;  /* 0x000000140d141227 */ /* 0x001fca00078e00ff */
[----:B------:R-:W-:-:S07]  /*5490*/  @P1 SHF.R.U32.HI R13, RZ, R21, R20 ;  /* 0x00000015ff0d1219 */ /* 0x000fce0000011614 */
.L_x_969:
[----:B------:R-:W-:Y:S05]  /*54a0*/  BSYNC B0 ;  /* 0x0000000000007941 */ /* 0x000fea0003800000 */
.L_x_967:
[----:B------:R-:W-:-:S04]  /*54b0*/  IMAD R13, R13, R15, -R0 ;  /* 0x0000000f0d0d7224 */ /* 0x000fc800078e0a00 */
[----:B------:R-:W-:-:S05]  /*54c0*/  IMAD R13, R16, -0x2, R13 ;  /* 0xfffffffe100d7824 */ /* 0x000fca00078e020d */
[----:B------:R-:W-:Y:S02]  /*54d0*/  VIADDMNMX R2, R13, R15, R2, PT ;  /* 0x0000000f0d027246 */ /* 0x000fe40003800102 */
[----:B------:R-:W-:-:S07]  /*54e0*/  VIMNMX R10, R10, R13, !PT ;  /* 0x0000000d0a0a7248 */ /* 0x000fce0007fe0100 */
.L_x_966:
[----:B------:R-:W-:Y:S01]  /*54f0*/  ISETP.GT.AND P1, PT, R9, -0x1, PT ;  /* 0xffffffff0900780c */ /* 0x000fe20003f24270 */
[----:B------:R-:W0:Y:S01]  /*5500*/  SHFL.IDX PT, R11, R11, 0x1, 0x1c1f ;  /* 0x003c1f000b0b7f89 */ /* 0x000e2200000e0000 */
[----:B------:R-:W-:Y:S02]  /*5510*/  UISETP.NE.AND UP0, UPT, UR49, URZ, UPT ;  /* 0x0000003f3100728c */ /* 0x000fe4000bf05270 */
[C---:B------:R-:W-:Y:S02]  /*5520*/  ISETP.GT.AND P3, PT, R10.reuse, 0x8, P1 ;  /* 0x000000080a00780c */ /* 0x040fe40000f64270 */
[----:B------:R-:W-:Y:S02]  /*5530*/  ISETP.GT.AND P6, PT, R10, RZ, P1 ;  /* 0x000000ff0a00720c */ /* 0x000fe40000fc4270 */
[----:B------:R-:W-:Y:S02]  /*5540*/  ISETP.LT.OR P3, PT, R2, 0x9, P3 ;  /* 0x000000090200780c */ /* 0x000fe40001f61670 */
[----:B------:R-:W-:-:S02]  /*5550*/  ISETP.GT.AND P2, PT, R10, 0x1, P1 ;  /* 0x000000010a00780c */ /* 0x000fc40000f44270 */
[----:B------:R-:W-:Y:S02]  /*5560*/  FSEL R13, R28, -INF , !P3 ;  /* 0xff8000001c0d7808 */ /* 0x000fe40005800000 */
[----:B------:R-:W-:Y:S02]  /*5570*/  ISETP.GT.AND P3, PT, R10, 0x19, P1 ;  /* 0x000000190a00780c */ /* 0x000fe40000f64270 */
[C---:B------:R-:W-:Y:S02]  /*5580*/  ISETP.LT.OR P6, PT, R2.reuse, 0x1, P6 ;  /* 0x000000010200780c */ /* 0x040fe400037c1670 */
[C---:B------:R-:W-:Y:S02]  /*5590*/  ISETP.LT.OR P2, PT, R2.reuse, 0x2, P2 ;  /* 0x000000020200780c */ /* 0x040fe40001741670 */
[----:B------:R-:W-:Y:S02]  /*55a0*/  ISETP.LT.OR P3, PT, R2, 0x1a, P3 ;  /* 0x0000001a0200780c */ /* 0x000fe40001f61670 */
[----:B------:R-:W-:-:S02]  /*55b0*/  FSEL R24, R24, -INF , !P6 ;  /* 0xff80000018187808 */ /* 0x000fc40007000000 */
[----:B------:R-:W-:Y:S01]  /*55c0*/  FSEL R25, R25, -INF , !P2 ;  /* 0xff80000019197808 */ /* 0x000fe20005000000 */
[--C-:B0-----:R-:W-:Y:S01]  /*55d0*/  IMAD.IADD R14, R14, 0x1, R11.reuse ;  /* 0x000000010e0e7824 */ /* 0x101fe200078e020b */
[----:B------:R-:W-:Y:S01]  /*55e0*/  ISETP.GT.AND P5, PT, R10, 0x9, P1 ;  /* 0x000000090a00780c */ /* 0x000fe20000fa4270 */
[----:B------:R-:W-:Y:S01]  /*55f0*/  IMAD.IADD R12, R12, 0x1, R11 ;  /* 0x000000010c0c7824 */ /* 0x000fe200078e020b */
[C---:B------:R-:W-:Y:S02]  /*5600*/  ISETP.GT.AND P4, PT, R10.reuse, 0x10, P1 ;  /* 0x000000100a00780c */ /* 0x040fe40000f84270 */
[C---:B------:R-:W-:Y:S02]  /*5610*/  ISETP.GT.AND P6, PT, R10.reuse, 0x11, P1 ;  /* 0x000000110a00780c */ /* 0x040fe40000fc4270 */
[----:B------:R-:W-:Y:S02]  /*5620*/  ISETP.GT.AND P2, PT, R10, 0x18, P1 ;  /* 0x000000180a00780c */ /* 0x000fe40000f44270 */
[----:B------:R-:W-:-:S02]  /*5630*/  FSEL R37, R37, -INF , !P3 ;  /* 0xff80000025257808 */ /* 0x000fc40005800000 */
[----:B------:R-:W-:Y:S02]  /*5640*/  ISETP.GT.AND P3, PT, R10, 0x30, P1 ;  /* 0x000000300a00780c */ /* 0x000fe40000f64270 */
[C---:B------:R-:W-:Y:S02]  /*5650*/  ISETP.LT.OR P5, PT, R2.reuse, 0xa, P5 ;  /* 0x0000000a0200780c */ /* 0x040fe40002fa1670 */
[C---:B------:R-:W-:Y:S02]  /*5660*/  ISETP.LT.OR P4, PT, R2.reuse, 0x11, P4 ;  /* 0x000000110200780c */ /* 0x040fe40002781670 */
[C---:B------:R-:W-:Y:S02]  /*5670*/  ISETP.LT.OR P6, PT, R2.reuse, 0x12, P6 ;  /* 0x000000120200780c */ /* 0x040fe400037c1670 */
[C---:B------:R-:W-:Y:S02]  /*5680*/  ISETP.LT.OR P2, PT, R2.reuse, 0x19, P2 ;  /* 0x000000190200780c */ /* 0x040fe40001741670 */
[----:B------:R-:W-:-:S02]  /*5690*/  ISETP.LT.OR P3, PT, R2, 0x31, P3 ;  /* 0x000000310200780c */ /* 0x000fc40001f61670 */
[----:B------:R-:W-:Y:S02]  /*56a0*/  FSEL R29, R29, -INF , !P5 ;  /* 0xff8000001d1d7808 */ /* 0x000fe40006800000 */
[----:B------:R-:W-:Y:S02]  /*56b0*/  FSEL R15, R32, -INF , !P4 ;  /* 0xff800000200f7808 */ /* 0x000fe40006000000 */
[----:B------:R-:W-:Y:S02]  /*56c0*/  FSEL R33, R33, -INF , !P6 ;  /* 0xff80000021217808 */ /* 0x000fe40007000000 */
[----:B------:R-:W-:Y:S02]  /*56d0*/  FSEL R21, R36, -INF , !P2 ;  /* 0xff80000024157808 */ /* 0x000fe40005000000 */
[C---:B------:R-:W-:Y:S02]  /*56e0*/  ISETP.GT.AND P5, PT, R10.reuse, 0x20, P1 ;  /* 0x000000200a00780c */ /* 0x040fe40000fa4270 */
[----:B------:R-:W-:-:S02]  /*56f0*/  ISETP.GT.AND P4, PT, R10, 0x21, P1 ;  /* 0x000000210a00780c */ /* 0x000fc40000f84270 */
[C---:B------:R-:W-:Y:S02]  /*5700*/  ISETP.GT.AND P6, PT, R10.reuse, 0x28, P1 ;  /* 0x000000280a00780c */ /* 0x040fe40000fc4270 */
[----:B------:R-:W-:Y:S02]  /*5710*/  ISETP.GT.AND P2, PT, R10, 0x29, P1 ;  /* 0x000000290a00780c */ /* 0x000fe40000f44270 */
[----:B------:R-:W-:Y:S02]  /*5720*/  FSEL R125, R48, -INF , !P3 ;  /* 0xff800000307d7808 */ /* 0x000fe40005800000 */
[----:B------:R-:W-:Y:S02]  /*5730*/  ISETP.GT.AND P3, PT, R10, 0x41, P1 ;  /* 0x000000410a00780c */ /* 0x000fe40000f64270 */
[C---:B------:R-:W-:Y:S02]  /*5740*/  ISETP.LT.OR P5, PT, R2.reuse, 0x21, P5 ;  /* 0x000000210200780c */ /* 0x040fe40002fa1670 */
[----:B------:R-:W-:-:S02]  /*5750*/  ISETP.LT.OR P4, PT, R2, 0x22, P4 ;  /* 0x000000220200780c */ /* 0x000fc40002781670 */
[C---:B------:R-:W-:Y:S02]  /*5760*/  ISETP.LT.OR P6, PT, R2.reuse, 0x29, P6 ;  /* 0x000000290200780c */ /* 0x040fe400037c1670 */
[C---:B------:R-:W-:Y:S02]  /*5770*/  ISETP.LT.OR P2, PT, R2.reuse, 0x2a, P2 ;  /* 0x0000002a0200780c */ /* 0x040fe40001741670 */
[----:B------:R-:W-:Y:S02]  /*5780*/  ISETP.LT.OR P3, PT, R2, 0x42, P3 ;  /* 0x000000420200780c */ /* 0x000fe40001f61670 */
[----:B------:R-:W-:Y:S02]  /*5790*/  FSEL R121, R40, -INF , !P5 ;  /* 0xff80000028797808 */ /* 0x000fe40006800000 */
[----:B------:R-:W-:Y:S02]  /*57a0*/  FSEL R41, R41, -INF , !P4 ;  /* 0xff80000029297808 */ /* 0x000fe40006000000 */
[----:B------:R-:W-:-:S02]  /*57b0*/  FSEL R123, R44, -INF , !P6 ;  /* 0xff8000002c7b7808 */ /* 0x000fc40007000000 */
[----:B------:R-:W-:Y:S02]  /*57c0*/  FSEL R45, R45, -INF , !P2 ;  /* 0xff8000002d2d7808 */ /* 0x000fe40005000000 */
[C---:B------:R-:W-:Y:S02]  /*57d0*/  ISETP.GT.AND P5, PT, R10.reuse, 0x31, P1 ;  /* 0x000000310a00780c */ /* 0x040fe40000fa4270 */
        /* <DEDUP_REMOVED lines=34> */
[----:B------:R-:W-:Y:S02]  /*5a00*/  PLOP3.LUT P3, PT, PT, PT, UP0, 0x40, 0x0 ;  /* 0x000000000000781c */ /* 0x000fe40003f6e808 */
[C---:B------:R-:W-:Y:S02]  /*5a10*/  ISETP.LT.OR P5, PT, R2.reuse, 0x5a, P5 ;  /* 0x0000005a0200780c */ /* 0x040fe40002fa1670 */
[C---:B------:R-:W-:Y:S02]  /*5a20*/  ISETP.LT.OR P4, PT, R2.reuse, 0x61, P4 ;  /* 0x000000610200780c */ /* 0x040fe40002781670 */
[C---:B------:R-:W-:Y:S02]  /*5a30*/  ISETP.LT.OR P6, PT, R2.reuse, 0x62, P6 ;  /* 0x000000620200780c */ /* 0x040fe400037c1670 */
[----:B------:R-:W-:Y:S02]  /*5a40*/  ISETP.LT.OR P2, PT, R2, 0x69, P2 ;  /* 0x000000690200780c */ /* 0x000fe40001741670 */
[----:B------:R-:W-:-:S02]  /*5a50*/  FSEL R69, R69, -INF , !P5 ;  /* 0xff80000045457808 */ /* 0x000fc40006800000 */
[----:B------:R-:W-:Y:S02]  /*5a60*/  FSEL R137, R72, -INF , !P4 ;  /* 0xff80000048897808 */ /* 0x000fe40006000000 */
[----:B------:R-:W-:Y:S02]  /*5a70*/  FSEL R73, R73, -INF , !P6 ;  /* 0xff80000049497808 */ /* 0x000fe40007000000 */
[----:B------:R-:W-:Y:S02]  /*5a80*/  FSEL R139, R76, -INF , !P2 ;  /* 0xff8000004c8b7808 */ /* 0x000fe40005000000 */
[C---:B------:R-:W-:Y:S02]  /*5a90*/  ISETP.GT.AND P5, PT, R10.reuse, 0x70, P1 ;  /* 0x000000700a00780c */ /* 0x040fe40000fa4270 */
[C---:B------:R-:W-:Y:S02]  /*5aa0*/  ISETP.GT.AND P4, PT, R10.reuse, 0x71, P1 ;  /* 0x000000710a00780c */ /* 0x040fe40000f84270 */
[----:B------:R-:W-:-:S02]  /*5ab0*/  ISETP.GT.AND P6, PT, R10, 0x78, P1 ;  /* 0x000000780a00780c */ /* 0x000fc40000fc4270 */
[----:B------:R-:W-:Y:S02]  /*5ac0*/  ISETP.GT.AND P2, PT, R10, 0x79, P1 ;  /* 0x000000790a00780c */ /* 0x000fe40000f44270 */
[C---:B------:R-:W-:Y:S02]  /*5ad0*/  ISETP.LT.OR P5, PT, R2.reuse, 0x71, P5 ;  /* 0x000000710200780c */ /* 0x040fe40002fa1670 */
[C---:B------:R-:W-:Y:S02]  /*5ae0*/  ISETP.LT.OR P4, PT, R2.reuse, 0x72, P4 ;  /* 0x000000720200780c */ /* 0x040fe40002781670 */
[C---:B------:R-:W-:Y:S02]  /*5af0*/  ISETP.LT.OR P6, PT, R2.reuse, 0x79, P6 ;  /* 0x000000790200780c */ /* 0x040fe400037c1670 */
[----:B------:R-:W-:Y:S02]  /*5b00*/  ISETP.LT.OR P2, PT, R2, 0x7a, P2 ;  /* 0x0000007a0200780c */ /* 0x000fe40001741670 */
[----:B------:R-:W-:-:S02]  /*5b10*/  FSEL R141, R80, -INF , !P5 ;  /* 0xff800000508d7808 */ /* 0x000fc40006800000 */
[----:B------:R-:W-:Y:S02]  /*5b20*/  FSEL R81, R81, -INF , !P4 ;  /* 0xff80000051517808 */ /* 0x000fe40006000000 */
[----:B------:R-:W-:Y:S02]  /*5b30*/  FSEL R143, R84, -INF , !P6 ;  /* 0xff800000548f7808 */ /* 0x000fe40007000000 */
[----:B------:R-:W-:Y:S01]  /*5b40*/  FSEL R85, R85, -INF , !P2 ;  /* 0xff80000055557808 */ /* 0x000fe20005000000 */
        /* <DEDUP_REMOVED lines=14> */
.L_x_972:
[----:B------:R-:W-:-:S05]  /*5c30*/  IMAD.U32 R2, RZ, RZ, UR21 ;  /* 0x00000015ff027e24 */ /* 0x000fca000f8e00ff */
[----:B------:R-:W-:-:S13]  /*5c40*/  ISETP.NE.AND P2, PT, R2, 0x1, PT ;  /* 0x000000010200780c */ /* 0x000fda0003f45270 */
[----:B------:R-:W0:Y:S02]  /*5c50*/  @P2 LDC.64 R10, c[0x0][0x9e8] ;  /* 0x00027a00ff0a2b82 */ /* 0x000e240000000a00 */
[----:B0-----:R-:W-:-:S05]  /*5c60*/  @P2 IMAD.HI.U32 R10, R145, R10, RZ ;  /* 0x0000000a910a2227 */ /* 0x001fca00078e00ff */
[----:B------:R-:W-:-:S07]  /*5c70*/  @P2 SHF.R.U32.HI R145, RZ, R11, R10 ;  /* 0x0000000bff912219 */ /* 0x000fce000001160a */
.L_x_973:
[----:B------:R-:W-:Y:S05]  /*5c80*/  BSYNC B0 ;  /* 0x0000000000007941 */ /* 0x000fea0003800000 */
.L_x_971:
[----:B------:R-:W-:-:S04]  /*5c90*/  IMAD R145, R145, R2, -R0 ;  /* 0x0000000291917224 */ /* 0x000fc800078e0a00 */
[----:B------:R-:W-:-:S05]  /*5ca0*/  IMAD R145, R16, -0x2, R145 ;  /* 0xfffffffe10917824 */ /* 0x000fca00078e0291 */
[----:B------:R-:W-:Y:S02]  /*5cb0*/  VIADDMNMX R14, R145, R2, R14, PT ;  /* 0x00000002910e7246 */ /* 0x000fe4000380010e */
[----:B------:R-:W-:-:S07]  /*5cc0*/  VIMNMX R12, R12, R145, !PT ;  /* 0x000000910c0c7248 */ /* 0x000fce0007fe0100 */
.L_x_970:
[----:B------:R-:W-:Y:S02]  /*5cd0*/  FMNMX.FTZ R0, R24, R7, !PT ;  /* 0x0000000718007209 */ /* 0x000fe40007810000 */
[C---:B------:R-:W-:Y:S02]  /*5ce0*/  ISETP.GT.AND P6, PT, R12.reuse, 0x1, P1 ;  /* 0x000000010c00780c */ /* 0x040fe40000fc4270 */
[----:B------:R-:W-:Y:S02]  /*5cf0*/  FMNMX.FTZ R0, R25, R0, !PT ;  /* 0x0000000019007209 */ /* 0x000fe40007810000 */
[----:B------:R-:W-:Y:S02]  /*5d00*/  ISETP.GT.AND P5, PT, R12, 0x10, P1 ;  /* 0x000000100c00780c */ /* 0x000fe40000fa4270 */
[----:B------:R-:W-:Y:S02]  /*5d10*/  FMNMX.FTZ R0, R13, R0, !PT ;  /* 0x000000000d007209 */ /* 0x000fe40007810000 */
[----:B------:R-:W-:-:S02]  /*5d20*/  ISETP.LT.OR P6, PT, R14, 0x2, P6 ;  /* 0x000000020e00780c */ /* 0x000fc400037c1670 */
[----:B------:R-:W-:Y:S02]  /*5d30*/  FMNMX.FTZ R0, R29, R0, !PT ;  /* 0x000000001d007209 */ /* 0x000fe40007810000 */
[----:B------:R-:W-:Y:S02]  /*5d40*/  ISETP.LT.OR P5, PT, R14, 0x11, P5 ;  /* 0x000000110e00780c */ /* 0x000fe40002fa1670 */
[----:B------:R-:W-:Y:S02]  /*5d50*/  FMNMX.FTZ R0, R15, R0, !PT ;  /* 0x000000000f007209 */ /* 0x000fe40007810000 */
[----:B------:R-:W-:Y:S02]  /*5d60*/  FSEL R27, R27, -INF , !P6 ;  /* 0xff8000001b1b7808 */ /* 0x000fe40007000000 */
[----:B------:R-:W-:Y:S02]  /*5d70*/  FMNMX.FTZ R0, R33, R0, !PT ;  /* 0x0000000021007209 */ /* 0x000fe40007810000 */
[----:B------:R-:W-:-:S02]  /*5d80*/  FSEL R147, R34, -INF , !P5 ;  /* 0xff80000022937808 */ /* 0x000fc40006800000 */
[----:B------:R-:W-:Y:S02]  /*5d90*/  FMNMX.FTZ R0, R21, R0, !PT ;  /* 0x0000000015007209 */ /* 0x000fe40007810000 */
[----:B------:R-:W-:Y:S02]  /*5da0*/  ISETP.GT.AND P5, PT, R12, 0x20, P1 ;  /* 0x000000200c00780c */ /* 0x000fe40000fa4270 */
[----:B------:R-:W-:Y:S02]  /*5db0*/  FMNMX.FTZ R0, R37, R0, !PT ;  /* 0x0000000025007209 */ /* 0x000fe40007810000 */
[----:B------:R-:W-:Y:S02]  /*5dc0*/  ISETP.LT.OR P5, PT, R14, 0x21, P5 ;  /* 0x000000210e00780c */ /* 0x000fe40002fa1670 */
[----:B------:R-:W-:Y:S02]  /*5dd0*/  FMNMX.FTZ R0, R121, R0, !PT ;  /* 0x0000000079007209 */ /* 0x000fe40007810000 */
[----:B------:R-:W-:-:S02]  /*5de0*/  ISETP.GT.AND P3, PT, R12, 0x8, P1 ;  /* 0x000000080c00780c */ /* 0x000fc40000f64270 */
[----:B------:R-:W-:Y:S02]  /*5df0*/  FMNMX.FTZ R0, R41, R0, !PT ;  /* 0x0000000029007209 */ /* 0x000fe40007810000 */
[----:B------:R-:W-:Y:S02]  /*5e00*/  ISETP.GT.AND P4, PT, R12, 0x9, P1 ;  /* 0x000000090c00780c */ /* 0x000fe40000f84270 */
[----:B------:R-:W-:Y:S02]  /*5e10*/  FMNMX.FTZ R0, R123, R0, !PT ;  /* 0x000000007b007209 */ /* 0x000fe40007810000 */
[C---:B------:R-:W-:Y:S02]  /*5e20*/  ISETP.LT.OR P3, PT, R14.reuse, 0x9, P3 ;  /* 0x000000090e00780c */ /* 0x040fe40001f61670 */
[----:B------:R-:W-:Y:S02]  /*5e30*/  FMNMX.FTZ R0, R45, R0, !PT ;  /* 0x000000002d007209 */ /* 0x000fe40007810000 */
[----:B------:R-:W-:-:S02]  /*5e40*/  ISETP.LT.OR P4, PT, R14, 0xa, P4 ;  /* 0x0000000a0e00780c */ /* 0x000fc40002781670 */
[----:B------:R-:W-:Y:S02]  /*5e50*/  FMNMX.FTZ R0, R125, R0, !PT ;  /* 0x000000007d007209 */ /* 0x000fe40007810000 */
[----:B------:R-:W-:Y:S02]  /*5e60*/  FSEL R145, R30, -INF , !P3 ;  /* 0xff8000001e917808 */ /* 0x000fe40005800000 */
[----:B------:R-:W-:Y:S02]  /*5e70*/  FMNMX.FTZ R0, R49, R0, !PT ;  /* 0x0000000031007209 */ /* 0x000fe40007810000 */
[----:B------:R-:W-:Y:S02]  /*5e80*/  ISETP.GT.AND P2, PT, R12, 0x11, P1 ;  /* 0x000000110c00780c */ /* 0x000fe40000f44270 */
        /* <DEDUP_REMOVED lines=9> */
[C---:B------:R-:W-:Y:S02]  /*5f20*/  ISETP.LT.OR P3, PT, R14.reuse, 0x19, P3 ;  /* 0x000000190e00780c */ /* 0x040fe40001f61670 */
[----:B------:R-:W-:Y:S02]  /*5f30*/  FMNMX.FTZ R0, R61, R0, !PT ;  /* 0x000000003d007209 */ /* 0x000fe40007810000 */
[----:B------:R-:W-:Y:S02]  /*5f40*/  FSEL R149, R35, -INF , !P2 ;  /* 0xff80000023957808 */ /* 0x000fe40005000000 */
        /* <DEDUP_REMOVED lines=15> */
[----:B------:R-:W-:Y:S02]  /*6040*/  ISETP.LT.OR P3, PT, R14, 0x29, P3 ;  /* 0x000000290e00780c */ /* 0x000fe40001f61670 */
[----:B------:R-:W-:Y:S02]  /*6050*/  FMNMX.FTZ R0, R141, R0, !PT ;  /* 0x000000008d007209 */ /* 0x000fe40007810000 */
[----:B------:R-:W-:Y:S02]  /*6060*/  FSEL R43, R43, -INF , !P2 ;  /* 0xff8000002b2b7808 */ /* 0x000fe40005000000 */
[----:B------:R-:W-:Y:S02]  /*6070*/  FMNMX.FTZ R0, R81, R0, !PT ;  /* 0x0000000051007209 */ /* 0x000fe40007810000 */
[----:B------:R-:W-:-:S02]  /*6080*/  ISETP.GT.AND P2, PT, R12, 0x30, P1 ;  /* 0x000000300c00780c */ /* 0x000fc40000f44270 */
[----:B------:R-:W-:Y:S02]  /*6090*/  FMNMX.FTZ R0, R143, R0, !PT ;  /* 0x000000008f007209 */ /* 0x000fe40007810000 */
[----:B------:R-:W-:Y:S02]  /*60a0*/  FSEL R46, R46, -INF , !P3 ;  /* 0xff8000002e2e7808 */ /* 0x000fe40005800000 */
[----:B------:R-:W-:Y:S02]  /*60b0*/  FMNMX.FTZ R10, R85, R0, !PT ;  /* 0x00000000550a7209 */ /* 0x000fe40007810000 */
[----:B------:R-:W0:Y:S01]  /*60c0*/  LDC R0, c[0x0][0x988] ;  /* 0x00026200ff007b82 */ /* 0x000e220000000800 */
[----:B------:R-:W-:Y:S02]  /*60d0*/  ISETP.LT.OR P4, PT, R14, 0x2a, P4 ;  /* 0x0000002a0e00780c */ /* 0x000fe40002781670 */
[----:B------:R-:W1:Y:S01]  /*60e0*/  SHFL.BFLY PT, R11, R10, 0x2, 0x1f ;  /* 0x0c401f000a0b7f89 */ /* 0x000e6200000e0000 */
[----:B------:R-:W-:-:S02]  /*60f0*/  ISETP.GT.AND P3, PT, R12, 0x31, P1 ;  /* 0x000000310c00780c */ /* 0x000fc40000f64270 */
[----:B------:R-:W-:Y:S02]  /*6100*/  ISETP.LT.OR P2, PT, R14, 0x31, P2 ;  /* 0x000000310e00780c */ /* 0x000fe40001741670 */
[----:B------:R-:W-:Y:S02]  /*6110*/  FSEL R47, R47, -INF , !P4 ;  /* 0xff8000002f2f7808 */ /* 0x000fe40006000000 */
[----:B------:R-:W-:Y:S02]  /*6120*/  FSEL R50, R50, -INF , !P2 ;  /* 0xff80000032327808 */ /* 0x000fe40005000000 */
[----:B------:R-:W-:Y:S02]  /*6130*/  ISETP.LT.OR P3, PT, R14, 0x32, P3 ;  /* 0x000000320e00780c */ /* 0x000fe40001f61670 */
[----:B------:R-:W-:Y:S02]  /*6140*/  ISETP.GT.AND P4, PT, R12, 0x39, P1 ;  /* 0x000000390c00780c */ /* 0x000fe40000f84270 */
[----:B------:R-:W-:-:S02]  /*6150*/  FSEL R51, R51, -INF , !P3 ;  /* 0xff80000033337808 */ /* 0x000fc40005800000 */
[----:B------:R-:W-:Y:S02]  /*6160*/  ISETP.GT.AND P2, PT, R12, 0x40, P1 ;  /* 0x000000400c00780c */ /* 0x000fe40000f44270 */
[----:B------:R-:W-:Y:S02]  /*6170*/  ISETP.LT.OR P4, PT, R14, 0x3a, P4 ;  /* 0x0000003a0e00780c */ /* 0x000fe40002781670 */
[----:B------:R-:W-:Y:S02]  /*6180*/  ISETP.GT.AND P3, PT, R12, 0x41, P1 ;  /* 0x000000410c00780c */ /* 0x000fe40000f64270 */
[----:B------:R-:W-:Y:S02]  /*6190*/  ISETP.LT.OR P2, PT, R14, 0x41, P2 ;  /* 0x000000410e00780c */ /* 0x000fe40001741670 */
[----:B------:R-:W-:Y:S02]  /*61a0*/  FSEL R55, R55, -INF , !P4 ;  /* 0xff80000037377808 */ /* 0x000fe40006000000 */
[----:B-1----:R-:W-:-:S02]  /*61b0*/  FMNMX.FTZ R11, R10, R11, !PT ;  /* 0x0000000b0a0b7209 */ /* 0x002fc40007810000 */
[----:B------:R-:W-:Y:S02]  /*61c0*/  FSEL R58, R58, -INF , !P2 ;  /* 0xff8000003a3a7808 */ /* 0x000fe40005000000 */
[----:B------:R-:W-:Y:S01]  /*61d0*/  ISETP.LT.OR P3, PT, R14, 0x42, P3 ;  /* 0x000000420e00780c */ /* 0x000fe20001f61670 */
[----:B------:R-:W1:Y:S01]  /*61e0*/  SHFL.BFLY PT, R2, R11, 0x1, 0x1f ;  /* 0x0c201f000b027f89 */ /* 0x000e6200000e0000 */
[C---:B------:R-:W-:Y:S02]  /*61f0*/  ISETP.GT.AND P4, PT, R12.reuse, 0x49, P1 ;  /* 0x000000490c00780c */ /* 0x040fe40000f84270 */
[----:B------:R-:W-:Y:S02]  /*6200*/  FSEL R59, R59, -INF , !P3 ;  /* 0xff8000003b3b7808 */ /* 0x000fe40005800000 */
[----:B------:R-:W-:Y:S02]  /*6210*/  ISETP.GT.AND P2, PT, R12, 0x50, P1 ;  /* 0x000000500c00780c */ /* 0x000fe40000f44270 */
[----:B------:R-:W-:-:S02]  /*6220*/  ISETP.LT.OR P4, PT, R14, 0x4a, P4 ;  /* 0x0000004a0e00780c */ /* 0x000fc40002781670 */
[----:B------:R-:W-:Y:S02]  /*6230*/  ISETP.GT.AND P3, PT, R12, 0x51, P1 ;  /* 0x000000510c00780c */ /* 0x000fe40000f64270 */
[C---:B------:R-:W-:Y:S02]  /*6240*/  ISETP.LT.OR P2, PT, R14.reuse, 0x51, P2 ;  /* 0x000000510e00780c */ /* 0x040fe40001741670 */
[----:B------:R-:W-:Y:S02]  /*6250*/  FSEL R63, R63, -INF , !P4 ;  /* 0xff8000003f3f7808 */ /* 0x000fe40006000000 */
[----:B------:R-:W-:Y:S02]  /*6260*/  ISETP.LT.OR P3, PT, R14, 0x52, P3 ;  /* 0x000000520e00780c */ /* 0x000fe40001f61670 */
[----:B------:R-:W-:Y:S02]  /*6270*/  ISETP.GT.AND P4, PT, R12, 0x59, P1 ;  /* 0x000000590c00780c */ /* 0x000fe40000f84270 */
[----:B------:R-:W-:-:S02]  /*6280*/  FSEL R67, R67, -INF , !P3 ;  /* 0xff80000043437808 */ /* 0x000fc40005800000 */
[----:B------:R-:W-:Y:S02]  /*6290*/  ISETP.LT.OR P4, PT, R14, 0x5a, P4 ;  /* 0x0000005a0e00780c */ /* 0x000fe40002781670 */
[----:B------:R-:W-:Y:S02]  /*62a0*/  ISETP.GT.AND P3, PT, R12, 0x61, P1 ;  /* 0x000000610c00780c */ /* 0x000fe40000f64270 */
[----:B-1----:R-:W-:Y:S02]  /*62b0*/  FMNMX.FTZ R2, R11, R2, !PT ;  /* 0x000000020b027209 */ /* 0x002fe40007810000 */
[----:B------:R-:W-:Y:S02]  /*62c0*/  ISETP.LT.OR P3, PT, R14, 0x62, P3 ;  /* 0x000000620e00780c */ /* 0x000fe40001f61670 */
[C---:B------:R-:W-:Y:S01]  /*62d0*/  FSETP.NEU.FTZ.AND P6, PT, R2.reuse, -INF , PT ;  /* 0xff8000000200780b */ /* 0x040fe20003fdd000 */
[----:B0-----:R-:W-:-:S05]  /*62e0*/  FMUL.FTZ R10, R2, R0 ;  /* 0x00000000020a7220 */ /* 0x001fca0000410000 */
[----:B------:R-:W-:-:S05]  /*62f0*/  FSEL R10, R10, RZ, P6 ;  /* 0x000000ff0a0a7208 */ /* 0x000fca0003000000 */
[-CC-:B------:R-:W-:Y:S01]  /*6300*/  FFMA.FTZ R148, R25, R0.reuse, -R10.reuse ;  /* 0x0000000019947223 */ /* 0x180fe2000001080a */
[----:B------:R-:W-:Y:S01]  /*6310*/  FSEL R25, R42, -INF , !P5 ;  /* 0xff8000002a197808 */ /* 0x000fe20006800000 */
[-CC-:B------:R-:W-:Y:S01]  /*6320*/  FFMA.FTZ R150, R13, R0.reuse, -R10.reuse ;  /* 0x000000000d967223 */ /* 0x180fe2000001080a */
[----:B------:R-:W-:Y:S01]  /*6330*/  ISETP.GT.AND P5, PT, R12, RZ, P1 ;  /* 0x000000ff0c00720c */ /* 0x000fe20000fa4270 */
[-CC-:B------:R-:W-:Y:S01]  /*6340*/  FFMA.FTZ R13, R29, R0.reuse, -R10.reuse ;  /* 0x000000001d0d7223 */ /* 0x180fe2000001080a */
[-CC-:B------:R-:W-:Y:S01]  /*6350*/  FFMA.FTZ R140, R121, R0.reuse, -R10.reuse ;  /* 0x00000000798c7223 */ /* 0x180fe2000001080a */
[-CC-:B------:R-:W-:Y:S01]  /*6360*/  FFMA.FTZ R24, R24, R0.reuse, -R10.reuse ;  /* 0x0000000018187223 */ /* 0x180fe2000001080a */
[----:B------:R-:W-:Y:S01]  /*6370*/  ISETP.LT.OR P5, PT, R14, 0x1, P5 ;  /* 0x000000010e00780c */ /* 0x000fe20002fa1670 */
[-CC-:B------:R-:W-:Y:S01]  /*6380*/  FFMA.FTZ R142, R123, R0.reuse, -R10.reuse ;  /* 0x000000007b8e7223 */ /* 0x180fe2000001080a */
[----:B------:R-:W-:Y:S01]  /*6390*/  FSEL R123, R66, -INF , !P2 ;  /* 0xff800000427b7808 */ /* 0x000fe20005000000 */
[----:B------:R0:W-:Y:S01]  /*63a0*/  MUFU.EX2 R35, R24 ;  /* 0x0000001800237308 */ /* 0x0001e20000000800 */
[----:B------:R-:W-:Y:S01]  /*63b0*/  FSEL R29, R26, -INF , !P5 ;  /* 0xff8000001a1d7808 */ /* 0x000fe20006800000 */
[-CC-:B------:R-:W-:Y:S01]  /*63c0*/  FFMA.FTZ R136, R125, R0.reuse, -R10.reuse ;  /* 0x000000007d887223 */ /* 0x180fe2000001080a */
[----:B------:R-:W-:Y:S01]  /*63d0*/  ISETP.GT.AND P5, PT, R12, 0x38, P1 ;  /* 0x000000380c00780c */ /* 0x000fe20000fa4270 */
[--C-:B------:R-:W-:Y:S01]  /*63e0*/  FFMA.FTZ R138, R127, R0, -R10.reuse ;  /* 0x000000007f8a7223 */ /* 0x100fe2000001080a */
[----:B------:R-:W-:Y:S01]  /*63f0*/  FMNMX.FTZ R20, R29, R8, !PT ;  /* 0x000000081d147209 */ /* 0x000fe20007810000 */
[-CC-:B------:R-:W-:Y:S01]  /*6400*/  FFMA.FTZ R132, R129, R0.reuse, -R10.reuse ;  /* 0x0000000081847223 */ /* 0x180fe2000001080a */
[----:B------:R-:W-:Y:S01]  /*6410*/  ISETP.LT.OR P5, PT, R14, 0x39, P5 ;  /* 0x000000390e00780c */ /* 0x000fe20002fa1670 */
[--C-:B------:R-:W-:Y:S01]  /*6420*/  FFMA.FTZ R120, R141, R0, -R10.reuse ;  /* 0x000000008d787223 */ /* 0x100fe2000001080a */
[----:B------:R-:W-:Y:S01]  /*6430*/  FMNMX.FTZ R20, R27, R20, !PT ;  /* 0x000000141b147209 */ /* 0x000fe20007810000 */
[-CC-:B------:R-:W-:Y:S01]  /*6440*/  FFMA.FTZ R144, R15, R0.reuse, -R10.reuse ;  /* 0x000000000f907223 */ /* 0x180fe2000001080a */
[----:B------:R-:W-:Y:S01]  /*6450*/  FSEL R54, R54, -INF , !P5 ;  /* 0xff80000036367808 */ /* 0x000fe20006800000 */
[--C-:B------:R-:W-:Y:S01]  /*6460*/  FFMA.FTZ R15, R33, R0, -R10.reuse ;  /* 0x00000000210f7223 */ /* 0x100fe2000001080a */
[----:B------:R-:W-:Y:S01]  /*6470*/  FMNMX.FTZ R20, R145, R20, !PT ;  /* 0x0000001491147209 */ /* 0x000fe20007810000 */
        /* <DEDUP_REMOVED lines=21> */
[----:B------:R-:W-:Y:S01]  /*65d0*/  ISETP.GT.AND P2, PT, R12, 0x60, P1 ;  /* 0x000000600c00780c */ /* 0x000fe20000f44270 */
[--C-:B------:R-:W-:Y:S01]  /*65e0*/  FFMA.FTZ R126, R139, R0, -R10.reuse ;  /* 0x000000008b7e7223 */ /* 0x100fe2000001080a */
[----:B------:R-:W-:Y:S01]  /*65f0*/  FMNMX.FTZ R20, R25, R20, !PT ;  /* 0x0000001419147209 */ /* 0x000fe20007810000 */
[-CC-:B------:R-:W-:Y:S01]  /*6600*/  FFMA.FTZ R57, R77, R0.reuse, -R10.reuse ;  /* 0x000000004d397223 */ /* 0x180fe2000001080a */
[----:B------:R-:W-:Y:S01]  /*6610*/  FSEL R125, R70, -INF , !P5 ;  /* 0xff800000467d7808 */ /* 0x000fe20006800000 */
[--C-:B------:R-:W-:Y:S01]  /*6620*/  FFMA.FTZ R53, R81, R0, -R10.reuse ;  /* 0x0000000051357223 */ /* 0x100fe2000001080a */
[----:B------:R-:W-:Y:S01]  /*6630*/  FMNMX.FTZ R11, R43, R20, !PT ;  /* 0x000000142b0b7209 */ /* 0x000fe20007810000 */
[----:B------:R-:W-:Y:S01]  /*6640*/  FFMA.FTZ R122, R143, R0, -R10 ;  /* 0x000000008f7a7223 */ /* 0x000fe2000001080a */
[----:B------:R-:W-:Y:S01]  /*6650*/  ISETP.LT.OR P2, PT, R14, 0x61, P2 ;  /* 0x000000610e00780c */ /* 0x000fe20001741670 */
[----:B------:R-:W-:Y:S01]  /*6660*/  MUFU.EX2 R148, R148 ;  /* 0x0000009400947308 */ /* 0x000fe20000000800 */
[----:B------:R-:W-:-:S02]  /*6670*/  FMNMX.FTZ R20, R46, R11, !PT ;  /* 0x0000000b2e147209 */ /* 0x000fc40007810000 */
[----:B------:R-:W-:Y:S02]  /*6680*/  ISETP.GT.AND P5, PT, R12, 0x68, P1 ;  /* 0x000000680c00780c */ /* 0x000fe40000fa4270 */
[----:B------:R-:W-:Y:S02]  /*6690*/  FMNMX.FTZ R11, R47, R20, !PT ;  /* 0x000000142f0b7209 */ /* 0x000fe40007810000 */
[----:B------:R-:W-:Y:S01]  /*66a0*/  FSEL R74, R74, -INF , !P2 ;  /* 0xff8000004a4a7808 */ /* 0x000fe20005000000 */
[----:B------:R-:W-:Y:S01]  /*66b0*/  MUFU.EX2 R150, R150 ;  /* 0x0000009600967308 */ /* 0x000fe20000000800 */
[----:B------:R-:W-:Y:S02]  /*66c0*/  FMNMX.FTZ R20, R50, R11, !PT ;  /* 0x0000000b32147209 */ /* 0x000fe40007810000 */
[----:B------:R-:W-:Y:S02]  /*66d0*/  ISETP.LT.OR P5, PT, R14, 0x69, P5 ;  /* 0x000000690e00780c */ /* 0x000fe40002fa1670 */
[----:B------:R-:W-:-:S02]  /*66e0*/  FMNMX.FTZ R11, R51, R20, !PT ;  /* 0x00000014330b7209 */ /* 0x000fc40007810000 */
[----:B------:R-:W-:Y:S01]  /*66f0*/  FSEL R127, R75, -INF , !P3 ;  /* 0xff8000004b7f7808 */ /* 0x000fe20005800000 */
[-CC-:B------:R-:W-:Y:S01]  /*6700*/  FFMA.FTZ R75, R61, R0.reuse, -R10.reuse ;  /* 0x000000003d4b7223 */ /* 0x180fe2000001080a */
[----:B------:R-:W-:Y:S01]  /*6710*/  FMNMX.FTZ R20, R54, R11, !PT ;  /* 0x0000000b36147209 */ /* 0x000fe20007810000 */
[----:B------:R-:W-:Y:S01]  /*6720*/  FFMA.FTZ R61, R73, R0, -R10 ;  /* 0x00000000493d7223 */ /* 0x000fe2000001080a */
[----:B------:R-:W-:Y:S01]  /*6730*/  ISETP.GT.AND P2, PT, R12, 0x70, P1 ;  /* 0x000000700c00780c */ /* 0x000fe20000f44270 */
[----:B------:R-:W-:Y:S01]  /*6740*/  MUFU.EX2 R13, R13 ;  /* 0x0000000d000d7308 */ /* 0x000fe20000000800 */
[----:B------:R-:W-:Y:S02]  /*6750*/  FMNMX.FTZ R11, R55, R20, !PT ;  /* 0x00000014370b7209 */ /* 0x000fe40007810000 */
[----:B------:R-:W-:Y:S02]  /*6760*/  FSEL R78, R78, -INF , !P5 ;  /* 0xff8000004e4e7808 */ /* 0x000fe40006800000 */
[----:B------:R-:W-:-:S02]  /*6770*/  FMNMX.FTZ R20, R58, R11, !PT ;  /* 0x0000000b3a147209 */ /* 0x000fc40007810000 */
[C---:B------:R-:W-:Y:S01]  /*6780*/  ISETP.GT.AND P3, PT, R12.reuse, 0x71, P1 ;  /* 0x000000710c00780c */ /* 0x040fe20000f64270 */
[----:B------:R-:W-:Y:S01]  /*6790*/  MUFU.EX2 R144, R144 ;  /* 0x0000009000907308 */ /* 0x000fe20000000800 */
[----:B------:R-:W-:Y:S02]  /*67a0*/  FMNMX.FTZ R20, R59, R20, !PT ;  /* 0x000000143b147209 */ /* 0x000fe40007810000 */
[----:B------:R-:W-:Y:S02]  /*67b0*/  ISETP.GT.AND P5, PT, R12, 0x78, P1 ;  /* 0x000000780c00780c */ /* 0x000fe40000fa4270 */
[----:B------:R-:W-:Y:S02]  /*67c0*/  FMNMX.FTZ R20, R121, R20, !PT ;  /* 0x0000001479147209 */ /* 0x000fe40007810000 */
[----:B------:R-:W-:Y:S01]  /*67d0*/  ISETP.LT.OR P2, PT, R14, 0x71, P2 ;  /* 0x000000710e00780c */ /* 0x000fe20001741670 */
[----:B------:R-:W-:Y:S01]  /*67e0*/  MUFU.EX2 R15, R15 ;  /* 0x0000000f000f7308 */ /* 0x000fe20000000800 */
[----:B0-----:R-:W-:-:S02]  /*67f0*/  FMNMX.FTZ R24, R63, R20, !PT ;  /* 0x000000143f187209 */ /* 0x001fc40007810000 */
[----:B------:R-:W-:Y:S01]  /*6800*/  FSEL R20, R71, -INF , !P4 ;  /* 0xff80000047147808 */ /* 0x000fe20006000000 */
[--C-:B------:R-:W-:Y:S01]  /*6810*/  FFMA.FTZ R71, R65, R0, -R10.reuse ;  /* 0x0000000041477223 */ /* 0x100fe2000001080a */
[----:B------:R-:W-:Y:S01]  /*6820*/  FMNMX.FTZ R24, R123, R24, !PT ;  /* 0x000000187b187209 */ /* 0x000fe20007810000 */
[----:B------:R-:W-:Y:S01]  /*6830*/  FFMA.FTZ R65, R69, R0, -R10 ;  /* 0x0000000045417223 */ /* 0x000fe2000001080a */
[----:B------:R-:W-:Y:S01]  /*6840*/  ISETP.GT.AND P4, PT, R12, 0x69, P1 ;  /* 0x000000690c00780c */ /* 0x000fe20000f84270 */
[----:B------:R-:W-:Y:S01]  /*6850*/  MUFU.EX2 R146, R146 ;  /* 0x0000009200927308 */ /* 0x000fe20000000800 */
[----:B------:R-:W-:Y:S02]  /*6860*/  FMNMX.FTZ R24, R67, R24, !PT ;  /* 0x0000001843187209 */ /* 0x000fe40007810000 */
[----:B------:R-:W-:Y:S02]  /*6870*/  ISETP.LT.OR P4, PT, R14, 0x6a, P4 ;  /* 0x0000006a0e00780c */ /* 0x000fe40002781670 */
[----:B------:R-:W-:-:S02]  /*6880*/  FMNMX.FTZ R11, R125, R24, !PT ;  /* 0x000000187d0b7209 */ /* 0x000fc40007810000 */
[----:B------:R-:W-:Y:S01]  /*6890*/  ISETP.GT.AND P1, PT, R12, 0x79, P1 ;  /* 0x000000790c00780c */ /* 0x000fe20000f24270 */
[----:B------:R-:W-:Y:S01]  /*68a0*/  MUFU.EX2 R21, R21 ;  /* 0x0000001500157308 */ /* 0x000fe20000000800 */
[----:B------:R-:W-:Y:S02]  /*68b0*/  FMNMX.FTZ R11, R20, R11, !PT ;  /* 0x0000000b140b7209 */ /* 0x000fe40007810000 */
[----:B------:R-:W-:Y:S02]  /*68c0*/  FSEL R79, R79, -INF , !P4 ;  /* 0xff8000004f4f7808 */ /* 0x000fe40006000000 */
[----:B------:R-:W-:Y:S02]  /*68d0*/  FMNMX.FTZ R24, R74, R11, !PT ;  /* 0x0000000b4a187209 */ /* 0x000fe40007810000 */
[----:B------:R-:W-:Y:S01]  /*68e0*/  ISETP.LT.OR P3, PT, R14, 0x72, P3 ;  /* 0x000000720e00780c */ /* 0x000fe20001f61670 */
[----:B------:R-:W-:Y:S01]  /*68f0*/  MUFU.EX2 R140, R140 ;  /* 0x0000008c008c7308 */ /* 0x000fe20000000800 */
[----:B------:R-:W-:-:S02]  /*6900*/  FMNMX.FTZ R11, R127, R24, !PT ;  /* 0x000000187f0b7209 */ /* 0x000fc40007810000 */
[----:B------:R-:W-:Y:S02]  /*6910*/  FSEL R129, R82, -INF , !P2 ;  /* 0xff80000052817808 */ /* 0x000fe40005000000 */
[----:B------:R-:W-:Y:S02]  /*6920*/  FMNMX.FTZ R12, R78, R11, !PT ;  /* 0x0000000b4e0c7209 */ /* 0x000fe40007810000 */
[----:B------:R-:W-:Y:S01]  /*6930*/  ISETP.LT.OR P5, PT, R14, 0x79, P5 ;  /* 0x000000790e00780c */ /* 0x000fe20002fa1670 */
[----:B------:R-:W-:Y:S01]  /*6940*/  MUFU.EX2 R33, R33 ;  /* 0x0000002100217308 */ /* 0x000fe20000000800 */
[----:B------:R-:W-:Y:S02]  /*6950*/  FMNMX.FTZ R12, R79, R12, !PT ;  /* 0x0000000c4f0c7209 */ /* 0x000fe40007810000 */
[----:B------:R-:W-:Y:S02]  /*6960*/  FSEL R83, R83, -INF , !P3 ;  /* 0xff80000053537808 */ /* 0x000fe40005800000 */
[----:B------:R-:W-:-:S02]  /*6970*/  FMNMX.FTZ R12, R129, R12, !PT ;  /* 0x0000000c810c7209 */ /* 0x000fc40007810000 */
[----:B------:R-:W-:Y:S01]  /*6980*/  ISETP.LT.OR P1, PT, R14, 0x7a, P1 ;  /* 0x0000007a0e00780c */ /* 0x000fe20000f21670 */
[----:B------:R-:W-:Y:S01]  /*6990*/  MUFU.EX2 R142, R142 ;  /* 0x0000008e008e7308 */ /* 0x000fe20000000800 */
[----:B------:R-:W-:Y:S02]  /*69a0*/  FSEL R86, R86, -INF , !P5 ;  /* 0xff80000056567808 */ /* 0x000fe40006800000 */
[----:B------:R-:W-:Y:S02]  /*69b0*/  FMNMX.FTZ R11, R83, R12, !PT ;  /* 0x0000000c530b7209 */ /* 0x000fe40007810000 */
[----:B------:R-:W-:Y:S02]  /*69c0*/  FSEL R87, R87, -INF , !P1 ;  /* 0xff80000057577808 */ /* 0x000fe40004800000 */
[----:B------:R-:W-:Y:S01]  /*69d0*/  FMNMX.FTZ R12, R86, R11, !PT ;  /* 0x0000000b560c7209 */ /* 0x000fe20007810000 */
[----:B------:R-:W-:Y:S01]  /*69e0*/  MUFU.EX2 R37, R37 ;  /* 0x0000002500257308 */ /* 0x000fe20000000800 */
[----:B------:R-:W-:-:S02]  /*69f0*/  FSEL R14, R2, RZ, P6 ;  /* 0x000000ff020e7208 */ /* 0x000fc40003000000 */
[----:B------:R-:W-:-:S03]  /*6a00*/  FMNMX.FTZ R12, R87, R12, !PT ;  /* 0x0000000c570c7209 */ /* 0x000fc60007810000 */
[----:B------:R-:W-:Y:S01]  /*6a10*/  FADD.FTZ R69, -R14, R7 ;  /* 0x000000070e457221 */ /* 0x000fe20000010100 */
[-C--:B------:R-:W-:Y:S01]  /*6a20*/  FFMA.FTZ R7, R85, R0.reuse, -R10 ;  /* 0x0000000055077223 */ /* 0x080fe2000001080a */
[----:B------:R-:W0:Y:S01]  /*6a30*/  SHFL.BFLY PT, R11, R12, 0x2, 0x1f ;  /* 0x0c401f000c0b7f89 */ /* 0x000e2200000e0000 */
[----:B------:R-:W-:Y:S01]  /*6a40*/  MUFU.EX2 R136, R136 ;  /* 0x0000008800887308 */ /* 0x000fe20000000800 */
[----:B------:R-:W-:-:S07]  /*6a50*/  FMUL.FTZ R10, R69, R0 ;  /* 0x00000000450a7220 */ /* 0x000fce0000410000 */
[----:B------:R-:W1:Y:S08]  /*6a60*/  MUFU.EX2 R10, R10 ;  /* 0x0000000a000a7308 */ /* 0x000e700000000800 */
        /* <DEDUP_REMOVED lines=11> */
[----:B------:R-:W-:-:S05]  /*6b20*/  FSEL R12, R12, RZ, P1 ;  /* 0x000000ff0c0c7208 */ /* 0x000fca0000800000 */
[----:B------:R-:W-:Y:S01]  /*6b30*/  MUFU.EX2 R75, R75 ;  /* 0x0000004b004b7308 */ /* 0x000fe20000000800 */
[-CC-:B------:R-:W-:Y:S01]  /*6b40*/  FFMA.FTZ R141, R25, R0.reuse, -R12.reuse ;  /* 0x00000000198d7223 */ /* 0x180fe2000001080c */
[----:B------:R-:W-:Y:S01]  /*6b50*/  FSEL R25, R11, RZ, P1 ;  /* 0x000000ff0b197208 */ /* 0x000fe20000800000 */
[-CC-:B------:R-:W-:Y:S01]  /*6b60*/  FFMA.FTZ R29, R29, R0.reuse, -R12.reuse ;  /* 0x000000001d1d7223 */ /* 0x180fe2000001080c */
[-CC-:B------:R-:W-:Y:S01]  /*6b70*/  FFMA.FTZ R14, R27, R0.reuse, -R12.reuse ;  /* 0x000000001b0e7223 */ /* 0x180fe2000001080c */
[-CC-:B------:R-:W-:Y:S01]  /*6b80*/  FFMA.FTZ R24, R145, R0.reuse, -R12.reuse ;  /* 0x0000000091187223 */ /* 0x180fe2000001080c */
[-C--:B------:R-:W-:Y:S01]  /*6b90*/  FFMA.FTZ R27, R31, R0.reuse, -R12 ;  /* 0x000000001f1b7223 */ /* 0x080fe2000001080c */
[----:B------:R-:W-:Y:S01]  /*6ba0*/  FADD.FTZ R25, -R25, R8 ;  /* 0x0000000819197221 */ /* 0x000fe20000010100 */
[-CC-:B------:R-:W-:Y:S01]  /*6bb0*/  FFMA.FTZ R145, R147, R0.reuse, -R12.reuse ;  /* 0x0000000093917223 */ /* 0x180fe2000001080c */
[----:B------:R-:W-:Y:S01]  /*6bc0*/  MUFU.EX2 R29, R29 ;  /* 0x0000001d001d7308 */ /* 0x000fe20000000800 */
[-CC-:B------:R-:W-:Y:S01]  /*6bd0*/  FFMA.FTZ R26, R149, R0.reuse, -R12.reuse ;  /* 0x00000000951a7223 */ /* 0x180fe2000001080c */
[----:B------:R-:W-:Y:S01]  /*6be0*/  FMUL.FTZ R8, R25, R0 ;  /* 0x0000000019087220 */ /* 0x000fe20000410000 */
[----:B-1----:R-:W-:Y:S01]  /*6bf0*/  FFMA.FTZ R25, R10, R4, R35 ;  /* 0x000000040a197223 */ /* 0x002fe20000010023 */
[-CC-:B------:R-:W-:Y:S01]  /*6c00*/  FFMA.FTZ R147, R151, R0.reuse, -R12.reuse ;  /* 0x0000000097937223 */ /* 0x180fe2000001080c */
[-CC-:B------:R-:W-:Y:S01]  /*6c10*/  FFMA.FTZ R28, R39, R0.reuse, -R12.reuse ;  /* 0x00000000271c7223 */ /* 0x180fe2000001080c */
[-CC-:B------:R-:W-:Y:S01]  /*6c20*/  FFMA.FTZ R30, R43, R0.reuse, -R12.reuse ;  /* 0x000000002b1e7223 */ /* 0x180fe2000001080c */
[----:B------:R-:W-:Y:S01]  /*6c30*/  FADD.FTZ R25, R148, R25 ;  /* 0x0000001994197221 */ /* 0x000fe20000010000 */
[----:B------:R-:W0:Y:S01]  /*6c40*/  MUFU.EX2 R8, R8 ;  /* 0x0000000800087308 */ /* 0x000e220000000800 */
[-CC-:B------:R-:W-:Y:S01]  /*6c50*/  FFMA.FTZ R143, R46, R0.reuse, -R12.reuse ;  /* 0x000000002e8f7223 */ /* 0x180fe2000001080c */
[-CC-:B------:R-:W-:Y:S01]  /*6c60*/  FFMA.FTZ R32, R47, R0.reuse, -R12.reuse ;  /* 0x000000002f207223 */ /* 0x180fe2000001080c */
[----:B------:R-:W-:Y:S01]  /*6c70*/  FADD.FTZ R4, R150, R25 ;  /* 0x0000001996047221 */ /* 0x000fe20000010000 */
[-CC-:B------:R-:W-:Y:S01]  /*6c80*/  FFMA.FTZ R137, R50, R0.reuse, -R12.reuse ;  /* 0x0000000032897223 */ /* 0x180fe2000001080c */
[-CC-:B------:R-:W-:Y:S01]  /*6c90*/  FFMA.FTZ R34, R51, R0.reuse, -R12.reuse ;  /* 0x0000000033227223 */ /* 0x180fe2000001080c */
[-CC-:B------:R-:W-:Y:S01]  /*6ca0*/  FFMA.FTZ R139, R54, R0.reuse, -R12.reuse ;  /* 0x00000000368b7223 */ /* 0x180fe2000001080c */
[-CC-:B------:R-:W-:Y:S01]  /*6cb0*/  FFMA.FTZ R36, R55, R0.reuse, -R12.reuse ;  /* 0x0000000037247223 */ /* 0x180fe2000001080c */
[----:B------:R-:W1:Y:S01]  /*6cc0*/  MUFU.EX2 R14, R14 ;  /* 0x0000000e000e7308 */ /* 0x000e620000000800 */
[-CC-:B------:R-:W-:Y:S01]  /*6cd0*/  FFMA.FTZ R133, R58, R0.reuse, -R12.reuse ;  /* 0x000000003a857223 */ /* 0x180fe2000001080c */
[-CC-:B------:R-:W-:Y:S01]  /*6ce0*/  FFMA.FTZ R38, R59, R0.reuse, -R12.reuse ;  /* 0x000000003b267223 */ /* 0x180fe2000001080c */
[-CC-:B------:R-:W-:Y:S01]  /*6cf0*/  FFMA.FTZ R135, R121, R0.reuse, -R12.reuse ;  /* 0x0000000079877223 */ /* 0x180fe2000001080c */
[-CC-:B------:R-:W-:Y:S01]  /*6d00*/  FFMA.FTZ R40, R63, R0.reuse, -R12.reuse ;  /* 0x000000003f287223 */ /* 0x180fe2000001080c */
[-CC-:B------:R-:W-:Y:S01]  /*6d10*/  FFMA.FTZ R25, R123, R0.reuse, -R12.reuse ;  /* 0x000000007b197223 */ /* 0x180fe2000001080c */
[-CC-:B------:R-:W-:Y:S01]  /*6d20*/  FFMA.FTZ R131, R125, R0.reuse, -R12.reuse ;  /* 0x000000007d837223 */ /* 0x180fe2000001080c */
[-CC-:B------:R-:W-:Y:S01]  /*6d30*/  FFMA.FTZ R20, R20, R0.reuse, -R12.reuse ;  /* 0x0000000014147223 */ /* 0x180fe2000001080c */
[----:B------:R-:W2:Y:S01]  /*6d40*/  MUFU.EX2 R24, R24 ;  /* 0x0000001800187308 */ /* 0x000ea20000000800 */
[----:B0-----:R-:W-:Y:S01]  /*6d50*/  FFMA.FTZ R3, R8, R3, R29 ;  /* 0x0000000308037223 */ /* 0x001fe2000001001d */
[-CC-:B------:R-:W-:Y:S01]  /*6d60*/  FFMA.FTZ R125, R74, R0.reuse, -R12.reuse ;  /* 0x000000004a7d7223 */ /* 0x180fe2000001080c */
[-CC-:B------:R-:W-:Y:S01]  /*6d70*/  FFMA.FTZ R121, R129, R0.reuse, -R12.reuse ;  /* 0x0000000081797223 */ /* 0x180fe2000001080c */
[----:B------:R-:W-:-:S04]  /*6d80*/  FFMA.FTZ R123, R86, R0, -R12 ;  /* 0x00000000567b7223 */ /* 0x000fc8000001080c */
[----:B------:R-:W0:Y:S01]  /*6d90*/  MUFU.EX2 R27, R27 ;  /* 0x0000001b001b7308 */ /* 0x000e220000000800 */
[----:B-1----:R-:W-:-:S07]  /*6da0*/  FADD.FTZ R3, R14, R3 ;  /* 0x000000030e037221 */ /* 0x002fce0000010000 */
[----:B------:R-:W1:Y:S01]  /*6db0*/  MUFU.EX2 R145, R145 ;  /* 0x0000009100917308 */ /* 0x000e620000000800 */
[----:B--2---:R-:W-:Y:S01]  /*6dc0*/  FADD.FTZ R42, R24, R3 ;  /* 0x00000003182a7221 */ /* 0x004fe20000010000 */
[----:B------:R-:W-:-:S04]  /*6dd0*/  FADD.FTZ R3, R13, R4 ;  /* 0x000000040d037221 */ /* 0x000fc80000010000 */
[----:B------:R-:W-:Y:S02]  /*6de0*/  FADD.FTZ R4, R144, R3 ;  /* 0x0000000390047221 */ /* 0x000fe40000010000 */
[----:B------:R-:W2:Y:S01]  /*6df0*/  MUFU.EX2 R26, R26 ;  /* 0x0000001a001a7308 */ /* 0x000ea20000000800 */
[----:B0-----:R-:W-:Y:S01]  /*6e00*/  FADD.FTZ R42, R27, R42 ;  /* 0x0000002a1b2a7221 */ /* 0x001fe20000010000 */
[----:B------:R-:W-:-:S04]  /*6e10*/  FADD.FTZ R31, R15, R4 ;  /* 0x000000040f1f7221 */ /* 0x000fc80000010000 */
[----:B------:R-:W-:Y:S02]  /*6e20*/  FADD.FTZ R44, R146, R31 ;  /* 0x0000001f922c7221 */ /* 0x000fe40000010000 */
[----:B------:R-:W0:Y:S01]  /*6e30*/  MUFU.EX2 R147, R147 ;  /* 0x0000009300937308 */ /* 0x000e220000000800 */
[----:B-1----:R-:W-:Y:S01]  /*6e40*/  FADD.FTZ R3, R145, R42 ;  /* 0x0000002a91037221 */ /* 0x002fe20000010000 */
[----:B------:R-:W-:Y:S01]  /*6e50*/  FADD.FTZ R31, R21, R44 ;  /* 0x0000002c151f7221 */ /* 0x000fe20000010000 */
[----:B------:R-:W-:-:S03]  /*6e60*/  FFMA.FTZ R42, R67, R0, -R12 ;  /* 0x00000000432a7223 */ /* 0x000fc6000001080c */
[----:B------:R-:W-:Y:S02]  /*6e70*/  FADD.FTZ R44, R140, R31 ;  /* 0x0000001f8c2c7221 */ /* 0x000fe40000010000 */
        /* <DEDUP_REMOVED lines=11> */
[-CC-:B------:R-:W-:Y:S01]  /*6f30*/  FFMA.FTZ R44, R127, R0.reuse, -R12.reuse ;  /* 0x000000007f2c7223 */ /* 0x180fe2000001080c */
[----:B------:R-:W-:Y:S02]  /*6f40*/  FFMA.FTZ R127, R78, R0, -R12 ;  /* 0x000000004e7f7223 */ /* 0x000fe4000001080c */
[----:B------:R-:W-:Y:S02]  /*6f50*/  FADD.FTZ R46, R138, R31 ;  /* 0x0000001f8a2e7221 */ /* 0x000fe40000010000 */
[----:B------:R-:W1:Y:S01]  /*6f60*/  MUFU.EX2 R143, R143 ;  /* 0x0000008f008f7308 */ /* 0x000e620000000800 */
[----:B--2---:R-:W-:Y:S01]  /*6f70*/  FADD.FTZ R3, R141, R4 ;  /* 0x000000048d037221 */ /* 0x004fe20000010000 */
[----:B------:R-:W-:-:S04]  /*6f80*/  FADD.FTZ R31, R45, R46 ;  /* 0x0000002e2d1f7221 */ /* 0x000fc80000010000 */
[----:B------:R-:W-:Y:S02]  /*6f90*/  FADD.FTZ R46, R132, R31 ;  /* 0x0000001f842e7221 */ /* 0x000fe40000010000 */
[----:B------:R-:W2:Y:S01]  /*6fa0*/  MUFU.EX2 R32, R32 ;  /* 0x0000002000207308 */ /* 0x000ea20000000800 */
[----:B0-----:R-:W-:Y:S01]  /*6fb0*/  FADD.FTZ R4, R30, R3 ;  /* 0x000000031e047221 */ /* 0x001fe20000010000 */
[----:B------:R-:W-:Y:S01]  /*6fc0*/  FADD.FTZ R31, R49, R46 ;  /* 0x0000002e311f7221 */ /* 0x000fe20000010000 */
[----:B------:R-:W-:-:S03]  /*6fd0*/  FFMA.FTZ R46, R79, R0, -R12 ;  /* 0x000000004f2e7223 */ /* 0x000fc6000001080c */
[----:B------:R-:W-:Y:S02]  /*6fe0*/  FADD.FTZ R48, R134, R31 ;  /* 0x0000001f86307221 */ /* 0x000fe40000010000 */
[----:B------:R-:W0:Y:S01]  /*6ff0*/  MUFU.EX2 R137, R137 ;  /* 0x0000008900897308 */ /* 0x000e220000000800 */
[----:B-1----:R-:W-:Y:S01]  /*7000*/  FADD.FTZ R3, R143, R4 ;  /* 0x000000048f037221 */ /* 0x002fe20000010000 */
[----:B------:R-:W-:-:S06]  /*7010*/  FADD.FTZ R31, R75, R48 ;  /* 0x000000304b1f7221 */ /* 0x000fcc0000010000 */
[----:B------:R-:W1:Y:S01]  /*7020*/  MUFU.EX2 R34, R34 ;  /* 0x0000002200227308 */ /* 0x000e620000000800 */
[----:B--2---:R-:W-:-:S07]  /*7030*/  FADD.FTZ R4, R32, R3 ;  /* 0x0000000320047221 */ /* 0x004fce0000010000 */
[----:B------:R-:W2:Y:S01]  /*7040*/  MUFU.EX2 R139, R139 ;  /* 0x0000008b008b7308 */ /* 0x000ea20000000800 */
[----:B0-----:R-:W-:-:S07]  /*7050*/  FADD.FTZ R3, R137, R4 ;  /* 0x0000000489037221 */ /* 0x001fce0000010000 */
[----:B------:R-:W0:Y:S01]  /*7060*/  MUFU.EX2 R36, R36 ;  /* 0x0000002400247308 */ /* 0x000e220000000800 */
[----:B-1----:R-:W-:-:S07]  /*7070*/  FADD.FTZ R4, R34, R3 ;  /* 0x0000000322047221 */ /* 0x002fce0000010000 */
        /* <DEDUP_REMOVED lines=17> */
[----:B-1----:R-:W-:Y:S01]  /*7190*/  FADD.FTZ R31, R71, R48 ;  /* 0x00000030471f7221 */ /* 0x002fe20000010000 */
[-CC-:B------:R-:W-:Y:S01]  /*71a0*/  FFMA.FTZ R48, R83, R0.reuse, -R12.reuse ;  /* 0x0000000053307223 */ /* 0x180fe2000001080c */
[----:B------:R-:W-:-:S05]  /*71b0*/  FFMA.FTZ R12, R87, R0, -R12 ;  /* 0x00000000570c7223 */ /* 0x000fca000001080c */
        /* <DEDUP_REMOVED lines=37> */
[----:B--2---:R-:W-:Y:S01]  /*7410*/  FADD.FTZ R3, R123, R4 ;  /* 0x000000047b037221 */ /* 0x004fe20000010000 */
[----:B0-----:R-:W-:-:S03]  /*7420*/  FADD.FTZ R4, R7, R50 ;  /* 0x0000003207047221 */ /* 0x001fc60000010000 */
[----:B-1----:R-:W-:Y:S01]  /*7430*/  FADD.FTZ R3, R12, R3 ;  /* 0x000000030c037221 */ /* 0x002fe20000010000 */
[----:B------:R-:W-:Y:S06]  /*7440*/  @!P0 BRA `(.L_x_974) ;  /* 0x0000000000048947 */ /* 0x000fec0003800000 */
[----:B------:R-:W-:Y:S01]  /*7450*/  BPT.TRAP 0x1 ;  /* 0x000000040000795c */ /* 0x000fe20000300000 */
.L_x_974:
[----:B------:R-:W-:Y:S01]  /*7460*/  ULEA UR6, UR25, UR45, 0x3 ;  /* 0x0000002d19067291 */ /* 0x000fe2000f8e183f */
[----:B------:R-:W-:Y:S01]  /*7470*/  ISETP.GT.AND P1, PT, R9, UR24, PT ;  /* 0x0000001809007c0c */ /* 0x000fe2000bf24270 */
[----:B------:R-:W-:Y:S01]  /*7480*/  UMOV UR26, UR46 ;  /* 0x0000002e001a7c82 */ /* 0x000fe20008000000 */
[----:B------:R-:W-:Y:S01]  /*7490*/  UMOV UR25, UR36 ;  /* 0x0000002400197c82 */ /* 0x000fe20008000000 */
[----:B------:R-:W-:Y:S01]  /*74a0*/  UIADD3 UR6, UR6, 0x16860, URZ ;  /* 0x0001686006067890 */ /* 0x000fe2000fffe03f */
[----:B------:R-:W-:Y:S01]  /*74b0*/  F2FP.BF16.F32.PACK_AB R122, R7, R122 ;  /* 0x0000007a077a723e */ /* 0x000fe200000010ff */
[-C--:B------:R-:W-:Y:S01]  /*74c0*/  FMUL.FTZ R90, R90, R8.reuse ;  /* 0x000000085a5a7220 */ /* 0x080fe20000410000 */
[-C--:B------:R-:W-:Y:S01]  /*74d0*/  FMUL.FTZ R91, R91, R8.reuse ;  /* 0x000000085b5b7220 */ /* 0x080fe20000410000 */
[----:B------:R-:W-:Y:S01]  /*74e0*/  UPRMT UR6, UR43, 0x654, UR6 ;  /* 0x000006542b067896 */ /* 0x000fe20008000006 */
        /* <DEDUP_REMOVED lines=14> */
[----:B------:R-:W-:Y:S01]  /*75d0*/  FMUL.FTZ R119, R119, R8 ;  /* 0x0000000877777220 */ /* 0x000fe20000410000 */
[----:B------:R-:W-:Y:S01]  /*75e0*/  F2FP.BF16.F32.PACK_AB R148, R148, R35 ;  /* 0x000000239494723e */ /* 0x000fe200000010ff */
[-C--:B------:R-:W-:Y:S01]  /*75f0*/  FMUL.FTZ R88, R88, R10.reuse ;  /* 0x0000000a58587220 */ /* 0x080fe20000410000 */
[----:B------:R-:W-:Y:S01]  /*7600*/  F2FP.BF16.F32.PACK_AB R149, R14, R29 ;  /* 0x0000001d0e95723e */ /* 0x000fe200000010ff */
[----:B------:R-:W-:Y:S01]  /*7610*/  FMUL.FTZ R89, R89, R10 ;  /* 0x0000000a59597220 */ /* 0x000fe20000410000 */
[----:B------:R-:W-:Y:S01]  /*7620*/  F2FP.BF16.F32.PACK_AB R150, R13, R150 ;  /* 0x000000960d96723e */ /* 0x000fe200000010ff */
[----:B------:R-:W-:Y:S01]  /*7630*/  FMUL.FTZ R92, R92, R10 ;  /* 0x0000000a5c5c7220 */ /* 0x000fe20000410000 */
[----:B------:R-:W-:Y:S01]  /*7640*/  F2FP.BF16.F32.PACK_AB R151, R27, R24 ;  /* 0x000000181b97723e */ /* 0x000fe200000010ff */
[----:B------:R-:W-:Y:S01]  /*7650*/  FMUL.FTZ R93, R93, R10 ;  /* 0x0000000a5d5d7220 */ /* 0x000fe20000410000 */
[----:B------:R-:W-:Y:S01]  /*7660*/  F2FP.BF16.F32.PACK_AB R144, R15, R144 ;  /* 0x000000900f90723e */ /* 0x000fe200000010ff */
[-C--:B------:R-:W-:Y:S01]  /*7670*/  FMUL.FTZ R96, R96, R10.reuse ;  /* 0x0000000a60607220 */ /* 0x080fe20000410000 */
        /* <DEDUP_REMOVED lines=23> */
[----:B------:R-:W-:Y:S01]  /*77f0*/  VIADD R9, R9, 0xffffffff ;  /* 0xffffffff09097836 */ /* 0x000fe20000000000 */
        /* <DEDUP_REMOVED lines=15> */
[----:B------:R-:W-:Y:S01]  /*78f0*/  F2FP.BF16.F32.PACK_AB R123, R12, R123 ;  /* 0x0000007b0c7b723e */ /* 0x000fe200000010ff */
[----:B------:R-:W-:Y:S06]  /*7900*/  @P1 BRA `(.L_x_975) ;  /* 0xffffffd000801947 */ /* 0x000fec000383ffff */
.L_x_956:
[----:B------:R-:W-:Y:S01]  /*7910*/  UISETP.NE.AND UP1, UPT, UR50, URZ, UPT ;  /* 0x0000003f3200728c */ /* 0x000fe2000bf25270 */
[----:B------:R-:W-:Y:S01]  /*7920*/  IADD3 R6, -R6, 0x1, RZ ;  /* 0x0000000106067810 */ /* 0x000fe20007ffe1ff */
[----:B------:R-:W-:Y:S02]  /*7930*/  UISETP.NE.AND UP0, UPT, UR49, URZ, UPT ;  /* 0x0000003f3100728c */ /* 0x000fe4000bf05270 */
[----:B------:R-:W-:Y:S02]  /*7940*/  UIADD3 UR10, UR38, 0xbf, URZ ;  /* 0x000000bf260a7890 */ /* 0x000fe4000fffe03f */
[----:B------:R-:W-:Y:S02]  /*7950*/  IMAD R5, R5, UR40, R6 ;  /* 0x0000002805057c24 */ /* 0x000fe4000f8e0206 */
[----:B------:R-:W-:-:S03]  /*7960*/  PLOP3.LUT P1, PT, PT, PT, UP0, 0x40, 0x0 ;  /* 0x000000000000781c */ /* 0x000fc60003f2e808 */
[----:B------:R-:W-:Y:S01]  /*7970*/  @UP1 ULDC UR6, c[0x0][0x44c] ;  /* 0x0001130000061ab9 */ /* 0x000fe20000000800 */
[----:B------:R-:W-:Y:S01]  /*7980*/  @UP1 ULDC UR11, c[0x0][0x450] ;  /* 0x00011400000b1ab9 */ /* 0x000fe20000000800 */
[----:B------:R-:W-:-:S04]  /*7990*/  UIMAD.WIDE.U32 UR6, UR10, UR6, URZ ;  /* 0x000000060a0672a5 */ /* 0x000fc8000f8e003f */
[----:B------:R-:W-:-:S06]  /*79a0*/  @UP1 USHF.R.U32.HI UR10, URZ, UR11, UR7 ;  /* 0x0000000b3f0a1299 */ /* 0x000fcc0008011607 */
[----:B------:R-:W-:-:S04]  /*79b0*/  VIADD R5, R5, UR10 ;  /* 0x0000000a05057c36 */ /* 0x000fc80008000000 */
[----:B------:R-:W-:Y:S01]  /*79c0*/  VIADD R6, R5, -UR22 ;  /* 0x8000001605067c36 */ /* 0x000fe20008000000 */
[----:B------:R-:W-:Y:S06]  /*79d0*/  @P1 BRA `(.L_x_976) ;  /* 0x0000000000441947 */ /* 0x000fec0003800000 */
[----:B------:R-:W-:-:S13]  /*79e0*/  ISETP.GT.AND P1, PT, R5, -0x1, PT ;  /* 0xffffffff0500780c */ /* 0x000fda0003f24270 */
[----:B------:R-:W-:Y:S05]  /*79f0*/  @P1 BRA `(.L_x_977) ;  /* 0x0000000000201947 */ /* 0x000fea0003800000 */
[----:B------:R-:W0:Y:S01]  /*7a00*/  LDC R10, c[0x0][0x9e4] ;  /* 0x00027900ff0a7b82 */ /* 0x000e220000000800 */
[----:B------:R-:W-:Y:S02]  /*7a10*/  LOP3.LUT R5, RZ, R5, RZ, 0x33, !PT ;  /* 0x00000005ff057212 */ /* 0x000fe400078e33ff */
[----:B0-----:R-:W-:-:S13]  /*7a20*/  ISETP.NE.AND P1, PT, R10, 0x1, PT ;  /* 0x000000010a00780c */ /* 0x001fda0003f25270 */
[----:B------:R-:W0:Y:S02]  /*7a30*/  @P1 LDC.64 R12, c[0x0][0x9e8] ;  /* 0x00027a00ff0c1b82 */ /* 0x000e240000000a00 */
[----:B0-----:R-:W-:-:S05]  /*7a40*/  @P1 IMAD.HI.U32 R8, R5, R12, RZ ;  /* 0x0000000c05081227 */ /* 0x001fca00078e00ff */
[----:B------:R-:W-:-:S04]  /*7a50*/  @P1 SHF.R.U32.HI R5, RZ, R13, R8 ;  /* 0x0000000dff051219 */ /* 0x000fc80000011608 */
[----:B------:R-:W-:Y:S01]  /*7a60*/  LOP3.LUT R5, RZ, R5, RZ, 0x33, !PT ;  /* 0x00000005ff057212 */ /* 0x000fe200078e33ff */
[----:B------:R-:W-:Y:S06]  /*7a70*/  BRA `(.L_x_978) ;  /* 0x0000000000147947 */ /* 0x000fec0003800000 */
.L_x_977:
[----:B------:R-:W0:Y:S02]  /*7a80*/  LDC R10, c[0x0][0x9e4] ;  /* 0x00027900ff0a7b82 */ /* 0x000e240000000800 */
[----:B0-----:R-:W-:-:S13]  /*7a90*/  ISETP.NE.AND P1, PT, R10, 0x1, PT ;  /* 0x000000010a00780c */ /* 0x001fda0003f25270 */
[----:B------:R-:W0:Y:S02]  /*7aa0*/  @P1 LDC.64 R12, c[0x0][0x9e8] ;  /* 0x00027a00ff0c1b82 */ /* 0x000e240000000a00 */
[----:B0-----:R-:W-:-:S05]  /*7ab0*/  @P1 IMAD.HI.U32 R8, R5, R12, RZ ;  /* 0x0000000c05081227 */ /* 0x001fca00078e00ff */
[----:B------:R-:W-:-:S07]  /*7ac0*/  @P1 SHF.R.U32.HI R5, RZ, R13, R8 ;  /* 0x0000000dff051219 */ /* 0x000fce0000011608 */
.L_x_978:
[----:B------:R-:W-:-:S05]  /*7ad0*/  IMAD R5, R5, R10, RZ ;  /* 0x0000000a05057224 */ /* 0x000fca00078e02ff */
[----:B------:R-:W-:-:S07]  /*7ae0*/  VIMNMX R6, R6, R5, !PT ;  /* 0x0000000506067248 */ /* 0x000fce0007fe0100 */
.L_x_976:
[----:B------:R-:W-:-:S05]  /*7af0*/  VIADD R6, R6, 0x7f ;  /* 0x0000007f06067836 */ /* 0x000fca0000000000 */
[----:B------:R-:W-:-:S04]  /*7b00*/  SHF.R.S32.HI R5, RZ, 0x1f, R6 ;  /* 0x0000001fff057819 */ /* 0x000fc80000011406 */
[----:B------:R-:W-:-:S04]  /*7b10*/  LEA.HI R5, R5, R6, RZ, 0x7 ;  /* 0x0000000605057211 */ /* 0x000fc800078f38ff */
[----:B------:R-:W-:-:S04]  /*7b20*/  SHF.R.S32.HI R5, RZ, 0x7, R5 ;  /* 0x00000007ff057819 */ /* 0x000fc80000011405 */
[----:B------:R-:W-:-:S04]  /*7b30*/  VIMNMX R6, R5, UR42, !PT ;  /* 0x0000002a05067c48 */ /* 0x000fc8000ffe0100 */
[----:B------:R-:W-:-:S13]  /*7b40*/  ISETP.GE.AND P1, PT, R9, R6, PT ;  /* 0x000000060900720c */ /* 0x000fda0003f26270 */
[----:B------:R-:W-:Y:S05]  /*7b50*/  @!P1 BRA `(.L_x_979) ;  /* 0x0000001c00449947 */ /* 0x000fea0003800000 */
[----:B------:R-:W-:Y:S01]  /*7b60*/  IMAD.MOV.U32 R7, RZ, RZ, R11 ;  /* 0x000000ffff077224 */ /* 0x000fe200078e000b */
[----:B------:R-:W-:Y:S01]  /*7b70*/  UMOV UR22, UR46 ;  /* 0x0000002e00167c82 */ /* 0x000fe20008000000 */
[----:B------:R-:W-:Y:S01]  /*7b80*/  IMAD.MOV.U32 R5, RZ, RZ, R2 ;  /* 0x000000ffff057224 */ /* 0x000fe200078e0002 */
[----:B------:R-:W-:-:S06]  /*7b90*/  UMOV UR21, UR36 ;  /* 0x0000002400157c82 */ /* 0x000fcc0008000000 */
.L_x_990:
[----:B------:R-:W-:Y:S01]  /*7ba0*/  ISETP.NE.AND P2, PT, RZ, UR44, PT ;  /* 0x0000002cff007c0c */ /* 0x000fe2000bf45270 */
[----:B------:R-:W-:-:S04]  /*7bb0*/  UISETP.NE.AND UP0, UPT, UR21, 0x1, UPT ;  /* 0x000000011500788c */ /* 0x000fc8000bf05270 */
[----:B------:R-:W-:-:S04]  /*7bc0*/  USEL UR46, URZ, 0x1, UP0 ;  /* 0x000000013f2e7887 */ /* 0x000fc80008000000 */
[----:B------:R-:W-:-:S04]  /*7bd0*/  ULOP3.LUT UR46, UR22, UR46, URZ, 0x3c, !UPT ;  /* 0x0000002e162e7292 */ /* 0x000fc8000f8e3c3f */
[----:B------:R-:W-:Y:S08]  /*7be0*/  @P2 BRA `(.L_x_980) ;  /* 0x0000000000382947 */ /* 0x000ff00003800000 */
[----:B------:R-:W-:Y:S05]  /*7bf0*/  @!P0 BRA `(.L_x_981) ;  /* 0x0000000000048947 */ /* 0x000fea0003800000 */
[----:B------:R-:W-:Y:S01]  /*7c00*/  BPT.TRAP 0x1 ;  /* 0x000000040000795c */ /* 0x000fe20000300000 */
.L_x_981:
        /* <DEDUP_REMOVED lines=9> */
.L_x_982:
[----:B-1----:R-:W-:Y:S05]  /*7ca0*/  @P1 BRA `(.L_x_980) ;  /* 0x0000000000081947 */ /* 0x002fea0003800000 */
[----:B------:R-:W1:Y:S02]  /*7cb0*/  SYNCS.PHASECHK.TRANS64.TRYWAIT P1, [UR6+0x16830], R0 ;  /* 0x01683000ff0075a7 */ /* 0x000e640008020146 */
[----:B-1----:R-:W-:Y:S05]  /*7cc0*/  @!P1 BRA `(.L_x_983) ;  /* 0x000000b000789947 */ /* 0x002fea0003800000 */
.L_x_980:
        /* <DEDUP_REMOVED lines=28> */
.L_x_985:
[----:B------:R-:W-:Y:S01]  /*7e90*/  ULEA UR6, UR21, UR45, 0x3 ;  /* 0x0000002d15067291 */ /* 0x000fe2000f8e183f */
[----:B------:R-:W-:-:S05]  /*7ea0*/  IMAD.U32 R0, RZ, RZ, UR22 ;  /* 0x00000016ff007e24 */ /* 0x000fca000f8e00ff */
[----:B------:R-:W-:-:S04]  /*7eb0*/  SHF.L.U32 R0, R0, 0x1f, RZ ;  /* 0x0000001f00007819 */ /* 0x000fc800000006ff */
[----:B------:R0:W1:Y:S01]  /*7ec0*/  SYNCS.PHASECHK.TRANS64.TRYWAIT P1, [UR6+0x16850], R0 ;  /* 0x01685000ff0075a7 */ /* 0x0000620008020146 */
[----:B------:R-:W-:Y:S05]  /*7ed0*/  @!P0 BRA `(.L_x_986) ;  /* 0x0000000000048947 */ /* 0x000fea0003800000 */
[----:B------:R-:W-:Y:S01]  /*7ee0*/  BPT.TRAP 0x1 ;  /* 0x000000040000795c */ /* 0x000fe20000300000 */
.L_x_986:
[----:B-1----:R-:W-:Y:S05]  /*7ef0*/  @P1 BRA `(.L_x_984) ;  /* 0x0000000000081947 */ /* 0x002fea0003800000 */
[----:B------:R-:W1:Y:S02]  /*7f00*/  SYNCS.PHASECHK.TRANS64.TRYWAIT P1, [UR6+0x16850], R0 ;  /* 0x01685000ff0075a7 */ /* 0x000e640008020146 */
[----:B-1----:R-:W-:Y:S05]  /*7f10*/  @!P1 BRA `(.L_x_987) ;  /* 0x000000ac00fc9947 */ /* 0x002fea0003800000 */
.L_x_984:
        /* <DEDUP_REMOVED lines=51> */
.L_x_988:
        /* <DEDUP_REMOVED lines=77> */
[C---:B0-----:R-:W-:Y:S01]  /*8720*/  FMUL.FTZ R131, R2.reuse, R0 ;  /* 0x0000000002837220 */ /* 0x041fe20000410000 */
[----:B------:R-:W-:-:S03]  /*8730*/  FADD.FTZ R5, -R2, R5 ;  /* 0x0000000502057221 */ /* 0x000fc60000010100 */
[-CC-:B------:R-:W-:Y:S01]  /*8740*/  FFMA.FTZ R123, R37, R0.reuse, -R131.reuse ;  /* 0x00000000257b7223 */ /* 0x180fe20000010883 */
[-C--:B------:R-:W-:Y:S01]  /*8750*/  FFMA.FTZ R37, R53, R0.reuse, -R131 ;  /* 0x0000000035257223 */ /* 0x080fe20000010883 */
[CC--:B------:R-:W-:Y:S01]  /*8760*/  FMUL.FTZ R53, R11.reuse, R0.reuse ;  /* 0x000000000b357220 */ /* 0x0c0fe20000410000 */
[----:B------:R-:W-:Y:S01]  /*8770*/  FADD.FTZ R7, -R11, R7 ;  /* 0x000000070b077221 */ /* 0x000fe20000010100 */
[-C--:B------:R-:W-:Y:S01]  /*8780*/  FMUL.FTZ R5, R5, R0.reuse ;  /* 0x0000000005057220 */ /* 0x080fe20000410000 */
[-C--:B------:R-:W-:Y:S01]  /*8790*/  FFMA.FTZ R148, R24, R0.reuse, -R131 ;  /* 0x0000000018947223 */ /* 0x080fe20000010883 */
[-C--:B------:R-:W-:Y:S01]  /*87a0*/  FFMA.FTZ R149, R26, R0.reuse, -R53 ;  /* 0x000000001a957223 */ /* 0x080fe20000010835 */
[-C--:B------:R-:W-:Y:S01]  /*87b0*/  FMUL.FTZ R7, R7, R0.reuse ;  /* 0x0000000007077220 */ /* 0x080fe20000410000 */
[-C--:B------:R-:W-:Y:S01]  /*87c0*/  FFMA.FTZ R129, R25, R0.reuse, -R131 ;  /* 0x0000000019817223 */ /* 0x080fe20000010883 */
[-C--:B------:R-:W-:Y:S01]  /*87d0*/  FFMA.FTZ R10, R27, R0.reuse, -R53 ;  /* 0x000000001b0a7223 */ /* 0x080fe20000010835 */
[----:B------:R-:W-:Y:S01]  /*87e0*/  MUFU.EX2 R5, R5 ;  /* 0x0000000500057308 */ /* 0x000fe20000000800 */
[-C--:B------:R-:W-:Y:S01]  /*87f0*/  FFMA.FTZ R150, R28, R0.reuse, -R131 ;  /* 0x000000001c967223 */ /* 0x080fe20000010883 */
[-C--:B------:R-:W-:Y:S01]  /*8800*/  FFMA.FTZ R151, R30, R0.reuse, -R53 ;  /* 0x000000001e977223 */ /* 0x080fe20000010835 */
[-C--:B------:R-:W-:Y:S01]  /*8810*/  FFMA.FTZ R127, R29, R0.reuse, -R131 ;  /* 0x000000001d7f7223 */ /* 0x080fe20000010883 */
[-C--:B------:R-:W-:Y:S01]  /*8820*/  FFMA.FTZ R12, R31, R0.reuse, -R53 ;  /* 0x000000001f0c7223 */ /* 0x080fe20000010835 */
[-C--:B------:R-:W-:Y:S01]  /*8830*/  FFMA.FTZ R144, R32, R0.reuse, -R131 ;  /* 0x0000000020907223 */ /* 0x080fe20000010883 */
[-C--:B------:R-:W-:Y:S01]  /*8840*/  FFMA.FTZ R145, R34, R0.reuse, -R53 ;  /* 0x0000000022917223 */ /* 0x080fe20000010835 */
[-C--:B------:R-:W-:Y:S01]  /*8850*/  FFMA.FTZ R125, R33, R0.reuse, -R131 ;  /* 0x00000000217d7223 */ /* 0x080fe20000010883 */
[----:B------:R-:W0:Y:S01]  /*8860*/  MUFU.EX2 R148, R148 ;  /* 0x0000009400947308 */ /* 0x000e220000000800 */
[-C--:B------:R-:W-:Y:S01]  /*8870*/  FFMA.FTZ R14, R35, R0.reuse, -R53 ;  /* 0x00000000230e7223 */ /* 0x080fe20000010835 */
[-C--:B------:R-:W-:Y:S01]  /*8880*/  FFMA.FTZ R146, R36, R0.reuse, -R131 ;  /* 0x0000000024927223 */ /* 0x080fe20000010883 */
[-CC-:B------:R-:W-:Y:S01]  /*8890*/  FFMA.FTZ R147, R38, R0.reuse, -R53.reuse ;  /* 0x0000000026937223 */ /* 0x180fe20000010835 */
[-C--:B------:R-:W-:Y:S01]  /*88a0*/  FFMA.FTZ R20, R39, R0.reuse, -R53 ;  /* 0x0000000027147223 */ /* 0x080fe20000010835 */
[-C--:B------:R-:W-:Y:S01]  /*88b0*/  FFMA.FTZ R140, R40, R0.reuse, -R131 ;  /* 0x00000000288c7223 */ /* 0x080fe20000010883 */
        /* <DEDUP_REMOVED lines=9> */
[----:B------:R-:W-:Y:S01]  /*8950*/  FFMA.FTZ R137, R50, R0, -R53 ;  /* 0x0000000032897223 */ /* 0x000fe20000010835 */
[----:B------:R-:W1:Y:S01]  /*8960*/  MUFU.EX2 R149, R149 ;  /* 0x0000009500957308 */ /* 0x000e620000000800 */
[----:B0-----:R-:W-:Y:S01]  /*8970*/  FFMA.FTZ R4, R5, R4, R148 ;  /* 0x0000000405047223 */ /* 0x001fe20000010094 */
[-C--:B------:R-:W-:Y:S01]  /*8980*/  FFMA.FTZ R41, R49, R0.reuse, -R131 ;  /* 0x0000000031297223 */ /* 0x080fe20000010883 */
[-C--:B------:R-:W-:Y:S01]  /*8990*/  FFMA.FTZ R28, R51, R0.reuse, -R53 ;  /* 0x00000000331c7223 */ /* 0x080fe20000010835 */
[-C--:B------:R-:W-:Y:S01]  /*89a0*/  FFMA.FTZ R138, R52, R0.reuse, -R131 ;  /* 0x00000000348a7223 */ /* 0x080fe20000010883 */
[-CC-:B------:R-:W-:Y:S01]  /*89b0*/  FFMA.FTZ R139, R54, R0.reuse, -R53.reuse ;  /* 0x00000000368b7223 */ /* 0x180fe20000010835 */
[-C--:B------:R-:W-:Y:S01]  /*89c0*/  FFMA.FTZ R30, R55, R0.reuse, -R53 ;  /* 0x00000000371e7223 */ /* 0x080fe20000010835 */
[-C--:B------:R-:W-:Y:S01]  /*89d0*/  FFMA.FTZ R132, R56, R0.reuse, -R131 ;  /* 0x0000000038847223 */ /* 0x080fe20000010883 */
[----:B------:R-:W0:Y:S01]  /*89e0*/  MUFU.EX2 R129, R129 ;  /* 0x0000008100817308 */ /* 0x000e220000000800 */
[-C--:B------:R-:W-:Y:S01]  /*89f0*/  FFMA.FTZ R133, R58, R0.reuse, -R53 ;  /* 0x000000003a857223 */ /* 0x080fe20000010835 */
[-C--:B------:R-:W-:Y:S01]  /*8a00*/  FFMA.FTZ R33, R57, R0.reuse, -R131 ;  /* 0x0000000039217223 */ /* 0x080fe20000010883 */
[-C--:B------:R-:W-:Y:S01]  /*8a10*/  FFMA.FTZ R32, R59, R0.reuse, -R53 ;  /* 0x000000003b207223 */ /* 0x080fe20000010835 */
[-C--:B------:R-:W-:Y:S01]  /*8a20*/  FFMA.FTZ R134, R60, R0.reuse, -R131 ;  /* 0x000000003c867223 */ /* 0x080fe20000010883 */
[-C--:B------:R-:W-:Y:S01]  /*8a30*/  FFMA.FTZ R135, R62, R0.reuse, -R53 ;  /* 0x000000003e877223 */ /* 0x080fe20000010835 */
[-C--:B------:R-:W-:Y:S01]  /*8a40*/  FFMA.FTZ R29, R61, R0.reuse, -R131 ;  /* 0x000000003d1d7223 */ /* 0x080fe20000010883 */
[-C--:B------:R-:W-:Y:S01]  /*8a50*/  FFMA.FTZ R34, R63, R0.reuse, -R53 ;  /* 0x000000003f227223 */ /* 0x080fe20000010835 */
[----:B------:R-:W2:Y:S01]  /*8a60*/  MUFU.EX2 R10, R10 ;  /* 0x0000000a000a7308 */ /* 0x000ea20000000800 */
[----:B-1----:R-:W-:Y:S01]  /*8a70*/  FFMA.FTZ R3, R8, R3, R149 ;  /* 0x0000000308037223 */ /* 0x002fe20000010095 */
[-CC-:B------:R-:W-:Y:S01]  /*8a80*/  FFMA.FTZ R128, R64, R0.reuse, -R131.reuse ;  /* 0x0000000040807223 */ /* 0x180fe20000010883 */
[-CC-:B------:R-:W-:Y:S01]  /*8a90*/  FFMA.FTZ R25, R65, R0.reuse, -R131.reuse ;  /* 0x0000000041197223 */ /* 0x180fe20000010883 */
[-CC-:B------:R-:W-:Y:S01]  /*8aa0*/  FFMA.FTZ R130, R68, R0.reuse, -R131.reuse ;  /* 0x0000000044827223 */ /* 0x180fe20000010883 */
[-CC-:B------:R-:W-:Y:S01]  /*8ab0*/  FFMA.FTZ R21, R69, R0.reuse, -R131.reuse ;  /* 0x0000000045157223 */ /* 0x180fe20000010883 */
[-CC-:B------:R-:W-:Y:S01]  /*8ac0*/  FFMA.FTZ R124, R72, R0.reuse, -R131.reuse ;  /* 0x00000000487c7223 */ /* 0x180fe20000010883 */
[-CC-:B------:R-:W-:Y:S01]  /*8ad0*/  FFMA.FTZ R15, R73, R0.reuse, -R131.reuse ;  /* 0x00000000490f7223 */ /* 0x180fe20000010883 */
[----:B------:R-:W1:Y:S01]  /*8ae0*/  MUFU.EX2 R150, R150 ;  /* 0x0000009600967308 */ /* 0x000e620000000800 */
[----:B0-----:R-:W-:Y:S01]  /*8af0*/  FADD.FTZ R27, R129, R4 ;  /* 0x00000004811b7221 */ /* 0x001fe20000010000 */
[-CC-:B------:R-:W-:Y:S01]  /*8b00*/  FFMA.FTZ R126, R76, R0.reuse, -R131.reuse ;  /* 0x000000004c7e7223 */ /* 0x180fe20000010883 */
[-CC-:B------:R-:W-:Y:S01]  /*8b10*/  FFMA.FTZ R13, R77, R0.reuse, -R131.reuse ;  /* 0x000000004d0d7223 */ /* 0x180fe20000010883 */
[-CC-:B------:R-:W-:Y:S01]  /*8b20*/  FFMA.FTZ R120, R80, R0.reuse, -R131.reuse ;  /* 0x0000000050787223 */ /* 0x180fe20000010883 */
[-CC-:B------:R-:W-:Y:S01]  /*8b30*/  FFMA.FTZ R7, R81, R0.reuse, -R131.reuse ;  /* 0x0000000051077223 */ /* 0x180fe20000010883 */
[-CC-:B------:R-:W-:Y:S01]  /*8b40*/  FFMA.FTZ R122, R84, R0.reuse, -R131.reuse ;  /* 0x00000000547a7223 */ /* 0x180fe20000010883 */
[-C--:B------:R-:W-:Y:S01]  /*8b50*/  FFMA.FTZ R49, R85, R0.reuse, -R131 ;  /* 0x0000000055317223 */ /* 0x080fe20000010883 */
[----:B------:R-:W0:Y:S01]  /*8b60*/  MUFU.EX2 R151, R151 ;  /* 0x0000009700977308 */ /* 0x000e220000000800 */
[----:B--2---:R-:W-:Y:S01]  /*8b70*/  FADD.FTZ R4, R10, R3 ;  /* 0x000000030a047221 */ /* 0x004fe20000010000 */
[----:B------:R-:W-:-:S06]  /*8b80*/  FFMA.FTZ R131, R70, R0, -R53 ;  /* 0x0000000046837223 */ /* 0x000fcc0000010835 */
        /* <DEDUP_REMOVED lines=131> */
.L_x_989:
[----:B------:R-:W-:Y:S01]  /*93c0*/  ULEA UR6, UR21, UR45, 0x3 ;  /* 0x0000002d15067291 */ /* 0x000fe2000f8e183f */
[----:B------:R-:W-:Y:S01]  /*93d0*/  ISETP.GT.AND P1, PT, R9, R6, PT ;  /* 0x000000060900720c */ /* 0x000fe20003f24270 */
[----:B------:R-:W-:Y:S01]  /*93e0*/  UMOV UR22, UR46 ;  /* 0x0000002e00167c82 */ /* 0x000fe20008000000 */
[----:B------:R-:W-:Y:S01]  /*93f0*/  UMOV UR21, UR36 ;  /* 0x0000002400157c82 */ /* 0x000fe20008000000 */
[----:B------:R-:W-:Y:S01]  /*9400*/  UIADD3 UR6, UR6, 0x16860, URZ ;  /* 0x0001686006067890 */ /* 0x000fe2000fffe03f */
[----:B------:R-:W-:Y:S01]  /*9410*/  F2FP.BF16.F32.PACK_AB R148, R129, R148 ;  /* 0x000000948194723e */ /* 0x000fe200000010ff */
[-C--:B------:R-:W-:Y:S01]  /*9420*/  FMUL.FTZ R88, R88, R5.reuse ;  /* 0x0000000558587220 */ /* 0x080fe20000410000 */
[----:B------:R-:W-:Y:S01]  /*9430*/  F2FP.BF16.F32.PACK_AB R150, R127, R150 ;  /* 0x000000967f96723e */ /* 0x000fe200000010ff */
[----:B------:R-:W-:Y:S01]  /*9440*/  UPRMT UR6, UR43, 0x654, UR6 ;  /* 0x000006542b067896 */ /* 0x000fe20008000006 */
[----:B------:R-:W-:Y:S01]  /*9450*/  F2FP.BF16.F32.PACK_AB R144, R125, R144 ;  /* 0x000000907d90723e */ /* 0x000fe200000010ff */
[-C--:B------:R-:W-:Y:S01]  /*9460*/  FMUL.FTZ R89, R89, R5.reuse ;  /* 0x0000000559597220 */ /* 0x080fe20000410000 */
[----:B------:R-:W-:Y:S01]  /*9470*/  F2FP.BF16.F32.PACK_AB R146, R123, R146 ;  /* 0x000000927b92723e */ /* 0x000fe200000010ff */
[-C--:B------:R-:W-:Y:S01]  /*9480*/  FMUL.FTZ R92, R92, R5.reuse ;  /* 0x000000055c5c7220 */ /* 0x080fe20000410000 */
[----:B------:R-:W-:Y:S01]  /*9490*/  F2FP.BF16.F32.PACK_AB R140, R121, R140 ;  /* 0x0000008c798c723e */ /* 0x000fe200000010ff */
[-C--:B------:R-:W-:Y:S01]  /*94a0*/  FMUL.FTZ R93, R93, R5.reuse ;  /* 0x000000055d5d7220 */ /* 0x080fe20000410000 */
[----:B------:R-:W-:Y:S01]  /*94b0*/  F2FP.BF16.F32.PACK_AB R120, R7, R120 ;  /* 0x000000780778723e */ /* 0x000fe200000010ff */
        /* <DEDUP_REMOVED lines=14> */
[----:B------:R-:W-:Y:S01]  /*95a0*/  VIADD R9, R9, 0xffffffff ;  /* 0xffffffff09097836 */ /* 0x000fe20000000000 */
[----:B------:R-:W-:Y:S01]  /*95b0*/  F2FP.BF16.F32.PACK_AB R151, R12, R151 ;  /* 0x000000970c97723e */ /* 0x000fe200000010ff */
[-C--:B------:R-:W-:Y:S01]  /*95c0*/  FMUL.FTZ R90, R90, R8.reuse ;  /* 0x000000085a5a7220 */ /* 0x080fe20000410000 */
[----:B------:R-:W-:Y:S01]  /*95d0*/  F2FP.BF16.F32.PACK_AB R145, R14, R145 ;  /* 0x000000910e91723e */ /* 0x000fe200000010ff */
[-C--:B------:R-:W-:Y:S01]  /*95e0*/  FMUL.FTZ R91, R91, R8.reuse ;  /* 0x000000085b5b7220 */ /* 0x080fe20000410000 */
        /* <DEDUP_REMOVED lines=40> */
.L_x_979:
[----:B------:R-:W-:-:S13]  /*9870*/  ISETP.GE.AND P1, PT, R9, UR42, PT ;  /* 0x0000002a09007c0c */ /* 0x000fda000bf26270 */
[----:B------:R-:W-:Y:S05]  /*9880*/  @!P1 BRA `(.L_x_991) ;  /* 0x0000002c008c9947 */ /* 0x000fea0003800000 */
[----:B------:R-:W-:Y:S01]  /*9890*/  IMAD.MOV.U32 R6, RZ, RZ, R11 ;  /* 0x000000ffff067224 */ /* 0x000fe200078e000b */
[----:B------:R-:W-:Y:S01]  /*98a0*/  UMOV UR26, UR46 ;  /* 0x0000002e001a7c82 */ /* 0x000fe20008000000 */
[----:B------:R-:W-:Y:S01]  /*98b0*/  IMAD.MOV.U32 R5, RZ, RZ, R2 ;  /* 0x000000ffff057224 */ /* 0x000fe200078e0002 */
[----:B------:R-:W-:Y:S01]  /*98c0*/  UMOV UR25, UR36 ;  /* 0x0000002400197c82 */ /* 0x000fe20008000000 */
[----:B------:R-:W-:Y:S01]  /*98d0*/  ULDC UR21, c[0x0][0x9e4] ;  /* 0x0002790000157ab9 */ /* 0x000fe20000000800 */
[----:B------:R-:W-:Y:S01]  /*98e0*/  ULDC UR24, c[0x0][0x9dc] ;  /* 0x0002770000187ab9 */ /* 0x000fe20000000800 */
[----:B------:R-:W-:Y:S01]  /*98f0*/  ULDC UR23, c[0x0][0x288] ;  /* 0x0000a20000177ab9 */ /* 0x000fe20000000800 */
[----:B------:R-:W-:-:S05]  /*9900*/  ULDC UR22, c[0x0][0x9e0] ;  /* 0x0002780000167ab9 */ /* 0x000fca0000000800 */
.L_x_1010:
[----:B------:R-:W-:Y:S01]  /*9910*/  UIADD3 UR36, UR25, 0x1, URZ ;  /* 0x0000000119247890 */ /* 0x000fe2000fffe03f */
[----:B------:R-:W-:-:S03]  /*9920*/  ISETP.NE.AND P2, PT, RZ, UR44, PT ;  /* 0x0000002cff007c0c */ /* 0x000fc6000bf45270 */
[----:B------:R-:W-:-:S04]  /*9930*/  UISETP.NE.AND UP0, UPT, UR36, 0x2, UPT ;  /* 0x000000022400788c */ /* 0x000fc8000bf05270 */
[----:B------:R-:W-:Y:S02]  /*9940*/  USEL UR46, URZ, 0x1, UP0 ;  /* 0x000000013f2e7887 */ /* 0x000fe40008000000 */
[----:B------:R-:W-:Y:S02]  /*9950*/  USEL UR36, UR36, URZ, UP0 ;  /* 0x0000003f24247287 */ /* 0x000fe40008000000 */
[----:B------:R-:W-:Y:S02]  /*9960*/  ULOP3.LUT UR46, UR26, UR46, URZ, 0x3c, !UPT ;  /* 0x0000002e1a2e7292 */ /* 0x000fe4000f8e3c3f */
[----:B------:R-:W-:Y:S10]  /*9970*/  @P2 BRA `(.L_x_992) ;  /* 0x00000000002c2947 */ /* 0x000ff40003800000 */
[----:B------:R-:W-:Y:S05]  /*9980*/  @!P0 BRA `(.L_x_993) ;  /* 0x0000000000048947 */ /* 0x000fea0003800000 */
[----:B------:R-:W-:Y:S01]  /*9990*/  BPT.TRAP 0x1 ;  /* 0x000000040000795c */ /* 0x000fe20000300000 */
.L_x_993:
[----:B------:R-:W-:Y:S01]  /*99a0*/  ULEA UR6, UR36, UR45, 0x3 ;  /* 0x0000002d24067291 */ /* 0x000fe2000f8e183f */
[----:B------:R-:W-:-:S05]  /*99b0*/  IMAD.U32 R0, RZ, RZ, UR46 ;  /* 0x0000002eff007e24 */ /* 0x000fca000f8e00ff */
[----:B------:R-:W-:-:S04]  /*99c0*/  SHF.L.U32 R0, R0, 0x1f, RZ ;  /* 0x0000001f00007819 */ /* 0x000fc800000006ff */
[----:B------:R0:W1:Y:S01]  /*99d0*/  SYNCS.PHASECHK.TRANS64.TRYWAIT P1, [UR6+0x16830], R0 ;  /* 0x01683000ff0075a7 */ /* 0x0000620008020146 */
[----:B------:R-:W-:Y:S05]  /*99e0*/  @!P0 BRA `(.L_x_994) ;  /* 0x0000000000048947 */ /* 0x000fea0003800000 */
[----:B------:R-:W-:Y:S01]  /*99f0*/  BPT.TRAP 0x1 ;  /* 0x000000040000795c */ /* 0x000fe20000300000 */
.L_x_994:
[----:B-1----:R-:W-:Y:S05]  /*9a00*/  @P1 BRA `(.L_x_992) ;  /* 0x0000000000081947 */ /* 0x002fea0003800000 */
[----:B------:R-:W1:Y:S02]  /*9a10*/  SYNCS.PHASECHK.TRANS64.TRYWAIT P1, [UR6+0x16830], R0 ;  /* 0x01683000ff0075a7 */ /* 0x000e640008020146 */
[----:B-1----:R-:W-:Y:S05]  /*9a20*/  @!P1 BRA `(.L_x_995) ;  /* 0x0000009400509947 */ /* 0x002fea0003800000 */
.L_x_992:
[----:B01----:R-:W-:Y:S01]  /*9a30*/  VIADD R0, R23, 0x8 ;  /* 0x0000000817007836 */ /* 0x003fe20000000000 */
[----:B------:R-:W-:Y:S01]  /*9a40*/  ULEA UR18, UR36, UR20, 0xa ;  /* 0x0000001424127291 */ /* 0x000fe2000f8e503f */
[----:B------:R-:W-:Y:S01]  /*9a50*/  UMOV UR19, 0x40000040 ;  /* 0x4000004000137882 */ /* 0x000fe20000000000 */
[----:B------:R-:W-:Y:S02]  /*9a60*/  UMOV UR7, 0x40000040 ;  /* 0x4000004000077882 */ /* 0x000fe40000000000 */
[----:B------:R0:W-:Y:S01]  /*9a70*/  BAR.SYNC.DEFER_BLOCKING R0, 0x100 ;  /* 0x000400000000751d */ /* 0x0001e20000010000 */
[----:B------:R-:W-:Y:S02]  /*9a80*/  UIADD3 UR6, UR18, 0x2, URZ ;  /* 0x0000000212067890 */ /* 0x000fe4000fffe03f */
[----:B------:R-:W-:Y:S02]  /*9a90*/  UIADD3 UR10, UR18, 0x4, URZ ;  /* 0x00000004120a7890 */ /* 0x000fe4000fffe03f */
[----:B------:R-:W-:Y:S01]  /*9aa0*/  UIADD3 UR14, UR18, 0x6, URZ ;  /* 0x00000006120e7890 */ /* 0x000fe2000fffe03f */
[----:B------:R-:W-:Y:S01]  /*9ab0*/  UMOV UR11, 0x40000040 ;  /* 0x40000040000b7882 */ /* 0x000fe20000000000 */
[----:B------:R-:W-:Y:S01]  /*9ac0*/  UMOV UR15, 0x40000040 ;  /* 0x40000040000f7882 */ /* 0x000fe20000000000 */
        /* <DEDUP_REMOVED lines=15> */
.L_x_997:
[----:B------:R-:W-:Y:S01]  /*9bc0*/  ULEA UR6, UR25, UR45, 0x3 ;  /* 0x0000002d19067291 */ /* 0x000fe2000f8e183f */
[----:B------:R-:W-:-:S05]  /*9bd0*/  IMAD.U32 R0, RZ, RZ, UR26 ;  /* 0x0000001aff007e24 */ /* 0x000fca000f8e00ff */
[----:B------:R-:W-:-:S04]  /*9be0*/  SHF.L.U32 R0, R0, 0x1f, RZ ;  /* 0x0000001f00007819 */ /* 0x000fc800000006ff */
[----:B------:R0:W1:Y:S01]  /*9bf0*/  SYNCS.PHASECHK.TRANS64.TRYWAIT P1, [UR6+0x16850], R0 ;  /* 0x01685000ff0075a7 */ /* 0x0000620008020146 */
[----:B------:R-:W-:Y:S05]  /*9c00*/  @!P0 BRA `(.L_x_998) ;  /* 0x0000000000048947 */ /* 0x000fea0003800000 */
[----:B------:R-:W-:Y:S01]  /*9c10*/  BPT.TRAP 0x1 ;  /* 0x000000040000795c */ /* 0x000fe20000300000 */
.L_x_998:
[----:B-1----:R-:W-:Y:S05]  /*9c20*/  @P1 BRA `(.L_x_996) ;  /* 0x0000000000081947 */ /* 0x002fea0003800000 */
[----:B------:R-:W1:Y:S02]  /*9c30*/  SYNCS.PHASECHK.TRANS64.TRYWAIT P1, [UR6+0x16850], R0 ;  /* 0x01685000ff0075a7 */ /* 0x000e640008020146 */
[----:B-1----:R-:W-:Y:S05]  /*9c40*/  @!P1 BRA `(.L_x_999) ;  /* 0x0000009000e09947 */ /* 0x002fea0003800000 */
.L_x_996:
        /* <DEDUP_REMOVED lines=51> */
.L_x_1000:
[----:B------:R-:W-:Y:S01]  /*9f80*/  UISETP.NE.AND UP1, UPT, UR50, URZ, UPT ;  /* 0x0000003f3200728c */ /* 0x000fe2000bf25270 */
[----:B------:R-:W-:Y:S01]  /*9f90*/  VIADD R7, R17, UR38 ;  /* 0x0000002611077c36 */ /* 0x000fe20008000000 */
[----:B------:R-:W1:Y:S01]  /*9fa0*/  LDC R2, c[0x0][0x2f0] ;  /* 0x0000bc00ff027b82 */ /* 0x000e620000000800 */
[----:B------:R-:W-:Y:S02]  /*9fb0*/  ULEA UR6, UR36, UR45, 0x3 ;  /* 0x0000002d24067291 */ /* 0x000fe4000f8e183f */
[----:B------:R-:W-:Y:S01]  /*9fc0*/  UISETP.NE.AND UP0, UPT, UR49, URZ, UPT ;  /* 0x0000003f3100728c */ /* 0x000fe2000bf05270 */
[----:B------:R-:W-:Y:S01]  /*9fd0*/  PLOP3.LUT P1, PT, PT, PT, UP1, 0x80, 0x0 ;  /* 0x000000000000781c */ /* 0x000fe20003f2f018 */
[----:B------:R-:W-:Y:S01]  /*9fe0*/  UIADD3 UR6, UR6, 0x16840, URZ ;  /* 0x0001684006067890 */ /* 0x000fe2000fffe03f */
[----:B------:R-:W-:-:S03]  /*9ff0*/  PLOP3.LUT P2, PT, PT, PT, UP1, 0x80, 0x0 ;  /* 0x000000000000781c */ /* 0x000fc60003f4f018 */
        /* <DEDUP_REMOVED lines=13> */
[----:B------:R-:W-:-:S04]  /*a0d0*/  VIADD R11, R11, -UR23 ;  /* 0x800000170b0b7c36 */ /* 0x000fc80008000000 */
[C---:B------:R-:W-:Y:S02]  /*a0e0*/  VIADD R8, R11.reuse, UR22 ;  /* 0x000000160b087c36 */ /* 0x040fe40008000000 */
[----:B------:R-:W-:Y:S02]  /*a0f0*/  VIADD R12, R11, UR6 ;  /* 0x000000060b0c7c36 */ /* 0x000fe40008000000 */
[--C-:B0-----:R-:W-:Y:S02]  /*a100*/  IMAD.IADD R10, R8, 0x1, R13.reuse ;  /* 0x00000001080a7824 */ /* 0x101fe400078e020d */
[----:B------:R-:W-:Y:S01]  /*a110*/  IMAD.IADD R11, R12, 0x1, R13 ;  /* 0x000000010c0b7824 */ /* 0x000fe200078e020d */
[----:B------:R-:W-:Y:S06]  /*a120*/  @P1 BRA `(.L_x_1001) ;  /* 0x00000000005c1947 */ /* 0x000fec0003800000 */
[----:B------:R-:W-:Y:S01]  /*a130*/  IMAD R13, R2, UR40, R13 ;  /* 0x00000028020d7c24 */ /* 0x000fe2000f8e020d */
[----:B------:R-:W-:Y:S03]  /*a140*/  BSSY B0, `(.L_x_1002) ;  /* 0x0000011000007945 */ /* 0x000fe60003800000 */
[----:B------:R-:W-:-:S05]  /*a150*/  VIADD R13, R13, -UR23 ;  /* 0x800000170d0d7c36 */ /* 0x000fca0008000000 */
        /* <DEDUP_REMOVED lines=10> */
.L_x_1003:
[----:B------:R-:W-:-:S05]  /*a200*/  IMAD.U32 R20, RZ, RZ, UR21 ;  /* 0x00000015ff147e24 */ /* 0x000fca000f8e00ff */
[----:B------:R-:W-:-:S13]  /*a210*/  ISETP.NE.AND P1, PT, R20, 0x1, PT ;  /* 0x000000011400780c */ /* 0x000fda0003f25270 */
[----:B------:R-:W0:Y:S02]  /*a220*/  @P1 LDC.64 R14, c[0x0][0x9e8] ;  /* 0x00027a00ff0e1b82 */ /* 0x000e240000000a00 */
[----:B0-----:R-:W-:-:S05]  /*a230*/  @P1 IMAD.HI.U32 R14, R13, R14, RZ ;  /* 0x0000000e0d0e1227 */ /* 0x001fca00078e00ff */
[----:B------:R-:W-:-:S07]  /*a240*/  @P1 SHF.R.U32.HI R13, RZ, R15, R14 ;  /* 0x0000000fff0d1219 */ /* 0x000fce000001160e */
.L_x_1004:
[----:B------:R-:W-:Y:S05]  /*a250*/  BSYNC B0 ;  /* 0x0000000000007941 */ /* 0x000fea0003800000 */
.L_x_1002:
[----:B------:R-:W-:-:S04]  /*a260*/  IMAD R13, R13, R20, -R0 ;  /* 0x000000140d0d7224 */ /* 0x000fc800078e0a00 */
[----:B------:R-:W-:-:S05]  /*a270*/  IMAD R13, R16, -0x2, R13 ;  /* 0xfffffffe100d7824 */ /* 0x000fca00078e020d */
[----:B------:R-:W-:Y:S02]  /*a280*/  VIADDMNMX R10, R13, R20, R10, PT ;  /* 0x000000140d0a7246 */ /* 0x000fe4000380010a */
[----:B------:R-:W-:-:S07]  /*a290*/  VIMNMX R11, R11, R13, !PT ;  /* 0x0000000d0b0b7248 */ /* 0x000fce0007fe0100 */
.L_x_1001:
[----:B------:R-:W-:Y:S01]  /*a2a0*/  ISETP.GT.AND P1, PT, R9, -0x1, PT ;  /* 0xffffffff0900780c */ /* 0x000fe20003f24270 */
[----:B------:R0:W1:Y:S01]  /*a2b0*/  SHFL.IDX PT, R143, R7, 0x1, 0x1c1f ;  /* 0x003c1f00078f7f89 */ /* 0x00006200000e0000 */
[----:B------:R-:W-:Y:S02]  /*a2c0*/  UISETP.NE.AND UP0, UPT, UR49, URZ, UPT ;  /* 0x0000003f3100728c */ /* 0x000fe4000bf05270 */
[C---:B------:R-:W-:Y:S02]  /*a2d0*/  ISETP.GT.AND P3, PT, R11.reuse, 0x8, P1 ;  /* 0x000000080b00780c */ /* 0x040fe40000f64270 */
[C---:B------:R-:W-:Y:S02]  /*a2e0*/  ISETP.GT.AND P6, PT, R11.reuse, RZ, P1 ;  /* 0x000000ff0b00720c */ /* 0x040fe40000fc4270 */
[----:B------:R-:W-:Y:S02]  /*a2f0*/  ISETP.LT.OR P3, PT, R10, 0x9, P3 ;  /* 0x000000090a00780c */ /* 0x000fe40001f61670 */
[----:B------:R-:W-:-:S02]  /*a300*/  ISETP.GT.AND P2, PT, R11, 0x1, P1 ;  /* 0x000000010b00780c */ /* 0x000fc40000f44270 */
[----:B0-----:R-:W-:Y:S02]  /*a310*/  FSEL R7, R28, -INF , !P3 ;  /* 0xff8000001c077808 */ /* 0x001fe40005800000 */
[----:B------:R-:W-:Y:S02]  /*a320*/  ISETP.GT.AND P3, PT, R11, 0x19, P1 ;  /* 0x000000190b00780c */ /* 0x000fe40000f64270 */
[C---:B------:R-:W-:Y:S02]  /*a330*/  ISETP.LT.OR P6, PT, R10.reuse, 0x1, P6 ;  /* 0x000000010a00780c */ /* 0x040fe400037c1670 */
[C---:B------:R-:W-:Y:S02]  /*a340*/  ISETP.LT.OR P2, PT, R10.reuse, 0x2, P2 ;  /* 0x000000020a00780c */ /* 0x040fe40001741670 */
[----:B------:R-:W-:Y:S02]  /*a350*/  ISETP.LT.OR P3, PT, R10, 0x1a, P3 ;  /* 0x0000001a0a00780c */ /* 0x000fe40001f61670 */
[----:B------:R-:W-:-:S02]  /*a360*/  FSEL R24, R24, -INF , !P6 ;  /* 0xff80000018187808 */ /* 0x000fc40007000000 */
[----:B------:R-:W-:Y:S01]  /*a370*/  FSEL R25, R25, -INF , !P2 ;  /* 0xff80000019197808 */ /* 0x000fe20005000000 */
[--C-:B-1----:R-:W-:Y:S01]  /*a380*/  IMAD.IADD R8, R8, 0x1, R143.reuse ;  /* 0x0000000108087824 */ /* 0x102fe200078e028f */
[C---:B------:R-:W-:Y:S01]  /*a390*/  ISETP.GT.AND P5, PT, R11.reuse, 0x9, P1 ;  /* 0x000000090b00780c */ /* 0x040fe20000fa4270 */
        /* <DEDUP_REMOVED lines=18> */
[C---:B------:R-:W-:Y:S02]  /*a4c0*/  ISETP.GT.AND P2, PT, R11.reuse, 0x29, P1 ;  /* 0x000000290b00780c */ /* 0x040fe40000f44270 */
        /* <DEDUP_REMOVED lines=81> */
.L_x_1007:
[----:B------:R-:W-:-:S05]  /*a9e0*/  IMAD.U32 R2, RZ, RZ, UR21 ;  /* 0x00000015ff027e24 */ /* 0x000fca000f8e00ff */
[----:B------:R-:W-:-:S13]  /*a9f0*/  ISETP.NE.AND P2, PT, R2, 0x1, PT ;  /* 0x000000010200780c */ /* 0x000fda0003f45270 */
[----:B------:R-:W0:Y:S02]  /*aa00*/  @P2 LDC.64 R10, c[0x0][0x9e8] ;  /* 0x00027a00ff0a2b82 */ /* 0x000e240000000a00 */
[----:B0-----:R-:W-:-:S05]  /*aa10*/  @P2 IMAD.HI.U32 R10, R143, R10, RZ ;  /* 0x0000000a8f0a2227 */ /* 0x001fca00078e00ff */
[----:B------:R-:W-:-:S07]  /*aa20*/  @P2 SHF.R.U32.HI R143, RZ, R11, R10 ;  /* 0x0000000bff8f2219 */ /* 0x000fce000001160a */
.L_x_1008:
[----:B------:R-:W-:Y:S05]  /*aa30*/  BSYNC B0 ;  /* 0x0000000000007941 */ /* 0x000fea0003800000 */
.L_x_1006:
[----:B------:R-:W-:-:S04]  /*aa40*/  IMAD R143, R143, R2, -R0 ;  /* 0x000000028f8f7224 */ /* 0x000fc800078e0a00 */
[----:B------:R-:W-:-:S05]  /*aa50*/  IMAD R143, R16, -0x2, R143 ;  /* 0xfffffffe108f7824 */ /* 0x000fca00078e028f */
[----:B------:R-:W-:Y:S02]  /*aa60*/  VIADDMNMX R8, R143, R2, R8, PT ;  /* 0x000000028f087246 */ /* 0x000fe40003800108 */
[----:B------:R-:W-:-:S07]  /*aa70*/  VIMNMX R12, R12, R143, !PT ;  /* 0x0000008f0c0c7248 */ /* 0x000fce0007fe0100 */
.L_x_1005:
        /* <DEDUP_REMOVED lines=109> */
[-CC-:B------:R-:W-:Y:S01]  /*b150*/  FFMA.FTZ R136, R123, R0.reuse, -R10.reuse ;  /* 0x000000007b887223 */ /* 0x180fe2000001080a */
        /* <DEDUP_REMOVED lines=39> */
[----:B------:R-:W-:Y:S01]  /*b3d0*/  FFMA.FTZ R122, R141, R0, -R10 ;  /* 0x000000008d7a7223 */ /* 0x000fe2000001080a */
[----:B------:R-:W-:Y:S01]  /*b3e0*/  FMNMX.FTZ R14, R43, R14, !PT ;  /* 0x0000000e2b0e7209 */ /* 0x000fe20007810000 */
[----:B------:R0:W-:Y:S01]  /*b3f0*/  MUFU.EX2 R35, R24 ;  /* 0x0000001800237308 */ /* 0x0001e20000000800 */
[----:B------:R-:W-:-:S02]  /*b400*/  ISETP.LT.OR P2, PT, R8, 0x61, P2 ;  /* 0x000000610800780c */ /* 0x000fc40001741670 */
[----:B------:R-:W-:Y:S02]  /*b410*/  FMNMX.FTZ R14, R151, R14, !PT ;  /* 0x0000000e970e7209 */ /* 0x000fe40007810000 */
[----:B------:R-:W-:Y:S02]  /*b420*/  ISETP.GT.AND P5, PT, R12, 0x68, P1 ;  /* 0x000000680c00780c */ /* 0x000fe40000fa4270 */
[----:B------:R-:W-:Y:S01]  /*b430*/  FMNMX.FTZ R11, R47, R14, !PT ;  /* 0x0000000e2f0b7209 */ /* 0x000fe20007810000 */
[----:B------:R-:W-:Y:S01]  /*b440*/  MUFU.EX2 R148, R148 ;  /* 0x0000009400947308 */ /* 0x000fe20000000800 */
[----:B------:R-:W-:Y:S02]  /*b450*/  FSEL R74, R74, -INF , !P2 ;  /* 0xff8000004a4a7808 */ /* 0x000fe40005000000 */
[----:B------:R-:W-:Y:S02]  /*b460*/  FMNMX.FTZ R14, R50, R11, !PT ;  /* 0x0000000b320e7209 */ /* 0x000fe40007810000 */
[----:B------:R-:W-:-:S02]  /*b470*/  ISETP.LT.OR P5, PT, R8, 0x69, P5 ;  /* 0x000000690800780c */ /* 0x000fc40002fa1670 */
[----:B------:R-:W-:Y:S01]  /*b480*/  FMNMX.FTZ R14, R51, R14, !PT ;  /* 0x0000000e330e7209 */ /* 0x000fe20007810000 */
[----:B------:R-:W-:Y:S01]  /*b490*/  MUFU.EX2 R150, R150 ;  /* 0x0000009600967308 */ /* 0x000fe20000000800 */
[----:B------:R-:W-:Y:S01]  /*b4a0*/  FSEL R125, R75, -INF , !P3 ;  /* 0xff8000004b7d7808 */ /* 0x000fe20005800000 */
[--C-:B------:R-:W-:Y:S01]  /*b4b0*/  FFMA.FTZ R75, R61, R0, -R10.reuse ;  /* 0x000000003d4b7223 */ /* 0x100fe2000001080a */
[----:B------:R-:W-:Y:S01]  /*b4c0*/  FMNMX.FTZ R14, R33, R14, !PT ;  /* 0x0000000e210e7209 */ /* 0x000fe20007810000 */
[----:B------:R-:W-:Y:S01]  /*b4d0*/  FFMA.FTZ R61, R73, R0, -R10 ;  /* 0x00000000493d7223 */ /* 0x000fe2000001080a */
[----:B------:R-:W-:Y:S02]  /*b4e0*/  ISETP.GT.AND P2, PT, R12, 0x70, P1 ;  /* 0x000000700c00780c */ /* 0x000fe40000f44270 */
[----:B------:R-:W-:Y:S01]  /*b4f0*/  FMNMX.FTZ R11, R55, R14, !PT ;  /* 0x0000000e370b7209 */ /* 0x000fe20007810000 */
[----:B------:R-:W-:Y:S01]  /*b500*/  MUFU.EX2 R7, R7 ;  /* 0x0000000700077308 */ /* 0x000fe20000000800 */
[----:B------:R-:W-:-:S02]  /*b510*/  FSEL R78, R78, -INF , !P5 ;  /* 0xff8000004e4e7808 */ /* 0x000fc40006800000 */
[----:B------:R-:W-:Y:S02]  /*b520*/  FMNMX.FTZ R14, R58, R11, !PT ;  /* 0x0000000b3a0e7209 */ /* 0x000fe40007810000 */
[C---:B------:R-:W-:Y:S02]  /*b530*/  ISETP.GT.AND P3, PT, R12.reuse, 0x71, P1 ;  /* 0x000000710c00780c */ /* 0x040fe40000f64270 */
[----:B------:R-:W-:Y:S01]  /*b540*/  FMNMX.FTZ R11, R59, R14, !PT ;  /* 0x0000000e3b0b7209 */ /* 0x000fe20007810000 */
[----:B------:R-:W-:Y:S01]  /*b550*/  MUFU.EX2 R144, R144 ;  /* 0x0000009000907308 */ /* 0x000fe20000000800 */
[----:B------:R-:W-:Y:S02]  /*b560*/  ISETP.GT.AND P5, PT, R12, 0x78, P1 ;  /* 0x000000780c00780c */ /* 0x000fe40000fa4270 */
        /* <DEDUP_REMOVED lines=21> */
[----:B------:R-:W-:Y:S02]  /*b6c0*/  FSEL R127, R82, -INF , !P2 ;  /* 0xff800000527f7808 */ /* 0x000fe40005000000 */
[----:B------:R-:W-:Y:S02]  /*b6d0*/  FMNMX.FTZ R12, R78, R11, !PT ;  /* 0x0000000b4e0c7209 */ /* 0x000fe40007810000 */
[----:B------:R-:W-:Y:S02]  /*b6e0*/  ISETP.LT.OR P5, PT, R8, 0x79, P5 ;  /* 0x000000790800780c */ /* 0x000fe40002fa1670 */
[----:B------:R-:W-:Y:S01]  /*b6f0*/  FMNMX.FTZ R12, R79, R12, !PT ;  /* 0x0000000c4f0c7209 */ /* 0x000fe20007810000 */
[----:B------:R-:W-:Y:S01]  /*b700*/  MUFU.EX2 R21, R21 ;  /* 0x0000001500157308 */ /* 0x000fe20000000800 */
[----:B------:R-:W-:-:S02]  /*b710*/  FSEL R83, R83, -INF , !P3 ;  /* 0xff80000053537808 */ /* 0x000fc40005800000 */
[----:B------:R-:W-:Y:S02]  /*b720*/  FMNMX.FTZ R12, R127, R12, !PT ;  /* 0x0000000c7f0c7209 */ /* 0x000fe40007810000 */
[----:B------:R-:W-:Y:S02]  /*b730*/  ISETP.LT.OR P1, PT, R8, 0x7a, P1 ;  /* 0x0000007a0800780c */ /* 0x000fe40000f21670 */
[----:B------:R-:W-:Y:S01]  /*b740*/  FSEL R86, R86, -INF , !P5 ;  /* 0xff80000056567808 */ /* 0x000fe20006800000 */
[----:B------:R-:W-:Y:S01]  /*b750*/  MUFU.EX2 R142, R142 ;  /* 0x0000008e008e7308 */ /* 0x000fe20000000800 */
[----:B------:R-:W-:Y:S02]  /*b760*/  FMNMX.FTZ R11, R83, R12, !PT ;  /* 0x0000000c530b7209 */ /* 0x000fe40007810000 */
[----:B------:R-:W-:Y:S02]  /*b770*/  FSEL R87, R87, -INF , !P1 ;  /* 0xff80000057577808 */ /* 0x000fe40004800000 */
[----:B------:R-:W-:-:S02]  /*b780*/  FMNMX.FTZ R8, R86, R11, !PT ;  /* 0x0000000b56087209 */ /* 0x000fc40007810000 */
[----:B------:R-:W-:Y:S01]  /*b790*/  FSEL R12, R2, RZ, P6 ;  /* 0x000000ff020c7208 */ /* 0x000fe20003000000 */
[----:B------:R-:W-:Y:S01]  /*b7a0*/  MUFU.EX2 R37, R37 ;  /* 0x0000002500257308 */ /* 0x000fe20000000800 */
[----:B------:R-:W-:-:S03]  /*b7b0*/  FMNMX.FTZ R8, R87, R8, !PT ;  /* 0x0000000857087209 */ /* 0x000fc60007810000 */
[----:B------:R-:W-:Y:S01]  /*b7c0*/  FADD.FTZ R69, -R12, R5 ;  /* 0x000000050c457221 */ /* 0x000fe20000010100 */
[----:B------:R-:W-:Y:S01]  /*b7d0*/  FFMA.FTZ R5, R85, R0, -R10 ;  /* 0x0000000055057223 */ /* 0x000fe2000001080a */
[----:B------:R-:W1:Y:S02]  /*b7e0*/  SHFL.BFLY PT, R11, R8, 0x2, 0x1f ;  /* 0x0c401f00080b7f89 */ /* 0x000e6400000e0000 */
[----:B------:R-:W-:Y:S08]  /*b7f0*/  MUFU.EX2 R136, R136 ;  /* 0x0000008800887308 */ /* 0x000ff00000000800 */
[----:B------:R-:W-:Y:S08]  /*b800*/  MUFU.EX2 R41, R41 ;  /* 0x0000002900297308 */ /* 0x000ff00000000800 */
[----:B------:R-:W-:Y:S01]  /*b810*/  MUFU.EX2 R138, R138 ;  /* 0x0000008a008a7308 */ /* 0x000fe20000000800 */
[----:B-1----:R-:W-:-:S07]  /*b820*/  FMNMX.FTZ R11, R8, R11, !PT ;  /* 0x0000000b080b7209 */ /* 0x002fce0007810000 */
[----:B------:R-:W-:Y:S01]  /*b830*/  MUFU.EX2 R45, R45 ;  /* 0x0000002d002d7308 */ /* 0x000fe20000000800 */
[----:B------:R-:W1:Y:S07]  /*b840*/  SHFL.BFLY PT, R8, R11, 0x1, 0x1f ;  /* 0x0c201f000b087f89 */ /* 0x000e6e00000e0000 */
[----:B------:R-:W-:Y:S08]  /*b850*/  MUFU.EX2 R132, R132 ;  /* 0x0000008400847308 */ /* 0x000ff00000000800 */
[----:B------:R-:W-:Y:S08]  /*b860*/  MUFU.EX2 R49, R49 ;  /* 0x0000003100317308 */ /* 0x000ff00000000800 */
[----:B------:R-:W-:Y:S01]  /*b870*/  MUFU.EX2 R134, R134 ;  /* 0x0000008600867308 */ /* 0x000fe20000000800 */
[----:B-1----:R-:W-:Y:S01]  /*b880*/  FMNMX.FTZ R11, R11, R8, !PT ;  /* 0x000000080b0b7209 */ /* 0x002fe20007810000 */
[----:B------:R-:W-:-:S03]  /*b890*/  FMUL.FTZ R8, R69, R0 ;  /* 0x0000000045087220 */ /* 0x000fc60000410000 */
[C---:B------:R-:W-:Y:S01]  /*b8a0*/  FSETP.NEU.FTZ.AND P1, PT, R11.reuse, -INF , PT ;  /* 0xff8000000b00780b */ /* 0x040fe20003f3d000 */
[----:B------:R-:W-:Y:S02]  /*b8b0*/  FMUL.FTZ R10, R11, R0 ;  /* 0x000000000b0a7220 */ /* 0x000fe40000410000 */
[----:B------:R-:W-:Y:S03]  /*b8c0*/  MUFU.EX2 R75, R75 ;  /* 0x0000004b004b7308 */ /* 0x000fe60000000800 */
[----:B------:R-:W-:-:S05]  /*b8d0*/  FSEL R10, R10, RZ, P1 ;  /* 0x000000ff0a0a7208 */ /* 0x000fca0000800000 */
[----:B------:R-:W1:Y:S01]  /*b8e0*/  MUFU.EX2 R8, R8 ;  /* 0x0000000800087308 */ /* 0x000e620000000800 */
        /* <DEDUP_REMOVED lines=9> */
[-CC-:B0-----:R-:W-:Y:S01]  /*b980*/  FFMA.FTZ R24, R147, R0.reuse, -R10.reuse ;  /* 0x0000000093187223 */ /* 0x181fe2000001080a */
[-C--:B------:R-:W-:Y:S01]  /*b990*/  FMUL.FTZ R6, R25, R0.reuse ;  /* 0x0000000019067220 */ /* 0x080fe20000410000 */
[-CC-:B------:R-:W-:Y:S01]  /*b9a0*/  FFMA.FTZ R147, R149, R0.reuse, -R10.reuse ;  /* 0x0000000095937223 */ /* 0x180fe2000001080a */
[-CC-:B------:R-:W-:Y:S01]  /*b9b0*/  FFMA.FTZ R26, R39, R0.reuse, -R10.reuse ;  /* 0x00000000271a7223 */ /* 0x180fe2000001080a */
[-CC-:B------:R-:W-:Y:S01]  /*b9c0*/  FFMA.FTZ R28, R43, R0.reuse, -R10.reuse ;  /* 0x000000002b1c7223 */ /* 0x180fe2000001080a */
[-CC-:B------:R-:W-:Y:S01]  /*b9d0*/  FFMA.FTZ R143, R151, R0.reuse, -R10.reuse ;  /* 0x00000000978f7223 */ /* 0x180fe2000001080a */
[--C-:B------:R-:W-:Y:S01]  /*b9e0*/  FFMA.FTZ R30, R47, R0, -R10.reuse ;  /* 0x000000002f1e7223 */ /* 0x100fe2000001080a */
[----:B------:R-:W0:Y:S01]  /*b9f0*/  MUFU.EX2 R6, R6 ;  /* 0x0000000600067308 */ /* 0x000e220000000800 */
[----:B-1----:R-:W-:Y:S01]  /*ba00*/  FFMA.FTZ R25, R8, R4, R35 ;  /* 0x0000000408197223 */ /* 0x002fe20000010023 */
[-CC-:B------:R-:W-:Y:S01]  /*ba10*/  FFMA.FTZ R137, R50, R0.reuse, -R10.reuse ;  /* 0x0000000032897223 */ /* 0x180fe2000001080a */
[-CC-:B------:R-:W-:Y:S01]  /*ba20*/  FFMA.FTZ R32, R51, R0.reuse, -R10.reuse ;  /* 0x0000000033207223 */ /* 0x180fe2000001080a */
[-CC-:B------:R-:W-:Y:S01]  /*ba30*/  FFMA.FTZ R139, R33, R0.reuse, -R10.reuse ;  /* 0x00000000218b7223 */ /* 0x180fe2000001080a */
[----:B------:R-:W-:Y:S01]  /*ba40*/  FADD.FTZ R25, R148, R25 ;  /* 0x0000001994197221 */ /* 0x000fe20000010000 */
[-CC-:B------:R-:W-:Y:S01]  /*ba50*/  FFMA.FTZ R34, R55, R0.reuse, -R10.reuse ;  /* 0x0000000037227223 */ /* 0x180fe2000001080a */
[-CC-:B------:R-:W-:Y:S01]  /*ba60*/  FFMA.FTZ R133, R58, R0.reuse, -R10.reuse ;  /* 0x000000003a857223 */ /* 0x180fe2000001080a */
[----:B------:R-:W1:Y:S01]  /*ba70*/  MUFU.EX2 R12, R12 ;  /* 0x0000000c000c7308 */ /* 0x000e620000000800 */
[----:B------:R-:W-:Y:S01]  /*ba80*/  FADD.FTZ R4, R150, R25 ;  /* 0x0000001996047221 */ /* 0x000fe20000010000 */
        /* <DEDUP_REMOVED lines=9> */
[----:B------:R-:W-:-:S05]  /*bb20*/  FFMA.FTZ R123, R86, R0, -R10 ;  /* 0x00000000567b7223 */ /* 0x000fca000001080a */
        /* <DEDUP_REMOVED lines=18> */
[----:B------:R-:W-:Y:S01]  /*bc50*/  FADD.FTZ R42, R142, R25 ;  /* 0x000000198e2a7221 */ /* 0x000fe20000010000 */
[----:B------:R-:W-:Y:S01]  /*bc60*/  FFMA.FTZ R25, R74, R0, -R10 ;  /* 0x000000004a197223 */ /* 0x000fe2000001080a */
        /* <DEDUP_REMOVED lines=8> */
[----:B------:R-:W-:Y:S01]  /*bcf0*/  FADD.FTZ R44, R138, R31 ;  /* 0x0000001f8a2c7221 */ /* 0x000fe20000010000 */
[----:B------:R-:W-:Y:S01]  /*bd00*/  FFMA.FTZ R31, R78, R0, -R10 ;  /* 0x000000004e1f7223 */ /* 0x000fe2000001080a */
        /* <DEDUP_REMOVED lines=80> */
.L_x_1009:
        /* <DEDUP_REMOVED lines=75> */
.L_x_991:
[----:B------:R-:W-:Y:S06]  /*c6c0*/  BAR.ARV 0x8, 0x200 ;  /* 0x0208000000007b1d */ /* 0x000fec0000002000 */
[----:B------:R-:W-:Y:S05]  /*c6d0*/  @!P0 BRA `(.L_x_1011) ;  /* 0x0000000000048947 */ /* 0x000fea0003800000 */
[----:B------:R-:W-:Y:S01]  /*c6e0*/  BPT.TRAP 0x1 ;  /* 0x000000040000795c */ /* 0x000fe20000300000 */
.L_x_1011:
[----:B------:R-:W-:Y:S01]  /*c6f0*/  ULEA UR5, UR36, UR45, 0x3 ;  /* 0x0000002d24057291 */ /* 0x000fe2000f8e183f */
[----:B------:R-:W-:-:S05]  /*c700*/  IMAD.U32 R5, RZ, RZ, UR46 ;  /* 0x0000002eff057e24 */ /* 0x000fca000f8e00ff */
[----:B------:R-:W-:-:S04]  /*c710*/  SHF.L.U32 R5, R5, 0x1f, RZ ;  /* 0x0000001f05057819 */ /* 0x000fc800000006ff */
[----:B------:R0:W1:Y:S01]  /*c720*/  SYNCS.PHASECHK.TRANS64.TRYWAIT P1, [UR5+0x16850], R5 ;  /* 0x01685005ff0075a7 */ /* 0x0000620008020145 */
[----:B------:R-:W-:Y:S05]  /*c730*/  @!P0 BRA `(.L_x_1012) ;  /* 0x0000000000048947 */ /* 0x000fea0003800000 */
[----:B------:R-:W-:Y:S01]  /*c740*/  BPT.TRAP 0x1 ;  /* 0x000000040000795c */ /* 0x000fe20000300000 */
.L_x_1012:
[----:B-1----:R-:W-:Y:S05]  /*c750*/  @P1 BRA `(.L_x_1013) ;  /* 0x0000000000081947 */ /* 0x002fea0003800000 */
[----:B------:R-:W1:Y:S02]  /*c760*/  SYNCS.PHASECHK.TRANS64.TRYWAIT P1, [UR5+0x16850], R5 ;  /* 0x01685005ff0075a7 */ /* 0x000e640008020145 */
[----:B-1----:R-:W-:Y:S05]  /*c770*/  @!P1 BRA `(.L_x_1014) ;  /* 0x00000068002c9947 */ /* 0x002fea0003800000 */
.L_x_1013:
[----:B------:R-:W-:Y:S01]  /*c780*/  UIADD3 UR45, UR45, 0x400, URZ ;  /* 0x000004002d2d7890 */ /* 0x000fe2000fffe03f */
[----:B------:R-:W-:Y:S01]  /*c790*/  WARPGROUP.ARRIVE ;  /* 0x00000000000079c5 */ /* 0x000fe20000000000 */
[----:B------:R-:W-:Y:S01]  /*c7a0*/  UMOV UR7, 0x40000040 ;  /* 0x4000004000077882 */ /* 0x000fe20000000000 */
[----:B01----:R-:W0:Y:S01]  /*c7b0*/  SHFL.BFLY PT, R5, R4, 0x2, 0x1f ;  /* 0x0c401f0004057f89 */ /* 0x003e2200000e0000 */
[----:B------:R-:W-:Y:S01]  /*c7c0*/  USHF.R.U32.HI UR45, URZ, 0x4, UR45 ;  /* 0x000000043f2d7899 */ /* 0x000fe2000801162d */
[----:B------:R-:W-:Y:S01]  /*c7d0*/  CS2R R34, SRZ ;  /* 0x0000000000227805 */ /* 0x000fe2000001ff00 */
[----:B------:R-:W-:Y:S01]  /*c7e0*/  IMAD.MOV.U32 R25, RZ, RZ, -0x800000 ;  /* 0xff800000ff197424 */ /* 0x000fe200078e00ff */
[----:B------:R-:W1:Y:S01]  /*c7f0*/  SHFL.BFLY PT, R6, R3, 0x2, 0x1f ;  /* 0x0c401f0003067f89 */ /* 0x000e6200000e0000 */
[----:B------:R-:W-:Y:S01]  /*c800*/  ULOP3.LUT UR4, UR45, 0x3fff, URZ, 0xc0, !UPT ;  /* 0x00003fff2d047892 */ /* 0x000fe2000f8ec03f */
[----:B------:R-:W-:-:S03]  /*c810*/  IMAD.MOV.U32 R24, RZ, RZ, -0x800000 ;  /* 0xff800000ff187424 */ /* 0x000fc600078e00ff */
[----:B------:R-:W-:-:S07]  /*c820*/  ULEA UR4, UR36, UR4, 0xa ;  /* 0x0000000424047291 */ /* 0x000fce000f8e503f */
[----:B------:R-:W-:Y:S02]  /*c830*/  UMOV UR6, UR4 ;  /* 0x0000000400067c82 */ /* 0x000fe40008000000 */
[----:B------:R-:W-:Y:S01]  /*c840*/  HGMMA.64x64x16.F32.BF16 R88, R148, gdesc[UR4].tnspB, R88, gsb0 ;  /* 0x40e0000494587df0 */ /* 0x000fe20008001858 */
[----:B------:R-:W-:Y:S01]  /*c850*/  UIADD3 UR6, UR4, 0x80, URZ ;  /* 0x0000008004067890 */ /* 0x000fe2000fffe03f */
[----:B------:R-:W-:Y:S01]  /*c860*/  UMOV UR7, 0x40000040 ;  /* 0x4000004000077882 */ /* 0x000fe20000000000 */
[----:B0-----:R-:W-:Y:S01]  /*c870*/  FADD.FTZ R5, R5, R4 ;  /* 0x0000000405057221 */ /* 0x001fe20000010000 */
[----:B-1----:R-:W-:-:S04]  /*c880*/  FADD.FTZ R7, R6, R3 ;  /* 0x0000000306077221 */ /* 0x002fc80000010000 */
[----:B------:R-:W0:Y:S04]  /*c890*/  SHFL.BFLY PT, R6, R5, 0x1, 0x1f ;  /* 0x0c201f0005067f89 */ /* 0x000e2800000e0000 */
[----:B------:R-:W1:Y:S01]  /*c8a0*/  SHFL.BFLY PT, R8, R7, 0x1, 0x1f ;  /* 0x0c201f0007087f89 */ /* 0x000e6200000e0000 */
[----:B0-----:R-:W-:Y:S01]  /*c8b0*/  FADD.FTZ R9, R5, R6 ;  /* 0x0000000605097221 */ /* 0x001fe20000010000 */
[----:B-1----:R-:W-:-:S04]  /*c8c0*/  FADD.FTZ R8, R7, R8 ;  /* 0x0000000807087221 */ /* 0x002fc80000010000 */
[----:B------:R-:W-:Y:S02]  /*c8d0*/  FSETP.NE.FTZ.AND P1, PT, R9, RZ, PT ;  /* 0x000000ff0900720b */ /* 0x000fe40003f35000 */
        /* <DEDUP_REMOVED lines=13> */
[----:B------:R-:W-:Y:S01]  /*c9b0*/  UIADD3 UR6, UR4, 0x100, URZ ;  /* 0x0000010004067890 */ /* 0x000fe2000fffe03f */
[----:B------:R-:W-:Y:S01]  /*c9c0*/  @P2 FFMA.FTZ R24, R5, R11, R6 ;  /* 0x0000000b05182223 */ /* 0x000fe20000010006 */
        /* <DEDUP_REMOVED lines=33> */
.L_x_1015:
        /* <DEDUP_REMOVED lines=30> */
[----:B------:R-:W-:Y:S01]  /*cdc0*/  USEL UR4, URZ, 0x1, UP0 ;  /* 0x000000013f047887 */ /* 0x000fe20008000000 */
[-C--:B------:R-:W-:Y:S01]  /*cdd0*/  FMUL.FTZ R110, R110, R35.reuse ;  /* 0x000000236e6e7220 */ /* 0x080fe20000410000 */
[-C--:B------:R-:W-:Y:S01]  /*cde0*/  FMUL.FTZ R15, R111, R35.reuse ;  /* 0x000000236f0f7220 */ /* 0x080fe20000410000 */
[-C--:B------:R-:W-:Y:S01]  /*cdf0*/  FMUL.FTZ R114, R114, R35.reuse ;  /* 0x0000002372727220 */ /* 0x080fe20000410000 */
[-C--:B------:R-:W-:Y:S01]  /*ce00*/  FMUL.FTZ R33, R115, R35.reuse ;  /* 0x0000002373217220 */ /* 0x080fe20000410000 */
[-C--:B------:R-:W-:Y:S01]  /*ce10*/  FMUL.FTZ R118, R118, R35.reuse ;  /* 0x0000002376767220 */ /* 0x080fe20000410000 */
[----:B------:R-:W-:Y:S01]  /*ce20*/  FMUL.FTZ R34, R117, R34 ;  /* 0x0000002275227220 */ /* 0x000fe20000410000 */
[----:B------:R-:W-:Y:S01]  /*ce30*/  PLOP3.LUT P0, PT, PT, PT, PT, 0x8, 0x0 ;  /* 0x000000000000781c */ /* 0x000fe20003f0e170 */
[----:B------:R-:W-:Y:S01]  /*ce40*/  FMUL.FTZ R35, R119, R35 ;  /* 0x0000002377237220 */ /* 0x000fe20000410000 */
[----:B------:R-:W-:-:S02]  /*ce50*/  UIADD3 UR47, UR47, 0x1, URZ ;  /* 0x000000012f2f7890 */ /* 0x000fc4000fffe03f */
[----:B------:R-:W-:Y:S02]  /*ce60*/  USEL UR36, UR36, URZ, UP0 ;  /* 0x0000003f24247287 */ /* 0x000fe40008000000 */
[----:B------:R-:W-:-:S12]  /*ce70*/  ULOP3.LUT UR46, UR46, UR4, URZ, 0x3c, !UPT ;  /* 0x000000042e2e7292 */ /* 0x000fd8000f8e3c3f */
.L_x_937:
[----:B------:R-:W0:Y:S01]  /*ce80*/  S2R R3, SR_CgaCtaId ;  /* 0x0000000000037919 */ /* 0x000e220000008800 */
[----:B------:R-:W-:Y:S01]  /*ce90*/  MOV R0, 0x400 ;  /* 0x0000040000007802 */ /* 0x000fe20000000f00 */
[----:B------:R-:W-:Y:S01]  /*cea0*/  BSSY B0, `(.L_x_1016) ;  /* 0x0000144000007945 */ /* 0x000fe20003800000 */
[----:B------:R-:W-:Y:S02]  /*ceb0*/  BAR.SYNC.DEFER_BLOCKING 0x5, 0x200 ;  /* 0x0148000000007b1d */ /* 0x000fe40000010000 */
[----:B0-----:R-:W-:-:S05]  /*cec0*/  LEA R0, R3, R0, 0x18 ;  /* 0x0000000003007211 */ /* 0x001fca00078ec0ff */
[----:B------:R-:W0:Y:S02]  /*ced0*/  LDS R2, [R0+0x168d0] ;  /* 0x0168d00000027984 */ /* 0x000e240000000800 */
[----:B0-----:R-:W-:Y:S01]  /*cee0*/  R2UR UR4, R2 ;  /* 0x00000000020472ca */ /* 0x001fe200000e0000 */
[----:B------:R-:W-:Y:S06]  /*cef0*/  BAR.ARV 0x4, 0x200 ;  /* 0x0108000000007b1d */ /* 0x000fec0000002000 */
[----:B------:R-:W-:Y:S08]  /*cf00*/  @P0 BRA `(.L_x_1017) ;  /* 0x0000000c00180947 */ /* 0x000ff00003800000 */
[----:B------:R-:W0:Y:S01]  /*cf10*/  S2R R5, SR_SWINHI ;  /* 0x0000000000057919 */ /* 0x000e220000002f00 */
[----:B------:R-:W1:Y:S01]  /*cf20*/  LDC R30, c[0x0][0xbe8] ;  /* 0x0002fa00ff1e7b82 */ /* 0x000e620000000800 */
[----:B------:R-:W-:Y:S01]  /*cf30*/  USHF.R.S32.HI UR12, URZ, 0x1f, UR41 ;  /* 0x0000001f3f0c7899 */ /* 0x000fe20008011429 */
[----:B------:R-:W-:Y:S01]  /*cf40*/  VIADD R47, R17, UR38 ;  /* 0x00000026112f7c36 */ /* 0x000fe20008000000 */
[----:B------:R-:W-:Y:S01]  /*cf50*/  ULDC.64 UR8, c[0x0][0xb90] ;  /* 0x0002e40000087ab9 */ /* 0x000fe20000000a00 */
[----:B------:R-:W-:Y:S01]  /*cf60*/  USHF.R.S32.HI UR13, URZ, 0x1f, UR39 ;  /* 0x0000001f3f0d7899 */ /* 0x000fe20008011427 */
[----:B------:R-:W-:Y:S01]  /*cf70*/  F2FP.BF16.F32.PACK_AB R12, R12, R41 ;  /* 0x000000290c0c723e */ /* 0x000fe200000010ff */
[----:B------:R-:W-:Y:S01]  /*cf80*/  UIMAD UR5, UR12, UR8, URZ ;  /* 0x000000080c0572a4 */ /* 0x000fe2000f8e023f */
[----:B------:R-:W-:Y:S01]  /*cf90*/  F2FP.BF16.F32.PACK_AB R13, R13, R106 ;  /* 0x0000006a0d0d723e */ /* 0x000fe200000010ff */
[----:B------:R-:W-:Y:S01]  /*cfa0*/  UIMAD.WIDE.U32 UR6, UR41, UR8, URZ ;  /* 0x00000008290672a5 */ /* 0x000fe2000f8e003f */
[----:B------:R-:W-:Y:S01]  /*cfb0*/  F2FP.BF16.F32.PACK_AB R14, R14, R37 ;  /* 0x000000250e0e723e */ /* 0x000fe200000010ff */
[----:B------:R-:W-:Y:S01]  /*cfc0*/  UIMAD UR5, UR41, UR9, UR5 ;  /* 0x00000009290572a4 */ /* 0x000fe2000f8e0205 */
[----:B------:R-:W-:Y:S01]  /*cfd0*/  F2FP.BF16.F32.PACK_AB R15, R15, R110 ;  /* 0x0000006e0f0f723e */ /* 0x000fe200000010ff */
[----:B------:R-:W-:Y:S01]  /*cfe0*/  ULDC.64 UR10, c[0x0][0xb98] ;  /* 0x0002e600000a7ab9 */ /* 0x000fe20000000a00 */
[----:B------:R-:W-:Y:S01]  /*cff0*/  F2FP.BF16.F32.PACK_AB R32, R32, R29 ;  /* 0x0000001d2020723e */ /* 0x000fe200000010ff */
[----:B------:R-:W-:Y:S01]  /*d000*/  UIMAD UR8, UR13, UR10, URZ ;  /* 0x0000000a0d0872a4 */ /* 0x000fe2000f8e023f */
[----:B------:R-:W-:Y:S01]  /*d010*/  F2FP.BF16.F32.PACK_AB R33, R33, R114 ;  /* 0x000000722121723e */ /* 0x000fe200000010ff */
[----:B------:R-:W-:Y:S01]  /*d020*/  UIADD3 UR7, UR7, UR5, URZ ;  /* 0x0000000507077290 */ /* 0x000fe2000fffe03f */
[----:B------:R-:W-:Y:S01]  /*d030*/  F2FP.BF16.F32.PACK_AB R34, R34, R21 ;  /* 0x000000152222723e */ /* 0x000fe200000010ff */
[----:B------:R-:W-:Y:S01]  /*d040*/  UIMAD UR8, UR39, UR11, UR8 ;  /* 0x0000000b270872a4 */ /* 0x000fe2000f8e0208 */
[----:B------:R-:W-:Y:S01]  /*d050*/  F2FP.BF16.F32.PACK_AB R35, R35, R118 ;  /* 0x000000762323723e */ /* 0x000fe200000010ff */
[----:B------:R-:W-:Y:S01]  /*d060*/  UIMAD.WIDE.U32 UR6, UR39, UR10, UR6 ;  /* 0x0000000a270672a5 */ /* 0x000fe2000f8e0006 */
[----:B------:R-:W-:-:S02]  /*d070*/  ULDC UR5, c[0x0][0xa88] ;  /* 0x0002a20000057ab9 */ /* 0x000fc40000000800 */
[----:B------:R-:W-:Y:S01]  /*d080*/  ULDC.64 UR10, c[0x0][0xaf0] ;  /* 0x0002bc00000a7ab9 */ /* 0x000fe20000000a00 */
[----:B------:R-:W-:Y:S01]  /*d090*/  BAR.SYNC.DEFER_BLOCKING 0x1, 0x180 ;  /* 0x0046000000007b1d */ /* 0x000fe20000010000 */
[----:B-1----:R-:W-:Y:S01]  /*d0a0*/  ISETP.NE.AND P1, PT, R30, 0x1, PT ;  /* 0x000000011e00780c */ /* 0x002fe20003f25270 */
[----:B------:R-:W-:-:S04]  /*d0b0*/  IMAD.U32 R36, RZ, RZ, UR8 ;  /* 0x00000008ff247e24 */ /* 0x000fc8000f8e00ff */
[----:B------:R-:W-:Y:S01]  /*d0c0*/  ULDC.64 UR8, c[0x0][0xae8] ;  /* 0x0002ba0000087ab9 */ /* 0x000fe20000000a00 */
[----:B------:R-:W-:Y:S02]  /*d0d0*/  MOV R2, R0 ;  /* 0x0000000000027202 */ /* 0x000fe40000000f00 */
[----:B0-----:R-:W-:Y:S01]  /*d0e0*/  MOV R3, R5 ;  /* 0x0000000500037202 */ /* 0x001fe20000000f00 */
[----:B------:R-:W-:Y:S02]  /*d0f0*/  IMAD R5, R152, 0x40, R22 ;  /* 0x0000004098057824 */ /* 0x000fe400078e0216 */
[--C-:B------:R-:W-:Y:S02]  /*d100*/  IMAD.WIDE R10, R156, 0x2, R2.reuse ;  /* 0x000000029c0a7825 */ /* 0x100fe400078e0202 */
[----:B------:R-:W0:Y:S02]  /*d110*/  @P1 LDC R20, c[0x0][0xbec] ;  /* 0x0002fb00ff141b82 */ /* 0x000e240000000800 */
[----:B------:R-:W-:Y:S01]  /*d120*/  IMAD.WIDE R2, R5, 0x2, R2 ;  /* 0x0000000205027825 */ /* 0x000fe200078e0202 */
[----:B------:R-:W-:-:S02]  /*d130*/  LOP3.LUT R4, R10, 0x380, RZ, 0xc0, !PT ;  /* 0x000003800a047812 */ /* 0x000fc400078ec0ff */
[----:B------:R-:W-:Y:S02]  /*d140*/  IADD3 R39, P0, R10, 0x60, RZ ;  /* 0x000000600a277810 */ /* 0x000fe40007f1e0ff */
[----:B------:R-:W-:Y:S01]  /*d150*/  SHF.R.U64 R5, R4, 0x3, RZ ;  /* 0x0000000304057819 */ /* 0x000fe200000012ff */
[----:B------:R-:W1:Y:S01]  /*d160*/  @P1 LDC R45, c[0x0][0xbf0] ;  /* 0x0002fc00ff2d1b82 */ /* 0x000e620000000800 */
[----:B------:R-:W-:Y:S01]  /*d170*/  LOP3.LUT R4, R39, 0x380, RZ, 0xc0, !PT ;  /* 0x0000038027047812 */ /* 0x000fe200078ec0ff */
[----:B------:R-:W-:Y:S01]  /*d180*/  IMAD.X R9, RZ, RZ, R11, P0 ;  /* 0x000000ffff097224 */ /* 0x000fe200000e060b */
[----:B------:R-:W-:Y:S02]  /*d190*/  IADD3 R27, P3, R10, 0x20, RZ ;  /* 0x000000200a1b7810 */ /* 0x000fe40007f7e0ff */
[----:B------:R-:W-:Y:S02]  /*d1a0*/  SHF.R.U64 R4, R4, 0x3, RZ ;  /* 0x0000000304047819 */ /* 0x000fe400000012ff */
[----:B------:R-:W-:-:S02]  /*d1b0*/  IADD3 R31, P2, R10, 0x40, RZ ;  /* 0x000000400a1f7810 */ /* 0x000fc40007f5e0ff */
[----:B------:R-:W-:Y:S02]  /*d1c0*/  LOP3.LUT R8, R4, R39, RZ, 0x3c, !PT ;  /* 0x0000002704087212 */ /* 0x000fe400078e3cff */
[----:B------:R-:W-:Y:S01]  /*d1d0*/  LOP3.LUT R4, R27, 0x380, RZ, 0xc0, !PT ;  /* 0x000003801b047812 */ /* 0x000fe200078ec0ff */
[----:B------:R-:W-:Y:S01]  /*d1e0*/  IMAD.X R7, RZ, RZ, R11, P2 ;  /* 0x000000ffff077224 */ /* 0x000fe200010e060b */
[----:B------:R-:W-:Y:S02]  /*d1f0*/  LOP3.LUT R6, R31, 0x380, RZ, 0xc0, !PT ;  /* 0x000003801f067812 */ /* 0x000fe400078ec0ff */
[----:B------:R-:W-:Y:S01]  /*d200*/  SHF.R.U64 R4, R4, 0x3, RZ ;  /* 0x0000000304047819 */ /* 0x000fe200000012ff */
[----:B0-----:R-:W-:Y:S01]  /*d210*/  @P1 IMAD.HI.U32 R20, R47, R20, RZ ;  /* 0x000000142f141227 */ /* 0x001fe200078e00ff */
[----:B------:R-:W-:Y:S02]  /*d220*/  SHF.R.U64 R6, R6, 0x3, RZ ;  /* 0x0000000306067819 */ /* 0x000fe400000012ff */
[----:B------:R-:W-:-:S02]  /*d230*/  IADD3 R39, P2, R2, 0x3000, RZ ;  /* 0x0000300002277810 */ /* 0x000fc40007f5e0ff */
[----:B------:R-:W-:Y:S01]  /*d240*/  LOP3.LUT R4, R4, R27, RZ, 0x3c, !PT ;  /* 0x0000001b04047212 */ /* 0x000fe200078e3cff */
[----:B------:R-:W-:Y:S01]  /*d250*/  IMAD.MOV.U32 R27, RZ, RZ, R47 ;  /* 0x000000ffff1b7224 */ /* 0x000fe200078e002f */
[----:B------:R-:W-:Y:S01]  /*d260*/  LOP3.LUT R6, R6, R31, RZ, 0x3c, !PT ;  /* 0x0000001f06067212 */ /* 0x000fe200078e3cff */
[----:B------:R-:W-:Y:S01]  /*d270*/  IMAD.X R21, RZ, RZ, R3, P2 ;  /* 0x000000ffff157224 */ /* 0x000fe200010e0603 */
[----:B------:R-:W-:Y:S02]  /*d280*/  LOP3.LUT R31, R39, 0x380, RZ, 0xc0, !PT ;  /* 0x00000380271f7812 */ /* 0x000fe400078ec0ff */
[----:B-1----:R-:W-:Y:S02]  /*d290*/  @P1 SHF.R.U32.HI R27, RZ, R45, R20 ;  /* 0x0000002dff1b1219 */ /* 0x002fe40000011614 */
[----:B------:R-:W-:Y:S02]  /*d2a0*/  SHF.R.U64 R20, R31, 0x3, RZ ;  /* 0x000000031f147819 */ /* 0x000fe400000012ff */
[----:B------:R-:W-:Y:S01]  /*d2b0*/  LOP3.LUT R10, R5, R10, RZ, 0x3c, !PT ;  /* 0x0000000a050a7212 */ /* 0x000fe200078e3cff */
[----:B------:R-:W-:Y:S01]  /*d2c0*/  IMAD.MOV R31, RZ, RZ, -R27 ;  /* 0x000000ffff1f7224 */ /* 0x000fe200078e0a1b */
[----:B------:R-:W-:Y:S01]  /*d2d0*/  MOV R40, R8 ;  /* 0x0000000800287202 */ /* 0x000fe20000000f00 */
[----:B------:R-:W-:Y:S01]  /*d2e0*/  IMAD.X R5, RZ, RZ, R11, P3 ;  /* 0x000000ffff057224 */ /* 0x000fe200018e060b */
[----:B------:R-:W-:Y:S01]  /*d2f0*/  MOV R44, R10 ;  /* 0x0000000a002c7202 */ /* 0x000fe20000000f00 */
[----:B------:R-:W-:Y:S01]  /*d300*/  IMAD R31, R30, R31, R47 ;  /* 0x0000001f1e1f7224 */ /* 0x000fe200078e022f */
[----:B------:R-:W-:-:S02]  /*d310*/  SHF.R.S32.HI R11, RZ, 0x1f, R27 ;  /* 0x0000001fff0b7819 */ /* 0x000fc4000001141b */
[----:B------:R-:W-:Y:S02]  /*d320*/  IADD3 R10, P0, R27, UR6, RZ ;  /* 0x000000061b0a7c10 */ /* 0x000fe4000ff1e0ff */
[----:B------:R-:W-:Y:S02]  /*d330*/  SHF.R.S32.HI R27, RZ, 0x1f, R31 ;  /* 0x0000001fff1b7819 */ /* 0x000fe4000001141f */
[----:B------:R-:W-:Y:S01]  /*d340*/  IADD3.X R11, R11, UR7, R36, P0, !PT ;  /* 0x000000070b0b7c10 */ /* 0x000fe200087fe424 */
[----:B------:R-:W-:Y:S01]  /*d350*/  ULDC.64 UR6, c[0x0][0xb88] ;  /* 0x0002e20000067ab9 */ /* 0x000fe20000000a00 */
[----:B------:R-:W-:Y:S01]  /*d360*/  IADD3 R43, P3, R2, 0x1800, RZ ;  /* 0x00001800022b7810 */ /* 0x000fe20007f7e0ff */
[----:B------:R-:W-:Y:S01]  /*d370*/  IMAD R8, R27, UR6, RZ ;  /* 0x000000061b087c24 */ /* 0x000fe2000f8e02ff */
[----:B------:R-:W-:Y:S01]  /*d380*/  MOV R42, R6 ;  /* 0x00000006002a7202 */ /* 0x000fe20000000f00 */
[----:B------:R-:W-:Y:S01]  /*d390*/  IMAD.WIDE.U32 R6, R31, UR6, R10 ;  /* 0x000000061f067c25 */ /* 0x000fe2000f8e000a */
[----:B------:R-:W-:-:S02]  /*d3a0*/  LOP3.LUT R28, R43, 0x380, RZ, 0xc0, !PT ;  /* 0x000003802b1c7812 */ /* 0x000fc400078ec0ff */
[----:B------:R-:W-:Y:S01]  /*d3b0*/  LOP3.LUT P0, RZ, R153, 0x3, RZ, 0xc0, !PT ;  /* 0x0000000399ff7812 */ /* 0x000fe2000780c0ff */
[----:B------:R-:W-:Y:S01]  /*d3c0*/  IMAD R9, R31, UR7, R8 ;  /* 0x000000071f097c24 */ /* 0x000fe2000f8e0208 */
[----:B------:R-:W-:Y:S01]  /*d3d0*/  ULDC.64 UR6, c[0x0][0xb50] ;  /* 0x0002d40000067ab9 */ /* 0x000fe20000000a00 */
[----:B------:R-:W-:Y:S01]  /*d3e0*/  VIADD R10, R155, UR38 ;  /* 0x000000269b0a7c36 */ /* 0x000fe20008000000 */
[----:B------:R-:W-:Y:S01]  /*d3f0*/  SHF.R.U64 R28, R28, 0x3, RZ ;  /* 0x000000031c1c7819 */ /* 0x000fe200000012ff */
[----:B------:R-:W-:Y:S01]  /*d400*/  IMAD R31, R30, UR5, RZ ;  /* 0x000000051e1f7c24 */ /* 0x000fe2000f8e02ff */
[----:B------:R-:W-:Y:S01]  /*d410*/  LEA R36, P5, R6, UR6, 0x2 ;  /* 0x0000000606247c11 */ /* 0x000fe2000f8a10ff */
[----:B------:R-:W-:Y:S01]  /*d420*/  IMAD.IADD R7, R7, 0x1, R9 ;  /* 0x0000000107077824 */ /* 0x000fe200078e0209 */
[----:B------:R-:W-:Y:S01]  /*d430*/  LOP3.LUT R28, R28, R43, RZ, 0x3c, !PT ;  /* 0x0000002b1c1c7212 */ /* 0x000fe200078e3cff */
[C---:B------:R-:W-:Y:S01]  /*d440*/  VIADD R8, R10.reuse, 0x8 ;  /* 0x000000080a087836 */ /* 0x040fe20000000000 */
[----:B------:R-:W-:Y:S01]  /*d450*/  MOV R43, R4 ;  /* 0x00000004002b7202 */ /* 0x000fe20000000f00 */
[----:B------:R-:W-:Y:S01]  /*d460*/  SHFL.IDX PT, R38, R36, 0x1, 0x1c1f ;  /* 0x003c1f0024267f89 */ /* 0x000fe200000e0000 */
[----:B------:R-:W-:Y:S01]  /*d470*/  ISETP.GE.OR P4, PT, R10, R31, P0 ;  /* 0x0000001f0a00720c */ /* 0x000fe20000786670 */
[----:B------:R-:W-:Y:S01]  /*d480*/  IMAD.X R29, RZ, RZ, R3, P3 ;  /* 0x000000ffff1d7224 */ /* 0x000fe200018e0603 */
[----:B------:R-:W-:-:S02]  /*d490*/  LEA.HI.X R45, R6, UR7, R7, 0x2, P5 ;  /* 0x00000007062d7c11 */ /* 0x000fc4000a8f1407 */
[----:B------:R-:W-:Y:S02]  /*d4a0*/  ISETP.GE.OR P0, PT, R8, R31, P0 ;  /* 0x0000001f0800720c */ /* 0x000fe40000706670 */
[----:B------:R-:W-:Y:S01]  /*d4b0*/  F2FP.BF16.F32.PACK_AB R4, R89, R26 ;  /* 0x0000001a5904723e */ /* 0x000fe200000010ff */
[----:B------:R-:W-:Y:S01]  /*d4c0*/  SHFL.IDX PT, R27, R45, RZ, 0x1c1f ;  /* 0x001c1fff2d1b7589 */ /* 0x000fe200000e0000 */
[----:B------:R-:W-:Y:S02]  /*d4d0*/  F2FP.BF16.F32.PACK_AB R5, R91, R90 ;  /* 0x0000005a5b05723e */ /* 0x000fe400000010ff */
[----:B------:R-:W-:Y:S01]  /*d4e0*/  F2FP.BF16.F32.PACK_AB R6, R93, R92 ;  /* 0x0000005c5d06723e */ /* 0x000fe200000010ff */
[----:B------:R0:W1:Y:S01]  /*d4f0*/  SHFL.IDX PT, R26, R36, RZ, 0x1c1f ;  /* 0x001c1fff241a7589 */ /* 0x00006200000e0000 */
[----:B------:R-:W-:Y:S02]  /*d500*/  F2FP.BF16.F32.PACK_AB R7, R95, R94 ;  /* 0x0000005e5f07723e */ /* 0x000fe400000010ff */
[----:B------:R-:W-:-:S02]  /*d510*/  F2FP.BF16.F32.PACK_AB R8, R97, R96 ;  /* 0x000000606108723e */ /* 0x000fc400000010ff */
[----:B------:R-:W-:Y:S01]  /*d520*/  F2FP.BF16.F32.PACK_AB R9, R99, R98 ;  /* 0x000000626309723e */ /* 0x000fe200000010ff */
[----:B------:R-:W-:Y:S01]  /*d530*/  STSM.16.M88.4 [R44], R4 ;  /* 0x000000042c007844 */ /* 0x000fe20000000200 */
[----:B------:R-:W-:Y:S02]  /*d540*/  F2FP.BF16.F32.PACK_AB R10, R101, R100 ;  /* 0x00000064650a723e */ /* 0x000fe400000010ff */
[----:B------:R-:W-:Y:S02]  /*d550*/  F2FP.BF16.F32.PACK_AB R11, R103, R102 ;  /* 0x00000066670b723e */ /* 0x000fe400000010ff */
[----:B------:R-:W-:Y:S02]  /*d560*/  LOP3.LUT R20, R20, R39, RZ, 0x3c, !PT ;  /* 0x0000002714147212 */ /* 0x000fe400078e3cff */
[----:B------:R-:W2:Y:S01]  /*d570*/  SHFL.IDX PT, R39, R45, 0x1, 0x1c1f ;  /* 0x003c1f002d277f89 */ /* 0x000ea200000e0000 */
[----:B------:R-:W-:-:S03]  /*d580*/  LOP3.LUT R37, R2, 0x380, RZ, 0xc0, !PT ;  /* 0x0000038002257812 */ /* 0x000fc600078ec0ff */
[----:B------:R3:W-:Y:S01]  /*d590*/  STSM.16.M88.4 [R43], R8 ;  /* 0x000000082b007844 */ /* 0x0007e20000000200 */
[----:B------:R-:W-:-:S03]  /*d5a0*/  SHF.R.U64 R37, R37, 0x3, RZ ;  /* 0x0000000325257819 */ /* 0x000fc600000012ff */
[----:B------:R4:W-:Y:S01]  /*d5b0*/  STSM.16.M88.4 [R42], R12 ;  /* 0x0000000c2a007844 */ /* 0x0009e20000000200 */
[----:B0-----:R-:W-:Y:S01]  /*d5c0*/  LOP3.LUT R36, R37, R2, RZ, 0x3c, !PT ;  /* 0x0000000225247212 */ /* 0x001fe200078e3cff */
[----:B------:R-:W-:Y:S02]  /*d5d0*/  IMAD.MOV.U32 R37, RZ, RZ, R3 ;  /* 0x000000ffff257224 */ /* 0x000fe400078e0003 */
[----:B------:R0:W-:Y:S01]  /*d5e0*/  STSM.16.M88.4 [R40], R32 ;  /* 0x0000002028007844 */ /* 0x0001e20000000200 */
[----:B------:R-:W-:Y:S06]  /*d5f0*/  BAR.SYNC.DEFER_BLOCKING 0x1, 0x180 ;  /* 0x0046000000007b1d */ /* 0x000fec0000010000 */
[----:B-1----:R1:W-:Y:S04]  /*d600*/  @!P4 ST.E desc[UR52][R26.64], R25 ;  /* 0x000000191a00c985 */ /* 0x0023e8000c101934 */
[----:B--2---:R2:W-:Y:S04]  /*d610*/  @!P0 ST.E desc[UR52][R38.64], R24 ;  /* 0x0000001826008985 */ /* 0x0045e8000c101934 */
[----:B------:R-:W2:Y:S04]  /*d620*/  LD.E.128 R4, desc[UR52][R36.64] ;  /* 0x0000003424047980 */ /* 0x000ea8000c101d00 */
[----:B---3--:R3:W2:Y:S04]  /*d630*/  LD.E.128 R8, desc[UR52][R28.64] ;  /* 0x000000341c087980 */ /* 0x0086a8000c101d00 */
[----:B----4-:R4:W4:Y:S01]  /*d640*/  LD.E.128 R12, desc[UR52][R20.64] ;  /* 0x00000034140c7980 */ /* 0x010922000c101d00 */
[----:B0-----:R-:W-:-:S04]  /*d650*/  IADD3 R33, P0, R2, 0x4800, RZ ;  /* 0x0000480002217810 */ /* 0x001fc80007f1e0ff */
[----:B------:R-:W-:Y:S01]  /*d660*/  LOP3.LUT R2, R33, 0x380, RZ, 0xc0, !PT ;  /* 0x0000038021027812 */ /* 0x000fe200078ec0ff */
[----:B-1----:R-:W-:Y:S02]  /*d670*/  IMAD.X R27, RZ, RZ, R3, P0 ;  /* 0x000000ffff1b7224 */ /* 0x002fe400000e0603 */
[----:B------:R-:W0:Y:S01]  /*d680*/  @P1 LDC R3, c[0x0][0xbec] ;  /* 0x0002fb00ff031b82 */ /* 0x000e220000000800 */
[----:B------:R-:W-:-:S04]  /*d690*/  SHF.R.U64 R2, R2, 0x3, RZ ;  /* 0x0000000302027819 */ /* 0x000fc800000012ff */
[----:B------:R-:W-:-:S03]  /*d6a0*/  LOP3.LUT R26, R2, R33, RZ, 0x3c, !PT ;  /* 0x00000021021a7212 */ /* 0x000fc600078e3cff */
[----:B------:R-:W1:Y:S01]  /*d6b0*/  @P1 LDC R33, c[0x0][0xbf0] ;  /* 0x0002fc00ff211b82 */ /* 0x000e620000000800 */
[----:B------:R-:W-:Y:S01]  /*d6c0*/  IMAD R2, R18, 0x30, R152 ;  /* 0x0000003012027824 */ /* 0x000fe200078e0298 */
[----:B------:R-:W-:Y:S02]  /*d6d0*/  UIMAD UR5, UR12, UR8, URZ ;  /* 0x000000080c0572a4 */ /* 0x000fe4000f8e023f */
[----:B------:R-:W-:Y:S01]  /*d6e0*/  UIMAD.WIDE.U32 UR6, UR41, UR8, URZ ;  /* 0x00000008290672a5 */ /* 0x000fe2000f8e003f */
[----:B---3--:R-:W-:Y:S01]  /*d6f0*/  VIADD R28, R2, UR38 ;  /* 0x00000026021c7c36 */ /* 0x008fe20008000000 */
[----:B------:R-:W-:Y:S01]  /*d700*/  UIMAD UR5, UR41, UR9, UR5 ;  /* 0x00000009290572a4 */ /* 0x000fe2000f8e0205 */
[----:B------:R-:W-:Y:S01]  /*d710*/  VIADD R34, R152, UR38 ;  /* 0x0000002698227c36 */ /* 0x000fe20008000000 */
[----:B------:R-:W-:Y:S01]  /*d720*/  UIMAD UR8, UR13, UR10, URZ ;  /* 0x0000000a0d0872a4 */ /* 0x000fe2000f8e023f */
[----:B--2---:R-:W5:Y:S01]  /*d730*/  LD.E.128 R24, desc[UR52][R26.64] ;  /* 0x000000341a187980 */ /* 0x004f62000c101d00 */
[----:B------:R-:W-:Y:S01]  /*d740*/  UIADD3 UR7, UR7, UR5, URZ ;  /* 0x0000000507077290 */ /* 0x000fe2000fffe03f */
[----:B----4-:R-:W-:Y:S01]  /*d750*/  IMAD.MOV.U32 R21, RZ, RZ, R28 ;  /* 0x000000ffff157224 */ /* 0x010fe200078e001c */
[----:B------:R-:W-:Y:S01]  /*d760*/  UIMAD UR5, UR39, UR11, UR8 ;  /* 0x0000000b270572a4 */ /* 0x000fe2000f8e0208 */
[----:B------:R-:W-:Y:S01]  /*d770*/  @!PT LDS RZ, [RZ] ;  /* 0x00000000fffff984 */ /* 0x000fe20000000800 */
[----:B------:R-:W-:Y:S01]  /*d780*/  @!PT LDS RZ, [RZ] ;  /* 0x00000000fffff984 */ /* 0x000fe20000000800 */
[----:B------:R-:W-:Y:S01]  /*d790*/  @!PT LDS RZ, [RZ] ;  /* 0x00000000fffff984 */ /* 0x000fe20000000800 */
[----:B------:R-:W-:Y:S01]  /*d7a0*/  @!PT LDS RZ, [RZ] ;  /* 0x00000000fffff984 */ /* 0x000fe20000000800 */
[----:B------:R2:W-:Y:S06]  /*d7b0*/  MEMBAR.ALL.CTA ;  /* 0x0000000000007992 */ /* 0x0005ec0000008000 */
[----:B--2---:R-:W2:Y:S01]  /*d7c0*/  FENCE.VIEW.ASYNC.S ;  /* 0x00000000000073c6 */ /* 0x004ea20000000000 */
[----:B------:R-:W-:Y:S01]  /*d7d0*/  UIMAD.WIDE.U32 UR6, UR39, UR10, UR6 ;  /* 0x0000000a270672a5 */ /* 0x000fe2000f8e0006 */
[----:B------:R-:W-:Y:S01]  /*d7e0*/  VIADD R0, R0, 0x16820 ;  /* 0x0001682000007836 */ /* 0x000fe20000000000 */
[----:B------:R-:W-:Y:S01]  /*d7f0*/  ULDC.64 UR8, c[0x0][0xae0] ;  /* 0x0002b80000087ab9 */ /* 0x000fe20000000a00 */
[----:B0-----:R-:W-:Y:S01]  /*d800*/  @P1 IMAD.HI.U32 R2, R28, R3, RZ ;  /* 0x000000031c021227 */ /* 0x001fe200078e00ff */
[----:B------:R-:W-:-:S02]  /*d810*/  UIADD3 UR5, UR7, UR5, URZ ;  /* 0x0000000507057290 */ /* 0x000fc4000fffe03f */
[----:B------:R-:W-:Y:S01]  /*d820*/  PRMT R0, RZ, 0x654, R0 ;  /* 0x00000654ff007816 */ /* 0x000fe20000000000 */
[----:B------:R-:W-:Y:S01]  /*d830*/  IMAD.U32 R3, RZ, RZ, UR7 ;  /* 0x00000007ff037e24 */ /* 0x000fe2000f8e00ff */
[----:B-1----:R-:W-:Y:S01]  /*d840*/  @P1 SHF.R.U32.HI R21, RZ, R33, R2 ;  /* 0x00000021ff151219 */ /* 0x002fe20000011602 */
[----:B------:R-:W-:Y:S01]  /*d850*/  IMAD.U32 R2, RZ, RZ, UR6 ;  /* 0x00000006ff027e24 */ /* 0x000fe2000f8e00ff */
[----:B------:R-:W-:Y:S01]  /*d860*/  ULDC.64 UR6, c[0x0][0xad8] ;  /* 0x0002b60000067ab9 */ /* 0x000fe20000000a00 */
[----:B------:R-:W-:Y:S01]  /*d870*/  IMAD.U32 R3, RZ, RZ, UR5 ;  /* 0x00000005ff037e24 */ /* 0x000fe2000f8e00ff */
[--C-:B------:R-:W-:Y:S01]  /*d880*/  SHF.R.S32.HI R20, RZ, 0x1f, R21.reuse ;  /* 0x0000001fff147819 */ /* 0x100fe20000011415 */
[----:B------:R-:W-:Y:S01]  /*d890*/  IMAD.MOV R29, RZ, RZ, -R21 ;  /* 0x000000ffff1d7224 */ /* 0x000fe200078e0a15 */
[----:B------:R-:W-:Y:S01]  /*d8a0*/  ULDC UR5, c[0x0][0xac8] ;  /* 0x0002b20000057ab9 */ /* 0x000fe20000000800 */
[----:B------:R-:W-:-:S04]  /*d8b0*/  IMAD.WIDE.U32 R2, R21, UR8, R2 ;  /* 0x0000000815027c25 */ /* 0x000fc8000f8e0002 */
[----:B------:R-:W-:Y:S02]  /*d8c0*/  IMAD R20, R20, UR8, RZ ;  /* 0x0000000814147c24 */ /* 0x000fe4000f8e02ff */
[----:B------:R-:W-:Y:S01]  /*d8d0*/  IMAD R29, R30, R29, R28 ;  /* 0x0000001d1e1d7224 */ /* 0x000fe200078e021c */
[----:B--2---:R0:W-:Y:S01]  /*d8e0*/  SYNCS.ARRIVE.TRANS64.RED.A1T0 RZ, [R0+URZ], RZ ;  /* 0x000000ff00ff79a7 */ /* 0x0041e2000810043f */
[----:B------:R-:W-:-:S03]  /*d8f0*/  IMAD R33, R21, UR9, R20 ;  /* 0x0000000915217c24 */ /* 0x000fc6000f8e0214 */
[----:B------:R-:W-:Y:S01]  /*d900*/  SHF.R.S32.HI R20, RZ, 0x1f, R29 ;  /* 0x0000001fff147819 */ /* 0x000fe2000001141d */
[----:B------:R-:W-:Y:S02]  /*d910*/  IMAD.IADD R3, R3, 0x1, R33 ;  /* 0x0000000103037824 */ /* 0x000fe400078e0221 */
[----:B0-----:R-:W-:Y:S02]  /*d920*/  VIADD R0, R34, 0x90 ;  /* 0x0000009022007836 */ /* 0x001fe40000000000 */
[----:B------:R-:W-:Y:S02]  /*d930*/  IMAD R20, R20, UR6, RZ ;  /* 0x0000000614147c24 */ /* 0x000fe4000f8e02ff */
[----:B------:R-:W-:-:S04]  /*d940*/  IMAD.WIDE.U32 R2, R29, UR6, R2 ;  /* 0x000000061d027c25 */ /* 0x000fc8000f8e0002 */
[----:B------:R-:W-:Y:S01]  /*d950*/  IMAD R21, R29, UR7, R20 ;  /* 0x000000071d157c24 */ /* 0x000fe2000f8e0214 */
[----:B------:R-:W-:Y:S01]  /*d960*/  ULDC.64 UR6, c[0x0][0xa80] ;  /* 0x0002a00000067ab9 */ /* 0x000fe20000000a00 */
[----:B------:R-:W-:Y:S01]  /*d970*/  VIADD R20, R34, 0x60 ;  /* 0x0000006022147836 */ /* 0x000fe20000000000 */
[----:B------:R-:W-:Y:S01]  /*d980*/  LEA R30, P0, R2, UR6, 0x1 ;  /* 0x00000006021e7c11 */ /* 0x000fe2000f8008ff */
[----:B------:R-:W-:-:S04]  /*d990*/  IMAD.IADD R3, R3, 0x1, R21 ;  /* 0x0000000103037824 */ /* 0x000fc800078e0215 */
[----:B------:R-:W0:Y:S01]  /*d9a0*/  SHFL.IDX PT, R21, R30, RZ, 0x181f ;  /* 0x00181fff1e157589 */ /* 0x000e2200000e0000 */
[----:B------:R-:W-:Y:S01]  /*d9b0*/  LEA.HI.X R32, R2, UR7, R3, 0x1, P0 ;  /* 0x0000000702207c11 */ /* 0x000fe200080f0c03 */
[----:B------:R-:W-:Y:S01]  /*d9c0*/  VIADD R2, R34, 0x30 ;  /* 0x0000003022027836 */ /* 0x000fe20000000000 */
[----:B------:R-:W-:Y:S01]  /*d9d0*/  ISETP.GE.AND P0, PT, R22, UR5, PT ;  /* 0x0000000516007c0c */ /* 0x000fe2000bf06270 */
[----:B------:R-:W1:Y:S03]  /*d9e0*/  SHFL.IDX PT, R33, R30, 0x1, 0x181f ;  /* 0x00381f001e217f89 */ /* 0x000e6600000e0000 */
[-C--:B------:R-:W-:Y:S01]  /*d9f0*/  ISETP.GE.OR P1, PT, R34, R31.reuse, P0 ;  /* 0x0000001f2200720c */ /* 0x080fe20000726670 */
[----:B------:R-:W2:Y:S01]  /*da00*/  SHFL.IDX PT, R37, R30, 0x2, 0x181f ;  /* 0x00581f001e257f89 */ /* 0x000ea200000e0000 */
[-C--:B------:R-:W-:Y:S02]  /*da10*/  ISETP.GE.OR P2, PT, R2, R31.reuse, P0 ;  /* 0x0000001f0200720c */ /* 0x080fe40000746670 */
[-C--:B------:R-:W-:Y:S01]  /*da20*/  ISETP.GE.OR P3, PT, R20, R31.reuse, P0 ;  /* 0x0000001f1400720c */ /* 0x080fe20000766670 */
[----:B------:R-:W3:Y:S01]  /*da30*/  SHFL.IDX PT, R3, R32, RZ, 0x181f ;  /* 0x00181fff20037589 */ /* 0x000ee200000e0000 */
[----:B------:R-:W-:-:S03]  /*da40*/  ISETP.GE.OR P0, PT, R0, R31, P0 ;  /* 0x0000001f0000720c */ /* 0x000fc60000706670 */
[----:B------:R-:W4:Y:S04]  /*da50*/  SHFL.IDX PT, R29, R32, 0x1, 0x181f ;  /* 0x00381f00201d7f89 */ /* 0x000f2800000e0000 */
[----:B------:R-:W4:Y:S01]  /*da60*/  SHFL.IDX PT, R35, R32, 0x2, 0x181f ;  /* 0x00581f0020237f89 */ /* 0x000f2200000e0000 */
[----:B0-----:R-:W-:-:S03]  /*da70*/  @!P1 LEA R2, P4, R22, R21, 0x1 ;  /* 0x0000001516029211 */ /* 0x001fc600078808ff */
[----:B------:R-:W0:Y:S01]  /*da80*/  SHFL.IDX PT, R32, R32, 0x3, 0x181f ;  /* 0x00781f0020207f89 */ /* 0x000e2200000e0000 */
[----:B-1----:R-:W-:-:S03]  /*da90*/  @!P2 LEA R20, P5, R22, R33, 0x1 ;  /* 0x000000211614a211 */ /* 0x002fc600078a08ff */
[----:B------:R1:W0:Y:S01]  /*daa0*/  SHFL.IDX PT, R33, R30, 0x3, 0x181f ;  /* 0x00781f001e217f89 */ /* 0x00022200000e0000 */
[C---:B--2---:R-:W-:Y:S02]  /*dab0*/  @!P3 LEA R28, P6, R22.reuse, R37, 0x1 ;  /* 0x00000025161cb211 */ /* 0x044fe400078c08ff */
[C-C-:B---3--:R-:W-:Y:S02]  /*dac0*/  @!P1 LEA.HI.X R3, R22.reuse, R3, R157.reuse, 0x1, P4 ;  /* 0x0000000316039211 */ /* 0x148fe400020f0c9d */
[C-C-:B----4-:R-:W-:Y:S02]  /*dad0*/  @!P2 LEA.HI.X R21, R22.reuse, R29, R157.reuse, 0x1, P5 ;  /* 0x0000001d1615a211 */ /* 0x150fe400028f0c9d */
[----:B------:R-:W-:Y:S01]  /*dae0*/  @!P3 LEA.HI.X R29, R22, R35, R157, 0x1, P6 ;  /* 0x00000023161db211 */ /* 0x000fe200030f0c9d */
[----:B------:R1:W-:Y:S04]  /*daf0*/  @!P1 ST.E.128 desc[UR52][R2.64], R4 ;  /* 0x0000000402009985 */ /* 0x0003e8000c101d34 */
[----:B------:R1:W-:Y:S04]  /*db00*/  @!P2 ST.E.128 desc[UR52][R20.64], R8 ;  /* 0x000000081400a985 */ /* 0x0003e8000c101d34 */
[----:B------:R1:W-:Y:S01]  /*db10*/  @!P3 ST.E.128 desc[UR52][R28.64], R12 ;  /* 0x0000000c1c00b985 */ /* 0x0003e2000c101d34 */
[----:B0-----:R-:W-:Y:S05]  /*db20*/  @P0 BRA `(.L_x_1018) ;  /* 0x0000000400ec0947 */ /* 0x001fea0003800000 */
[----:B-1----:R-:W-:-:S04]  /*db30*/  LEA R2, P0, R22, R33, 0x1 ;  /* 0x0000002116027211 */ /* 0x002fc800078008ff */
[----:B------:R-:W-:-:S05]  /*db40*/  LEA.HI.X R3, R22, R32, R157, 0x1, P0 ;  /* 0x0000002016037211 */ /* 0x000fca00000f0c9d */
[----:B-----5:R0:W-:Y:S01]  /*db50*/  ST.E.128 desc[UR52][R2.64], R24 ;  /* 0x0000001802007985 */ /* 0x0201e2000c101d34 */
[----:B------:R-:W-:Y:S05]  /*db60*/  BRA `(.L_x_1018) ;  /* 0x0000000400dc7947 */ /* 0x000fea0003800000 */
.L_x_1017:
[----:B------:R-:W0:Y:S01]  /*db70*/  LDC R10, c[0x0][0xbe8] ;  /* 0x0002fa00ff0a7b82 */ /* 0x000e220000000800 */
[----:B------:R-:W1:Y:S01]  /*db80*/  S2R R0, SR_TID.X ;  /* 0x0000000000007919 */ /* 0x000e620000002100 */
[----:B------:R-:W-:Y:S01]  /*db90*/  USHF.R.S32.HI UR8, URZ, 0x1f, UR41 ;  /* 0x0000001f3f087899 */ /* 0x000fe20008011429 */
[----:B------:R-:W-:Y:S01]  /*dba0*/  BSSY B1, `(.L_x_1019) ;  /* 0x0000031000017945 */ /* 0x000fe20003800000 */
[----:B------:R-:W-:Y:S01]  /*dbb0*/  USHF.R.S32.HI UR9, URZ, 0x1f, UR39 ;  /* 0x0000001f3f097899 */ /* 0x000fe20008011427 */
[----:B------:R-:W-:Y:S01]  /*dbc0*/  IMAD R6, R18, 0x30, R152 ;  /* 0x0000003012067824 */ /* 0x000fe200078e0298 */
[----:B0-----:R-:W-:Y:S01]  /*dbd0*/  ISETP.NE.AND P1, PT, R10, 0x1, PT ;  /* 0x000000010a00780c */ /* 0x001fe20003f25270 */
[----:B-1----:R-:W-:-:S12]  /*dbe0*/  VIADD R0, R0, 0xffffff80 ;  /* 0xffffff8000007836 */ /* 0x002fd80000000000 */
[----:B------:R-:W0:Y:S01]  /*dbf0*/  @P1 LDC R9, c[0x0][0xbec] ;  /* 0x0002fb00ff091b82 */ /* 0x000e220000000800 */
[----:B------:R-:W-:-:S07]  /*dc00*/  ISETP.GE.AND P0, PT, R0, 0xc0, PT ;  /* 0x000000c00000780c */ /* 0x000fce0003f06270 */
[----:B------:R-:W1:Y:S06]  /*dc10*/  @P1 LDC R11, c[0x0][0xbf0] ;  /* 0x0002fc00ff0b1b82 */ /* 0x000e6c0000000800 */
[----:B------:R-:W-:Y:S05]  /*dc20*/  @P0 BRA `(.L_x_1020) ;  /* 0x0000000000a00947 */ /* 0x000fea0003800000 */
[----:B------:R-:W2:Y:S01]  /*dc30*/  S2R R0, SR_TID.X ;  /* 0x0000000000007919 */ /* 0x000ea20000002100 */
[----:B------:R-:W3:Y:S01]  /*dc40*/  LDC R3, c[0x0][0xbe8] ;  /* 0x0002fa00ff037b82 */ /* 0x000ee20000000800 */
[----:B------:R-:W-:Y:S01]  /*dc50*/  IMAD.U32 R4, RZ, RZ, UR38 ;  /* 0x00000026ff047e24 */ /* 0x000fe2000f8e00ff */
[----:B------:R-:W-:Y:S02]  /*dc60*/  ULDC UR5, c[0x0][0xa88] ;  /* 0x0002a20000057ab9 */ /* 0x000fe40000000800 */
[----:B---3--:R-:W-:Y:S02]  /*dc70*/  IMAD R5, R3, UR5, RZ ;  /* 0x0000000503057c24 */ /* 0x008fe4000f8e02ff */
[----:B--2---:R-:W-:-:S04]  /*dc80*/  IADD3 R4, R4, -0x80, R0 ;  /* 0xffffff8004047810 */ /* 0x004fc80007ffe000 */
[----:B------:R-:W-:-:S13]  /*dc90*/  ISETP.GE.AND P0, PT, R4, R5, PT ;  /* 0x000000050400720c */ /* 0x000fda0003f06270 */
[----:B------:R-:W-:Y:S05]  /*dca0*/  @P0 BRA `(.L_x_1020) ;  /* 0x0000000000800947 */ /* 0x000fea0003800000 */
[----:B------:R-:W-:Y:S01]  /*dcb0*/  ISETP.NE.AND P0, PT, R3, 0x1, PT ;  /* 0x000000010300780c */ /* 0x000fe20003f05270 */
[----:B------:R-:W-:Y:S01]  /*dcc0*/  ULDC.64 UR10, c[0x0][0xb90] ;  /* 0x0002e400000a7ab9 */ /* 0x000fe20000000a00 */
[----:B------:R-:W-:Y:S01]  /*dcd0*/  IMAD.MOV.U32 R2, RZ, RZ, R4 ;  /* 0x000000ffff027224 */ /* 0x000fe200078e0004 */
[----:B------:R-:W-:Y:S02]  /*dce0*/  UIMAD UR5, UR8, UR10, URZ ;  /* 0x0000000a080572a4 */ /* 0x000fe4000f8e023f */
[----:B------:R-:W-:Y:S02]  /*dcf0*/  UIMAD.WIDE.U32 UR6, UR41, UR10, URZ ;  /* 0x0000000a290672a5 */ /* 0x000fe4000f8e003f */
[----:B------:R-:W-:-:S03]  /*dd00*/  UIMAD UR5, UR41, UR11, UR5 ;  /* 0x0000000b290572a4 */ /* 0x000fc6000f8e0205 */
[----:B------:R-:W-:Y:S01]  /*dd10*/  ULDC.64 UR10, c[0x0][0xb98] ;  /* 0x0002e600000a7ab9 */ /* 0x000fe20000000a00 */
[----:B------:R-:W-:Y:S02]  /*dd20*/  UIADD3 UR7, UR7, UR5, URZ ;  /* 0x0000000507077290 */ /* 0x000fe4000fffe03f */
[----:B------:R-:W2:Y:S01]  /*dd30*/  @P0 LDC R5, c[0x0][0xbec] ;  /* 0x0002fb00ff050b82 */ /* 0x000ea20000000800 */
[----:B------:R-:W-:Y:S02]  /*dd40*/  UIMAD UR5, UR9, UR10, URZ ;  /* 0x0000000a090572a4 */ /* 0x000fe4000f8e023f */
[----:B------:R-:W-:Y:S02]  /*dd50*/  UIMAD.WIDE.U32 UR6, UR39, UR10, UR6 ;  /* 0x0000000a270672a5 */ /* 0x000fe4000f8e0006 */
[----:B------:R-:W-:-:S03]  /*dd60*/  UIMAD UR5, UR39, UR11, UR5 ;  /* 0x0000000b270572a4 */ /* 0x000fc6000f8e0205 */
[----:B------:R-:W3:Y:S01]  /*dd70*/  @P0 LDC R7, c[0x0][0xbf0] ;  /* 0x0002fc00ff070b82 */ /* 0x000ee20000000800 */
[----:B------:R-:W-:Y:S01]  /*dd80*/  ULDC.64 UR10, c[0x0][0xb88] ;  /* 0x0002e200000a7ab9 */ /* 0x000fe20000000a00 */
[----:B--2---:R-:W-:-:S05]  /*dd90*/  @P0 IMAD.HI.U32 R0, R4, R5, RZ ;  /* 0x0000000504000227 */ /* 0x004fca00078e00ff */
[----:B---3--:R-:W-:-:S05]  /*dda0*/  @P0 SHF.R.U32.HI R2, RZ, R7, R0 ;  /* 0x00000007ff020219 */ /* 0x008fca0000011600 */
[----:B------:R-:W-:-:S04]  /*ddb0*/  IMAD.MOV R5, RZ, RZ, -R2 ;  /* 0x000000ffff057224 */ /* 0x000fc800078e0a02 */
[----:B------:R-:W-:Y:S01]  /*ddc0*/  IMAD R5, R3, R5, R4 ;  /* 0x0000000503057224 */ /* 0x000fe200078e0204 */
[----:B------:R-:W-:Y:S01]  /*ddd0*/  SHF.R.S32.HI R3, RZ, 0x1f, R2 ;  /* 0x0000001fff037819 */ /* 0x000fe20000011402 */
[----:B------:R-:W-:Y:S01]  /*dde0*/  IMAD.U32 R4, RZ, RZ, UR5 ;  /* 0x00000005ff047e24 */ /* 0x000fe2000f8e00ff */
        /* <DEDUP_REMOVED lines=9> */
[----:B------:R-:W-:Y:S01]  /*de80*/  LEA.HI.X R5, R2, UR7, R3, 0x2, P0 ;  /* 0x0000000702057c11 */ /* 0x000fe200080f1403 */
[----:B------:R-:W-:-:S05]  /*de90*/  IMAD.MOV.U32 R3, RZ, RZ, -0x800000 ;  /* 0xff800000ff037424 */ /* 0x000fca00078e00ff */
[----:B------:R2:W-:Y:S02]  /*dea0*/  STG.E desc[UR52][R4.64], R3 ;  /* 0x0000000304007986 */ /* 0x0005e4000c101934 */
.L_x_1020:
[----:B------:R-:W-:Y:S05]  /*deb0*/  BSYNC B1 ;  /* 0x0000000000017941 */ /* 0x000fea0003800000 */
.L_x_1019:
[----:B------:R-:W-:Y:S01]  /*dec0*/  ULDC.64 UR10, c[0x0][0xae8] ;  /* 0x0002ba00000a7ab9 */ /* 0x000fe20000000a00 */
[----:B------:R-:W-:Y:S01]  /*ded0*/  VIADD R6, R6, UR38 ;  /* 0x0000002606067c36 */ /* 0x000fe20008000000 */
[----:B------:R-:W-:Y:S02]  /*dee0*/  UIMAD UR5, UR8, UR10, URZ ;  /* 0x0000000a080572a4 */ /* 0x000fe4000f8e023f */
[----:B------:R-:W-:Y:S01]  /*def0*/  UIMAD.WIDE.U32 UR6, UR41, UR10, URZ ;  /* 0x0000000a290672a5 */ /* 0x000fe2000f8e003f */
[----:B0-----:R-:W-:Y:S01]  /*df00*/  @P1 IMAD.HI.U32 R0, R6, R9, RZ ;  /* 0x0000000906001227 */ /* 0x001fe200078e00ff */
[----:B------:R-:W-:-:S03]  /*df10*/  UIMAD UR5, UR41, UR11, UR5 ;  /* 0x0000000b290572a4 */ /* 0x000fc6000f8e0205 */
[----:B------:R-:W-:Y:S01]  /*df20*/  ULDC.64 UR10, c[0x0][0xaf0] ;  /* 0x0002bc00000a7ab9 */ /* 0x000fe20000000a00 */
[----:B------:R-:W-:Y:S01]  /*df30*/  UIADD3 UR7, UR7, UR5, URZ ;  /* 0x0000000507077290 */ /* 0x000fe2000fffe03f */
[----:B--2---:R-:W-:Y:S01]  /*df40*/  IMAD.MOV.U32 R5, RZ, RZ, R6 ;  /* 0x000000ffff057224 */ /* 0x004fe200078e0006 */
        /* <DEDUP_REMOVED lines=12> */
[----:B------:R-:W-:Y:S01]  /*e010*/  ULDC.64 UR6, c[0x0][0xad8] ;  /* 0x0002b60000067ab9 */ /* 0x000fe20000000a00 */
[----:B------:R-:W-:Y:S01]  /*e020*/  IMAD.U32 R3, RZ, RZ, UR5 ;  /* 0x00000005ff037e24 */ /* 0x000fe2000f8e00ff */
[----:B------:R-:W-:Y:S01]  /*e030*/  ULDC UR5, c[0x0][0xac8] ;  /* 0x0002b20000057ab9 */ /* 0x000fe20000000800 */
[C---:B------:R-:W-:Y:S01]  /*e040*/  IMAD R9, R5.reuse, UR9, R0 ;  /* 0x0000000905097c24 */ /* 0x040fe2000f8e0200 */
[----:B------:R-:W-:Y:S01]  /*e050*/  SHF.R.S32.HI R0, RZ, 0x1f, R7 ;  /* 0x0000001fff007819 */ /* 0x000fe20000011407 */
[----:B------:R-:W-:-:S04]  /*e060*/  IMAD.WIDE.U32 R2, R5, UR8, R2 ;  /* 0x0000000805027c25 */ /* 0x000fc8000f8e0002 */
[----:B------:R-:W-:Y:S02]  /*e070*/  IMAD R0, R0, UR6, RZ ;  /* 0x0000000600007c24 */ /* 0x000fe4000f8e02ff */
[----:B------:R-:W-:Y:S02]  /*e080*/  IMAD.IADD R3, R3, 0x1, R9 ;  /* 0x0000000103037824 */ /* 0x000fe400078e0209 */
[C---:B------:R-:W-:Y:S02]  /*e090*/  IMAD R5, R7.reuse, UR7, R0 ;  /* 0x0000000707057c24 */ /* 0x040fe4000f8e0200 */
[----:B------:R-:W-:Y:S01]  /*e0a0*/  IMAD.WIDE.U32 R2, R7, UR6, R2 ;  /* 0x0000000607027c25 */ /* 0x000fe2000f8e0002 */
[----:B------:R-:W-:-:S03]  /*e0b0*/  ULDC.64 UR6, c[0x0][0xa80] ;  /* 0x0002a00000067ab9 */ /* 0x000fc60000000a00 */
[----:B------:R-:W-:Y:S01]  /*e0c0*/  IMAD.IADD R3, R3, 0x1, R5 ;  /* 0x0000000103037824 */ /* 0x000fe200078e0205 */
[----:B------:R-:W-:Y:S01]  /*e0d0*/  LEA R8, P0, R2, UR6, 0x1 ;  /* 0x0000000602087c11 */ /* 0x000fe2000f8008ff */
[----:B------:R-:W-:Y:S01]  /*e0e0*/  ULDC UR6, c[0x0][0xa88] ;  /* 0x0002a20000067ab9 */ /* 0x000fe20000000800 */
[----:B------:R-:W-:Y:S02]  /*e0f0*/  VIADD R6, R152, UR38 ;  /* 0x0000002698067c36 */ /* 0x000fe40008000000 */
[----:B------:R-:W-:Y:S01]  /*e100*/  LEA.HI.X R12, R2, UR7, R3, 0x1, P0 ;  /* 0x00000007020c7c11 */ /* 0x000fe200080f0c03 */
[----:B------:R-:W0:Y:S01]  /*e110*/  SHFL.IDX PT, R7, R8, 0x1, 0x181f ;  /* 0x00381f0008077f89 */ /* 0x000e2200000e0000 */
[----:B------:R-:W-:Y:S01]  /*e120*/  IMAD R15, R10, UR6, RZ ;  /* 0x000000060a0f7c24 */ /* 0x000fe2000f8e02ff */
[----:B------:R-:W-:Y:S01]  /*e130*/  ISETP.GE.AND P0, PT, R22, UR5, PT ;  /* 0x0000000516007c0c */ /* 0x000fe2000bf06270 */
[C---:B------:R-:W-:Y:S01]  /*e140*/  VIADD R4, R6.reuse, 0x30 ;  /* 0x0000003006047836 */ /* 0x040fe20000000000 */
[----:B------:R-:W1:Y:S01]  /*e150*/  SHFL.IDX PT, R3, R8, RZ, 0x181f ;  /* 0x00181fff08037589 */ /* 0x000e6200000e0000 */
        /* <DEDUP_REMOVED lines=8> */
[----:B------:R-:W4:Y:S04]  /*e1e0*/  SHFL.IDX PT, R13, R8, 0x3, 0x181f ;  /* 0x00781f00080d7f89 */ /* 0x000f2800000e0000 */
[----:B------:R-:W5:Y:S04]  /*e1f0*/  SHFL.IDX PT, R5, R12, 0x1, 0x181f ;  /* 0x00381f000c057f89 */ /* 0x000f6800000e0000 */
[----:B------:R-:W5:Y:S01]  /*e200*/  SHFL.IDX PT, R9, R12, 0x2, 0x181f ;  /* 0x00581f000c097f89 */ /* 0x000f6200000e0000 */
[----:B0-----:R-:W-:-:S03]  /*e210*/  @!P2 LEA R4, P5, R22, R7, 0x1 ;  /* 0x000000071604a211 */ /* 0x001fc600078a08ff */
[----:B------:R-:W0:Y:S01]  /*e220*/  SHFL.IDX PT, R10, R12, 0x3, 0x181f ;  /* 0x00781f000c0a7f89 */ /* 0x000e2200000e0000 */
[C---:B-1----:R-:W-:Y:S02]  /*e230*/  @!P3 LEA R2, P6, R22.reuse, R3, 0x1 ;  /* 0x000000031602b211 */ /* 0x042fe400078c08ff */
[C---:B--2---:R-:W-:Y:S02]  /*e240*/  @!P1 LEA R6, P4, R22.reuse, R11, 0x1 ;  /* 0x0000000b16069211 */ /* 0x044fe400078808ff */
[C---:B---3--:R-:W-:Y:S02]  /*e250*/  @!P3 LEA.HI.X R3, R22.reuse, R0, R157, 0x1, P6 ;  /* 0x000000001603b211 */ /* 0x048fe400030f0c9d */
[----:B----4-:R-:W-:-:S03]  /*e260*/  @!P0 LEA R8, P6, R22, R13, 0x1 ;  /* 0x0000000d16088211 */ /* 0x010fc600078c08ff */
[----:B------:R1:W-:Y:S01]  /*e270*/  @!P3 ST.E.128 desc[UR52][R2.64], RZ ;  /* 0x000000ff0200b985 */ /* 0x0003e2000c101d34 */
[C-C-:B-----5:R-:W-:Y:S02]  /*e280*/  @!P2 LEA.HI.X R5, R22.reuse, R5, R157.reuse, 0x1, P5 ;  /* 0x000000051605a211 */ /* 0x160fe400028f0c9d */
[----:B------:R-:W-:-:S03]  /*e290*/  @!P1 LEA.HI.X R7, R22, R9, R157, 0x1, P4 ;  /* 0x0000000916079211 */ /* 0x000fc600020f0c9d */
[----:B------:R1:W-:Y:S01]  /*e2a0*/  @!P2 ST.E.128 desc[UR52][R4.64], RZ ;  /* 0x000000ff0400a985 */ /* 0x0003e2000c101d34 */
[----:B0-----:R-:W-:-:S03]  /*e2b0*/  @!P0 LEA.HI.X R9, R22, R10, R157, 0x1, P6 ;  /* 0x0000000a16098211 */ /* 0x001fc600030f0c9d */
[----:B------:R1:W-:Y:S04]  /*e2c0*/  @!P1 ST.E.128 desc[UR52][R6.64], RZ ;  /* 0x000000ff06009985 */ /* 0x0003e8000c101d34 */
[----:B------:R1:W-:Y:S02]  /*e2d0*/  @!P0 ST.E.128 desc[UR52][R8.64], RZ ;  /* 0x000000ff08008985 */ /* 0x0003e4000c101d34 */
.L_x_1018:
[----:B------:R-:W-:Y:S05]  /*e2e0*/  BSYNC B0 ;  /* 0x0000000000007941 */ /* 0x000fea0003800000 */
.L_x_1016:
[----:B------:R-:W-:Y:S02]  /*e2f0*/  ULDC UR5, c[0x0][0xc38] ;  /* 0x00030e0000057ab9 */ /* 0x000fe40000000800 */
[----:B------:R-:W-:-:S06]  /*e300*/  UISETP.GE.AND UP0, UPT, UR4, UR5, UPT ;  /* 0x000000050400728c */ /* 0x000fcc000bf06270 */
[----:B------:R-:W-:-:S13]  /*e310*/  PLOP3.LUT P0, PT, PT, PT, UP0, 0x80, 0x0 ;  /* 0x000000000000781c */ /* 0x000fda0003f0f008 */
[----:B------:R-:W-:Y:S05]  /*e320*/  @!P0 BRA `(.L_x_1021) ;  /* 0xffffff2800608947 */ /* 0x000fea000383ffff */
[----:B------:R-:W-:Y:S05]  /*e330*/  EXIT ;  /* 0x000000000000794d */ /* 0x000fea0003800000 */
.L_x_927:
[----:B------:R-:W-:-:S08]  /*e340*/  NOP ;  /* 0x0000000000007918 */ /* 0x000fd00000000000 */
[----:B------:R-:W0:-:S00]  /*e350*/  USETMAXREG.DEALLOC.CTAPOOL 0x20 ;  /* 0x00000020000079c8 */ /* 0x000e0000080e0500 */
[----:B0-----:R-:W-:-:S06]  /*e360*/  LOP3.LUT R0, R0, 0x3, RZ, 0xc0, !PT ;  /* 0x0000000300007812 */ /* 0x001fcc00078ec0ff */
[----:B------:R-:W0:Y:S01]  /*e370*/  S2UR UR10, SR_CTAID.X ;  /* 0x00000000000a79c3 */ /* 0x000e220000002500 */
[----:B------:R-:W-:Y:S01]  /*e380*/  LOP3.LUT R19, R19, 0xffffffdf, RZ, 0xc0, !PT ;  /* 0xffffffdf13137812 */ /* 0x000fe200078ec0ff */
[----:B------:R-:W-:Y:S01]  /*e390*/  STL [R1+0x10], RZ ;  /* 0x000010ff01007387 */ /* 0x000fe20000100800 */
[----:B------:R-:W-:Y:S02]  /*e3a0*/  IMAD.MOV.U32 R23, RZ, RZ, RZ ;  /* 0x000000ffff177224 */ /* 0x000fe400078e00ff */
[----:B------:R-:W-:Y:S01]  /*e3b0*/  IMAD.MOV.U32 R26, RZ, RZ, 0x1 ;  /* 0x00000001ff1a7424 */ /* 0x000fe200078e00ff */
[----:B------:R2:W3:Y:S02]  /*e3c0*/  SHFL.IDX PT, R2, R0, RZ, 0x1f ;  /* 0x00001fff00027589 */ /* 0x0004e400000e0000 */
[----:B--2---:R-:W0:Y:S01]  /*e3d0*/  LDC R0, c[0x0][0xc38] ;  /* 0x00030e00ff007b82 */ /* 0x004e220000000800 */
[----:B---3--:R-:W-:-:S13]  /*e3e0*/  ISETP.NE.AND P0, PT, R2, RZ, PT ;  /* 0x000000ff0200720c */ /* 0x008fda0003f05270 */
[----:B------:R-:W-:Y:S01]  /*e3f0*/  @P0 LOP3.LUT R19, R19, 0x20, RZ, 0xfc, !PT ;  /* 0x0000002013130812 */ /* 0x000fe200078efcff */
[----:B------:R-:W-:Y:S06]  /*e400*/  @P0 BAR.ARV 0x4, 0x200 ;  /* 0x0108000000000b1d */ /* 0x000fec0000002000 */
[----:B0-----:R-:W-:-:S13]  /*e410*/  ISETP.LE.AND P0, PT, R0, UR10, PT ;  /* 0x0000000a00007c0c */ /* 0x001fda000bf03270 */
[----:B------:R-:W-:Y:S05]  /*e420*/  @P0 BRA `(.L_x_1022) ;  /* 0x00000044005c0947 */ /* 0x000fea0003800000 */
[----:B------:R-:W0:Y:S01]  /*e430*/  S2R R7, SR_TID.X ;  /* 0x0000000000077919 */ /* 0x000e220000002100 */
[----:B-1----:R-:W1:Y:S01]  /*e440*/  S2UR UR8, SR_CgaCtaId ;  /* 0x00000000000879c3 */ /* 0x002e620000008800 */
[----:B------:R-:W-:Y:S01]  /*e450*/  ULDC.64 UR4, c[0x0][0x418] ;  /* 0x0001060000047ab9 */ /* 0x000fe20000000a00 */
[----:B------:R-:W-:Y:S01]  /*e460*/  ULDC.64 UR6, c[0x0][0x2f0] ;  /* 0x0000bc0000067ab9 */ /* 0x000fe20000000a00 */
[----:B------:R-:W-:Y:S01]  /*e470*/  UISETP.NE.U32.AND UP0, UPT, UR4, URZ, UPT ;  /* 0x0000003f0400728c */ /* 0x000fe2000bf05070 */
[----:B------:R-:W-:Y:S01]  /*e480*/  LOP3.LUT R19, R19, 0xfffffffe, RZ, 0xc0, !PT ;  /* 0xfffffffe13137812 */ /* 0x000fe200078ec0ff */
[----:B------:R-:W-:Y:S01]  /*e490*/  ULDC UR9, c[0x0][0x2b8] ;  /* 0x0000ae0000097ab9 */ /* 0x000fe20000000800 */
[----:B------:R-:W-:Y:S01]  /*e4a0*/  ULDC UR4, c[0x0][0x424] ;  /* 0x0001090000047ab9 */ /* 0x000fe20000000800 */
[----:B------:R-:W-:Y:S01]  /*e4b0*/  UISETP.NE.AND.EX UP0, UPT, UR5, URZ, UPT, UP0 ;  /* 0x0000003f0500728c */ /* 0x000fe2000bf05300 */
[----:B------:R-:W-:Y:S01]  /*e4c0*/  IMAD.MOV.U32 R26, RZ, RZ, 0x1 ;  /* 0x00000001ff1a7424 */ /* 0x000fe200078e00ff */
[----:B------:R-:W-:Y:S01]  /*e4d0*/  ULDC UR39, c[0x0][0x288] ;  /* 0x0000a20000277ab9 */ /* 0x000fe20000000800 */
[----:B------:R-:W-:Y:S01]  /*e4e0*/  UMOV UR5, 0x400 ;  /* 0x0000040000057882 */ /* 0x000fe20000000000 */
[----:B------:R-:W-:Y:S01]  /*e4f0*/  USEL UR4, UR4, 0x1, UP0 ;  /* 0x0000000104047887 */ /* 0x000fe20008000000 */
[----:B------:R-:W-:Y:S01]  /*e500*/  IMAD.MOV.U32 R23, RZ, RZ, RZ ;  /* 0x000000ffff177224 */ /* 0x000fe200078e00ff */
[----:B------:R-:W-:Y:S01]  /*e510*/  ULDC UR38, c[0x0][0x448] ;  /* 0x0001120000267ab9 */ /* 0x000fe20000000800 */
[----:B------:R-:W-:-:S02]  /*e520*/  ULOP3.LUT UR46, UR37, 0x2, URZ, 0xfc, !UPT ;  /* 0x00000002252e7892 */ /* 0x000fc4000f8efc3f */
[----:B------:R-:W-:Y:S02]  /*e530*/  UIMAD UR36, UR4, UR6, URZ ;  /* 0x00000006042472a4 */ /* 0x000fe4000f8e023f */
[----:B------:R-:W-:Y:S02]  /*e540*/  UIMAD UR38, UR38, UR39, URZ ;  /* 0x00000027262672a4 */ /* 0x000fe4000f8e023f */
[----:B------:R-:W-:Y:S02]  /*e550*/  UIADD3 UR4, UR36, 0x7f, URZ ;  /* 0x0000007f24047890 */ /* 0x000fe4000fffe03f */
[----:B------:R-:W-:Y:S02]  /*e560*/  UIADD3 UR47, UR36, 0x1, -UR39 ;  /* 0x00000001242f7890 */ /* 0x000fe4000fffe827 */
[----:B-1----:R-:W-:Y:S02]  /*e570*/  ULEA UR8, UR8, UR5, 0x18 ;  /* 0x0000000508087291 */ /* 0x002fe4000f8ec03f */
[----:B------:R-:W-:-:S02]  /*e580*/  USHF.R.S32.HI UR5, URZ, 0x1f, UR4 ;  /* 0x0000001f3f057899 */ /* 0x000fc40008011404 */
[----:B------:R-:W-:Y:S02]  /*e590*/  UIADD3 UR39, UR36, -UR39, URZ ;  /* 0x8000002724277290 */ /* 0x000fe4000fffe03f */
[----:B------:R-:W-:Y:S01]  /*e5a0*/  IMAD.U32 R16, RZ, RZ, UR8 ;  /* 0x00000008ff107e24 */ /* 0x000fe2000f8e00ff */
[C---:B0-----:R-:W-:Y:S01]  /*e5b0*/  LOP3.LUT R6, R7.reuse, 0x7f, RZ, 0xc0, !PT ;  /* 0x0000007f07067812 */ /* 0x041fe200078ec0ff */
[----:B------:R-:W-:Y:S01]  /*e5c0*/  IMAD.SHL.U32 R0, R7, 0x8, RZ ;  /* 0x0000000807007824 */ /* 0x000fe200078e00ff */
[----:B------:R-:W-:Y:S01]  /*e5d0*/  ULEA.HI UR5, UR5, UR4, URZ, 0x7 ;  /* 0x0000000405057291 */ /* 0x000fe2000f8f383f */
[----:B------:R-:W-:-:S03]  /*e5e0*/  ULDC UR48, c[0x0][0xc] ;  /* 0x0000030000307ab9 */ /* 0x000fc60000000800 */
[C---:B------:R-:W-:Y:S01]  /*e5f0*/  LOP3.LUT R2, R0.reuse, 0x1f8, RZ, 0xc0, !PT ;  /* 0x000001f800027812 */ /* 0x040fe200078ec0ff */
[----:B------:R-:W-:Y:S01]  /*e600*/  USHF.R.S32.HI UR40, URZ, 0x7, UR5 ;  /* 0x000000073f287899 */ /* 0x000fe20008011405 */
[----:B------:R-:W-:Y:S02]  /*e610*/  LOP3.LUT R5, R0, 0x38, RZ, 0xc0, !PT ;  /* 0x0000003800057812 */ /* 0x000fe400078ec0ff */
[----:B------:R-:W-:Y:S01]  /*e620*/  LOP3.LUT R3, R2, 0x38, R7, 0x78, !PT ;  /* 0x0000003802037812 */ /* 0x000fe200078e7807 */
[----:B------:R-:W-:Y:S01]  /*e630*/  IMAD.U32 R2, RZ, RZ, UR10 ;  /* 0x0000000aff027e24 */ /* 0x000fe2000f8e00ff */
[----:B------:R-:W-:Y:S02]  /*e640*/  ISETP.GE.AND P1, PT, R5, UR7, PT ;  /* 0x0000000705007c0c */ /* 0x000fe4000bf26270 */
[----:B------:R-:W-:Y:S01]  /*e650*/  LOP3.LUT R4, R3, 0x200, R0, 0xf8, !PT ;  /* 0x0000020003047812 */ /* 0x000fe200078ef800 */
[----:B------:R-:W-:Y:S01]  /*e660*/  IMAD.SHL.U32 R0, R7, 0x10, RZ ;  /* 0x0000001007007824 */ /* 0x000fe200078e00ff */
[----:B------:R0:W-:Y:S01]  /*e670*/  STL [R1+0xc], R2 ;  /* 0x00000c0201007387 */ /* 0x0001e20000100800 */
[----:B------:R-:W-:-:S03]  /*e680*/  ISETP.GE.AND P0, PT, R5, UR7, PT ;  /* 0x0000000705007c0c */ /* 0x000fc6000bf06270 */
[----:B------:R-:W-:Y:S01]  /*e690*/  LOP3.LUT R0, R0, 0x70, RZ, 0xc0, !PT ;  /* 0x0000007000007812 */ /* 0x000fe200078ec0ff */
[----:B------:R1:W-:Y:S04]  /*e6a0*/  STL [R1+0x10], RZ ;  /* 0x000010ff01007387 */ /* 0x0003e80000100800 */
[----:B------:R-:W-:Y:S02]  /*e6b0*/  @P1 LOP3.LUT R19, R19, 0x1, RZ, 0xfc, !PT ;  /* 0x0000000113131812 */ /* 0x000fe400078efcff */
[----:B0-----:R-:W-:Y:S02]  /*e6c0*/  SHF.R.U32.HI R2, RZ, 0x3, R6 ;  /* 0x00000003ff027819 */ /* 0x001fe40000011606 */
[----:B------:R-:W-:Y:S02]  /*e6d0*/  LOP3.LUT R19, R19, 0xfffffffd, RZ, 0xc0, !PT ;  /* 0xfffffffd13137812 */ /* 0x000fe400078ec0ff */
[----:B------:R-:W-:Y:S01]  /*e6e0*/  LOP3.LUT R2, R2, R0, RZ, 0xfc, !PT ;  /* 0x0000000002027212 */ /* 0x000fe200078efcff */
[----:B------:R-:W-:Y:S01]  /*e6f0*/  IMAD R0, R4, 0x2, R16 ;  /* 0x0000000204007824 */ /* 0x000fe200078e0210 */
[----:B------:R-:W-:-:S02]  /*e700*/  @P0 LOP3.LUT R19, R19, 0x2, RZ, 0xfc, !PT ;  /* 0x0000000213130812 */ /* 0x000fc400078efcff */
[----:B------:R-:W-:Y:S02]  /*e710*/  ISETP.GE.AND P0, PT, R5, UR9, PT ;  /* 0x0000000905007c0c */ /* 0x000fe4000bf06270 */
[----:B------:R1:W-:Y:S01]  /*e720*/  STL [R1+0x8], R0 ;  /* 0x0000080001007387 */ /* 0x0003e20000100800 */
[----:B------:R-:W-:-:S10]  /*e730*/  LOP3.LUT R19, R19, 0xffffffef, RZ, 0xc0, !PT ;  /* 0xffffffef13137812 */ /* 0x000fd400078ec0ff */
[----:B-1----:R-:W-:-:S07]  /*e740*/  @P0 LOP3.LUT R19, R19, 0x10, RZ, 0xfc, !PT ;  /* 0x0000001013130812 */ /* 0x002fce00078efcff */
.L_x_1077:
[----:B--2---:R-:W2:Y:S01]  /*e750*/  LDL R0, [R1+0xc] ;  /* 0x00000c0001007983 */ /* 0x004ea20000100800 */
[----:B------:R-:W-:Y:S02]  /*e760*/  ULDC UR7, c[0x0][0xc60] ;  /* 0x0003180000077ab9 */ /* 0x000fe40000000800 */
[----:B------:R-:W-:-:S11]  /*e770*/  UISETP.NE.AND UP0, UPT, UR7, 0x1, UPT ;  /* 0x000000010700788c */ /* 0x000fd6000bf05270 */
[----:B------:R-:W-:Y:S01]  /*e780*/  @UP0 ULDC UR4, c[0x0][0xc64] ;  /* 0x0003190000040ab9 */ /* 0x000fe20000000800 */
[----:B------:R-:W-:Y:S01]  /*e790*/  @UP0 ULDC UR8, c[0x0][0xc68] ;  /* 0x00031a0000080ab9 */ /* 0x000fe20000000800 */
[C---:B--2---:R-:W-:Y:S02]  /*e7a0*/  R2UR UR41, R0.reuse ;  /* 0x00000000002972ca */ /* 0x044fe400000e0000 */
[----:B------:R-:W-:-:S11]  /*e7b0*/  R2UR UR6, R0 ;  /* 0x00000000000672ca */ /* 0x000fd600000e0000 */
[----:B------:R-:W-:-:S04]  /*e7c0*/  UIMAD.WIDE.U32 UR4, UR41, UR4, URZ ;  /* 0x00000004290472a5 */ /* 0x000fc8000f8e003f */
[----:B------:R-:W-:-:S03]  /*e7d0*/  @UP0 USHF.R.U32.HI UR41, URZ, UR8, UR5 ;  /* 0x000000083f290299 */ /* 0x000fc60008011605 */
[----:B------:R-:W-:Y:S02]  /*e7e0*/  ULDC UR4, c[0x0][0xc78] ;  /* 0x00031e0000047ab9 */ /* 0x000fe40000000800 */
[----:B------:R-:W-:Y:S02]  /*e7f0*/  UISETP.GE.AND UP0, UPT, UR41, UR4, UPT ;  /* 0x000000042900728c */ /* 0x000fe4000bf06270 */
[----:B------:R-:W-:-:S04]  /*e800*/  UIADD3 UR4, -UR41, URZ, URZ ;  /* 0x0000003f29047290 */ /* 0x000fc8000fffe13f */
[----:B------:R-:W-:Y:S01]  /*e810*/  PLOP3.LUT P0, PT, PT, PT, UP0, 0x80, 0x0 ;  /* 0x000000000000781c */ /* 0x000fe20003f0f008 */
[----:B------:R-:W-:-:S12]  /*e820*/  UIMAD UR7, UR7, UR4, UR6 ;  /* 0x00000004070772a4 */ /* 0x000fd8000f8e0206 */
[----:B0--3--:R-:W-:Y:S05]  /*e830*/  @!P0 BRA `(.L_x_1023) ;  /* 0x0000000000208947 */ /* 0x009fea0003800000 */
        /* <DEDUP_REMOVED lines=8> */
.L_x_1023:
[----:B------:R-:W-:Y:S01]  /*e8c0*/  ULDC UR8, c[0x0][0xc54] ;  /* 0x0003150000087ab9 */ /* 0x000fe20000000800 */
[----:B------:R-:W-:Y:S01]  /*e8d0*/  UMOV UR6, UR7 ;  /* 0x0000000700067c82 */ /* 0x000fe20008000000 */
[----:B------:R-:W-:-:S11]  /*e8e0*/  UISETP.NE.AND UP0, UPT, UR8, 0x1, UPT ;  /* 0x000000010800788c */ /* 0x000fd6000bf05270 */
[----:B------:R-:W-:Y:S02]  /*e8f0*/  @UP0 ULDC.64 UR10, c[0x0][0xc58] ;  /* 0x00031600000a0ab9 */ /* 0x000fe40000000a00 */
[----:B------:R-:W-:-:S04]  /*e900*/  UIMAD.WIDE.U32 UR4, UR7, UR10, URZ ;  /* 0x0000000a070472a5 */ /* 0x000fc8000f8e003f */
[----:B------:R-:W-:-:S04]  /*e910*/  @UP0 USHF.R.U32.HI UR6, URZ, UR11, UR5 ;  /* 0x0000000b3f060299 */ /* 0x000fc80008011605 */
[----:B------:R-:W-:-:S12]  /*e920*/  UIMAD UR4, UR6, UR8, URZ ;  /* 0x00000008060472a4 */ /* 0x000fd8000f8e023f */
.L_x_1024:
[----:B------:R-:W-:Y:S01]  /*e930*/  ULDC UR5, c[0x0][0xc48] ;  /* 0x0003120000057ab9 */ /* 0x000fe20000000800 */
[----:B------:R-:W-:Y:S01]  /*e940*/  ULDC.64 UR8, c[0x0][0xa28] ;  /* 0x00028a0000087ab9 */ /* 0x000fe20000000a00 */
[----:B------:R-:W-:Y:S01]  /*e950*/  UISETP.NE.AND UP1, UPT, UR5, 0x1, UPT ;  /* 0x000000010500788c */ /* 0x000fe2000bf25270 */
[----:B------:R-:W-:Y:S01]  /*e960*/  IMAD.MOV.U32 R18, RZ, RZ, RZ ;  /* 0x000000ffff127224 */ /* 0x000fe200078e00ff */
[----:B------:R-:W-:Y:S02]  /*e970*/  UIADD3 UR4, UR7, -UR4, URZ ;  /* 0x8000000407047290 */ /* 0x000fe4000fffe03f */
[----:B------:R-:W-:Y:S01]  /*e980*/  UISETP.NE.U32.AND UP0, UPT, UR8, URZ, UPT ;  /* 0x0000003f0800728c */ /* 0x000fe2000bf05070 */
[----:B------:R-:W-:Y:S02]  /*e990*/  ULDC UR5, c[0x0][0xc54] ;  /* 0x0003150000057ab9 */ /* 0x000fe40000000800 */
[----:B------:R-:W-:Y:S02]  /*e9a0*/  UIMAD UR41, UR41, UR5, UR4 ;  /* 0x00000005292972a4 */ /* 0x000fe4000f8e0204 */
[----:B------:R-:W-:-:S02]  /*e9b0*/  UISETP.NE.AND.EX UP0, UPT, UR9, URZ, UPT, UP0 ;  /* 0x0000003f0900728c */ /* 0x000fc4000bf05300 */
[----:B------:R-:W-:Y:S01]  /*e9c0*/  @UP1 ULDC UR4, c[0x0][0xc4c] ;  /* 0x0003130000041ab9 */ /* 0x000fe20000000800 */
[----:B------:R-:W-:Y:S01]  /*e9d0*/  @UP1 ULDC UR7, c[0x0][0xc50] ;  /* 0x0003140000071ab9 */ /* 0x000fe20000000800 */
[----:B------:R-:W-:Y:S02]  /*e9e0*/  UIMAD.WIDE.U32 UR4, UR41, UR4, URZ ;  /* 0x00000004290472a5 */ /* 0x000fe4000f8e003f */
[----:B------:R-:W-:Y:S01]  /*e9f0*/  UMOV UR42, UR41 ;  /* 0x00000029002a7c82 */ /* 0x000fe20008000000 */
[----:B------:R-:W-:Y:S01]  /*ea00*/  PLOP3.LUT P0, PT, PT, PT, UP0, 0x80, 0x0 ;  /* 0x000000000000781c */ /* 0x000fe20003f0f008 */
[----:B------:R-:W-:-:S03]  /*ea10*/  @UP1 USHF.R.U32.HI UR42, URZ, UR7, UR5 ;  /* 0x000000073f2a1299 */ /* 0x000fc60008011605 */
[----:B------:R-:W-:Y:S02]  /*ea20*/  @UP0 ULDC.64 UR4, c[0x0][0xa28] ;  /* 0x00028a0000040ab9 */ /* 0x000fe40000000a00 */
[----:B------:R-:W-:-:S06]  /*ea30*/  @UP0 UIMAD.WIDE UR4, UR42, 0x4, UR4 ;  /* 0x000000042a0408a5 */ /* 0x000fcc000f8e0204 */
[----:B------:R-:W-:Y:S01]  /*ea40*/  IMAD.U32 R2, RZ, RZ, UR4 ;  /* 0x00000004ff027e24 */ /* 0x000fe2000f8e00ff */
[----:B------:R-:W-:Y:S01]  /*ea50*/  ULOP3.LUT UR6, URZ, UR6, URZ, 0x33, !UPT ;  /* 0x000000063f067292 */ /* 0x000fe2000f8e333f */
[----:B------:R-:W-:Y:S01]  /*ea60*/  IMAD.U32 R3, RZ, RZ, UR5 ;  /* 0x00000005ff037e24 */ /* 0x000fe2000f8e00ff */
[----:B------:R-:W-:Y:S01]  /*ea70*/  ULDC UR5, c[0x0][0x448] ;  /* 0x0001120000057ab9 */ /* 0x000fe20000000800 */
[----:B------:R-:W-:-:S03]  /*ea80*/  ULDC UR4, c[0x0][0xc3c] ;  /* 0x00030f0000047ab9 */ /* 0x000fc60000000800 */
[----:B------:R-:W2:Y:S01]  /*ea90*/  @P0 LDG.E R18, desc[UR52][R2.64] ;  /* 0x0000003402120981 */ /* 0x000ea2000c1e1900 */
[----:B------:R-:W-:Y:S02]  /*eaa0*/  UISETP.NE.AND UP2, UPT, UR5, 0x1, UPT ;  /* 0x000000010500788c */ /* 0x000fe4000bf45270 */
[----:B------:R-:W-:Y:S02]  /*eab0*/  UIADD3 UR6, UR6, UR4, URZ ;  /* 0x0000000406067290 */ /* 0x000fe4000fffe03f */
[----:B------:R-:W-:Y:S02]  /*eac0*/  UP2UR UR49, UPR, URZ, 0x4 ;  /* 0x000000043f317883 */ /* 0x000fe40008000000 */
[----:B------:R-:W-:Y:S01]  /*ead0*/  UIMAD UR43, UR6, 0xc0, URZ ;  /* 0x000000c0062b78a4 */ /* 0x000fe2000f8e023f */
[----:B------:R-:W-:Y:S02]  /*eae0*/  ULDC.64 UR4, c[0x0][0x9e0] ;  /* 0x0002780000047ab9 */ /* 0x000fe40000000a00 */
[----:B------:R-:W-:-:S02]  /*eaf0*/  UISETP.GE.AND UP0, UPT, UR5, 0x1, UPT ;  /* 0x000000010500788c */ /* 0x000fc4000bf06270 */
[----:B------:R-:W-:Y:S01]  /*eb00*/  UIADD3 UR8, UR43, 0xbf, URZ ;  /* 0x000000bf2b087890 */ /* 0x000fe2000fffe03f */
[----:B------:R-:W-:Y:S01]  /*eb10*/  @UP2 ULDC UR6, c[0x0][0x44c] ;  /* 0x0001130000062ab9 */ /* 0x000fe20000000800 */
[----:B------:R-:W-:Y:S02]  /*eb20*/  @UP2 ULDC UR9, c[0x0][0x450] ;  /* 0x0001140000092ab9 */ /* 0x000fe40000000800 */
[----:B------:R-:W-:Y:S01]  /*eb30*/  UIMAD.WIDE.U32 UR6, UR8, UR6, URZ ;  /* 0x00000006080672a5 */ /* 0x000fe2000f8e003f */
[----:B------:R-:W-:-:S03]  /*eb40*/  PLOP3.LUT P1, PT, PT, PT, UP0, 0x80, 0x0 ;  /* 0x000000000000781c */ /* 0x000fc60003f2f008 */
[----:B------:R-:W-:-:S04]  /*eb50*/  @UP2 USHF.R.U32.HI UR8, URZ, UR9, UR7 ;  /* 0x000000093f082299 */ /* 0x000fc80008011607 */
[----:B------:R-:W-:-:S04]  /*eb60*/  UIADD3 UR6, UR47, UR8, URZ ;  /* 0x000000082f067290 */ /* 0x000fc8000fffe03f */
[----:B------:R-:W-:Y:S01]  /*eb70*/  UIADD3 UR4, UR6, UR4, URZ ;  /* 0x0000000406047290 */ /* 0x000fe2000fffe03f */
[----:B--2---:R0:W-:Y:S01]  /*eb80*/  STL [R1+0x4], R18 ;  /* 0x0000041201007387 */ /* 0x0041e20000100800 */
[----:B------:R-:W-:Y:S10]  /*eb90*/  @!P1 BRA `(.L_x_1025) ;  /* 0x0000000000449947 */ /* 0x000ff40003800000 */
        /* <DEDUP_REMOVED lines=10> */
.L_x_1026:
[----:B------:R-:W-:-:S11]  /*ec40*/  UISETP.NE.AND UP0, UPT, UR5, 0x1, UPT ;  /* 0x000000010500788c */ /* 0x000fd6000bf05270 */
[----:B------:R-:W-:Y:S02]  /*ec50*/  @UP0 ULDC.64 UR10, c[0x0][0x9e8] ;  /* 0x00027a00000a0ab9 */ /* 0x000fe40000000a00 */
[----:B------:R-:W-:-:S04]  /*ec60*/  UIMAD.WIDE.U32 UR6, UR8, UR10, URZ ;  /* 0x0000000a080672a5 */ /* 0x000fc8000f8e003f */
[----:B------:R-:W-:-:S12]  /*ec70*/  @UP0 USHF.R.U32.HI UR8, URZ, UR11, UR7 ;  /* 0x0000000b3f080299 */ /* 0x000fd80008011607 */
.L_x_1027:
[----:B------:R-:W-:-:S04]  /*ec80*/  UIMAD UR8, UR8, UR5, UR5 ;  /* 0x00000005080872a4 */ /* 0x000fc8000f8e0205 */
[----:B------:R-:W-:-:S04]  /*ec90*/  UISETP.LT.AND UP0, UPT, UR4, UR8, UPT ;  /* 0x000000080400728c */ /* 0x000fc8000bf01270 */
[----:B------:R-:W-:-:S12]  /*eca0*/  USEL UR4, UR4, UR8, UP0 ;  /* 0x0000000804047287 */ /* 0x000fd80008000000 */
.L_x_1025:
[----:B------:R-:W-:Y:S02]  /*ecb0*/  UISETP.NE.AND UP0, UPT, UR49, URZ, UPT ;  /* 0x0000003f3100728c */ /* 0x000fe4000bf05270 */
[----:B------:R-:W-:-:S04]  /*ecc0*/  UIADD3 UR4, UR4, 0x7f, URZ ;  /* 0x0000007f04047890 */ /* 0x000fc8000fffe03f */
[----:B------:R-:W-:-:S04]  /*ecd0*/  USHF.R.S32.HI UR8, URZ, 0x1f, UR4 ;  /* 0x0000001f3f087899 */ /* 0x000fc80008011404 */
[----:B------:R-:W-:Y:S01]  /*ece0*/  ULEA.HI UR8, UR8, UR4, URZ, 0x7 ;  /* 0x0000000408087291 */ /* 0x000fe2000f8f383f */
[----:B------:R-:W-:Y:S01]  /*ecf0*/  @UP0 ULDC UR6, c[0x0][0x44c] ;  /* 0x0001130000060ab9 */ /* 0x000fe20000000800 */
[----:B------:R-:W-:Y:S01]  /*ed00*/  @UP0 ULDC UR9, c[0x0][0x450] ;  /* 0x0001140000090ab9 */ /* 0x000fe20000000800 */
[----:B------:R-:W-:Y:S02]  /*ed10*/  UIMAD.WIDE.U32 UR6, UR43, UR6, URZ ;  /* 0x000000062b0672a5 */ /* 0x000fe4000f8e003f */
[----:B------:R-:W-:Y:S01]  /*ed20*/  UMOV UR4, UR43 ;  /* 0x0000002b00047c82 */ /* 0x000fe20008000000 */
[----:B------:R-:W-:Y:S02]  /*ed30*/  USHF.R.S32.HI UR8, URZ, 0x7, UR8 ;  /* 0x000000073f087899 */ /* 0x000fe40008011408 */
[----:B------:R-:W-:Y:S02]  /*ed40*/  @UP0 USHF.R.U32.HI UR4, URZ, UR9, UR7 ;  /* 0x000000093f040299 */ /* 0x000fe40008011607 */
[----:B------:R-:W-:-:S02]  /*ed50*/  UISETP.LT.AND UP0, UPT, UR40, UR8, UPT ;  /* 0x000000082800728c */ /* 0x000fc4000bf01270 */
[----:B------:R-:W-:Y:S01]  /*ed60*/  UIADD3 UR4, UR39, UR4, URZ ;  /* 0x0000000427047290 */ /* 0x000fe2000fffe03f */
[----:B------:R-:W-:Y:S01]  /*ed70*/  ULDC UR6, c[0x0][0x9dc] ;  /* 0x0002770000067ab9 */ /* 0x000fe20000000800 */
[----:B------:R-:W-:Y:S02]  /*ed80*/  USEL UR44, UR40, UR8, UP0 ;  /* 0x00000008282c7287 */ /* 0x000fe40008000000 */
[----:B------:R-:W-:Y:S01]  /*ed90*/  UIADD3 UR8, UR4, -UR6, URZ ;  /* 0x8000000604087290 */ /* 0x000fe2000fffe03f */
[----:B------:R-:W-:Y:S11]  /*eda0*/  @!P1 BRA `(.L_x_1028) ;  /* 0x0000000000449947 */ /* 0x000ff60003800000 */
        /* <DEDUP_REMOVED lines=10> */
.L_x_1029:
[----:B------:R-:W-:-:S11]  /*ee50*/  UISETP.NE.AND UP0, UPT, UR5, 0x1, UPT ;  /* 0x000000010500788c */ /* 0x000fd6000bf05270 */
[----:B------:R-:W-:Y:S02]  /*ee60*/  @UP0 ULDC.64 UR10, c[0x0][0x9e8] ;  /* 0x00027a00000a0ab9 */ /* 0x000fe40000000a00 */
[----:B------:R-:W-:-:S04]  /*ee70*/  UIMAD.WIDE.U32 UR6, UR4, UR10, URZ ;  /* 0x0000000a040672a5 */ /* 0x000fc8000f8e003f */
[----:B------:R-:W-:-:S12]  /*ee80*/  @UP0 USHF.R.U32.HI UR4, URZ, UR11, UR7 ;  /* 0x0000000b3f040299 */ /* 0x000fd80008011607 */
.L_x_1030:
[----:B------:R-:W-:-:S04]  /*ee90*/  UIMAD UR4, UR4, UR5, URZ ;  /* 0x00000005040472a4 */ /* 0x000fc8000f8e023f */
[----:B------:R-:W-:-:S04]  /*eea0*/  UISETP.LT.AND UP0, UPT, UR8, UR4, UPT ;  /* 0x000000040800728c */ /* 0x000fc8000bf01270 */
[----:B------:R-:W-:-:S12]  /*eeb0*/  USEL UR8, UR8, UR4, !UP0 ;  /* 0x0000000408087287 */ /* 0x000fd8000c000000 */
.L_x_1028:
[----:B------:R-:W-:Y:S01]  /*eec0*/  USHF.R.S32.HI UR4, URZ, 0x1f, UR8 ;  /* 0x0000001f3f047899 */ /* 0x000fe20008011408 */
[----:B------:R-:W-:Y:S03]  /*eed0*/  BSSY B7, `(.L_x_1031) ;  /* 0x0000390000077945 */ /* 0x000fe60003800000 */
[----:B------:R-:W-:-:S04]  /*eee0*/  ULEA.HI UR4, UR4, UR8, URZ, 0x7 ;  /* 0x0000000804047291 */ /* 0x000fc8000f8f383f */
[----:B------:R-:W-:-:S04]  /*eef0*/  USHF.R.S32.HI UR4, URZ, 0x7, UR4 ;  /* 0x000000073f047899 */ /* 0x000fc80008011404 */
[----:B------:R-:W-:-:S04]  /*ef00*/  UISETP.LT.AND UP0, UPT, URZ, UR4, UPT ;  /* 0x000000043f00728c */ /* 0x000fc8000bf01270 */
[----:B------:R-:W-:-:S04]  /*ef10*/  USEL UR45, URZ, UR4, !UP0 ;  /* 0x000000043f2d7287 */ /* 0x000fc8000c000000 */
[----:B------:R-:W-:-:S06]  /*ef20*/  UISETP.GT.AND UP0, UPT, UR44, UR45, UPT ;  /* 0x0000002d2c00728c */ /* 0x000fcc000bf04270 */
[----:B------:R-:W-:-:S13]  /*ef30*/  PLOP3.LUT P0, PT, PT, PT, UP0, 0x80, 0x0 ;  /* 0x000000000000781c */ /* 0x000fda0003f0f008 */
[----:B------:R-:W-:Y:S05]  /*ef40*/  @P0 BRA `(.L_x_1032) ;  /* 0x0000000000480947 */ /* 0x000fea0003800000 */
[----:B------:R-:W1:Y:S02]  /*ef50*/  S2R R0, SR_TID.X ;  /* 0x0000000000007919 */ /* 0x000e640000002100 */
[----:B-1----:R-:W-:-:S04]  /*ef60*/  LOP3.LUT R0, R0, 0x7f, RZ, 0xc0, !PT ;  /* 0x0000007f00007812 */ /* 0x002fc800078ec0ff */
[----:B------:R-:W-:-:S13]  /*ef70*/  ISETP.NE.AND P1, PT, R0, RZ, PT ;  /* 0x000000ff0000720c */ /* 0x000fda0003f25270 */
[----:B------:R-:W-:Y:S05]  /*ef80*/  @P1 BRA `(.L_x_1033) ;  /* 0x0000003800101947 */ /* 0x000fea0003800000 */
[----:B------:R-:W1:Y:S01]  /*ef90*/  S2R R7, SR_LANEID ;  /* 0x0000000000077919 */ /* 0x000e620000000000 */
[----:B------:R-:W-:Y:S01]  /*efa0*/  VOTEU.ANY UR4, UPT, PT ;  /* 0x0000000000047886 */ /* 0x000fe200038e0100 */
[----:B------:R-:W2:Y:S01]  /*efb0*/  LDC.64 R2, c[0x0][0xc80] ;  /* 0x00032000ff027b82 */ /* 0x000ea20000000a00 */
[----:B------:R-:W1:Y:S08]  /*efc0*/  FLO.U32 R0, UR4 ;  /* 0x0000000400007d00 */ /* 0x000e7000080e0000 */
[----:B------:R-:W2:Y:S01]  /*efd0*/  POPC R5, UR4 ;  /* 0x0000000400057d09 */ /* 0x000ea20008000000 */
[----:B-1----:R-:W-:-:S13]  /*efe0*/  ISETP.EQ.U32.AND P0, PT, R0, R7, PT ;  /* 0x000000070000720c */ /* 0x002fda0003f02070 */
[----:B--2---:R-:W2:Y:S01]  /*eff0*/  @P0 ATOMG.E.ADD.STRONG.GPU PT, R3, desc[UR52][R2.64], R5 ;  /* 0x00000005020309a8 */ /* 0x004ea200081ee1f4 */
[----:B------:R-:W1:Y:S02]  /*f000*/  S2R R4, SR_LTMASK ;  /* 0x0000000000047919 */ /* 0x000e640000003900 */
[----:B-1----:R-:W-:-:S04]  /*f010*/  LOP3.LUT R4, R4, UR4, RZ, 0xc0, !PT ;  /* 0x0000000404047c12 */ /* 0x002fc8000f8ec0ff */
[----:B------:R-:W1:Y:S01]  /*f020*/  POPC R7, R4 ;  /* 0x0000000400077309 */ /* 0x000e620000000000 */
[----:B--2---:R-:W1:Y:S02]  /*f030*/  SHFL.IDX PT, R0, R3, R0, 0x1f ;  /* 0x00001f0003007589 */ /* 0x004e6400000e0000 */
[----:B-1----:R-:W-:-:S05]  /*f040*/  IADD3 R0, R0, UR48, R7 ;  /* 0x0000003000007c10 */ /* 0x002fca000fffe007 */
[----:B------:R1:W-:Y:S01]  /*f050*/  STL [R1+0xc], R0 ;  /* 0x00000c0001007387 */ /* 0x0003e20000100800 */
[----:B------:R-:W-:Y:S05]  /*f060*/  BRA `(.L_x_1033) ;  /* 0x0000003400d87947 */ /* 0x000fea0003800000 */
.L_x_1032:
        /* <DEDUP_REMOVED lines=8> */
[----:B------:R-:W-:Y:S02]  /*f0f0*/  IMAD.U32 R4, RZ, RZ, UR6 ;  /* 0x00000006ff047e24 */ /* 0x000fe4000f8e00ff */
[----:B------:R-:W1:Y:S01]  /*f100*/  LDC.64 R2, c[0x4][R2] ;  /* 0x0100000002027b82 */ /* 0x000e620000000a00 */
[----:B------:R-:W-:Y:S02]  /*f110*/  IMAD.U32 R5, RZ, RZ, UR7 ;  /* 0x00000007ff057e24 */ /* 0x000fe4000f8e00ff */
[----:B------:R-:W-:Y:S02]  /*f120*/  IMAD.U32 R6, RZ, RZ, UR8 ;  /* 0x00000008ff067e24 */ /* 0x000fe4000f8e00ff */
[----:B------:R-:W-:-:S02]  /*f130*/  IMAD.U32 R7, RZ, RZ, UR9 ;  /* 0x00000009ff077e24 */ /* 0x000fc4000f8e00ff */
[----:B------:R-:W-:Y:S02]  /*f140*/  IMAD.U32 R10, RZ, RZ, UR4 ;  /* 0x00000004ff0a7e24 */ /* 0x000fe4000f8e00ff */
[----:B------:R-:W-:Y:S02]  /*f150*/  IMAD.U32 R11, RZ, RZ, UR5 ;  /* 0x00000005ff0b7e24 */ /* 0x000fe4000f8e00ff */
[----:B------:R-:W-:Y:S02]  /*f160*/  IMAD.MOV.U32 R8, RZ, RZ, 0x70 ;  /* 0x00000070ff087424 */ /* 0x000fe400078e00ff */
[----:B------:R-:W-:Y:S02]  /*f170*/  IMAD.MOV.U32 R12, RZ, RZ, 0x1 ;  /* 0x00000001ff0c7424 */ /* 0x000fe400078e00ff */
[----:B------:R-:W-:-:S07]  /*f180*/  IMAD.MOV.U32 R13, RZ, RZ, RZ ;  /* 0x000000ffff0d7224 */ /* 0x000fce00078e00ff */
[----:B------:R-:W-:-:S07]  /*f190*/  LEPC R20, `(.L_x_1035) ;  /* 0x000000001014794e */ /* 0x000fce0000000000 */
[----:B01----:R-:W-:Y:S05]  /*f1a0*/  CALL.ABS.NOINC R2 ;  /* 0x0000000002007343 */ /* 0x003fea0003c00000 */
.L_x_1035:
[----:B------:R-:W-:Y:S05]  /*f1b0*/  BSYNC B6 ;  /* 0x0000000000067941 */ /* 0x000fea0003800000 */
.L_x_1034:
        /* <DEDUP_REMOVED lines=8> */
[----:B------:R1:W2:Y:S01]  /*f240*/  LDC.64 R2, c[0x4][R17] ;  /* 0x0100000011027b82 */ /* 0x0002a20000000a00 */
[----:B------:R-:W-:Y:S02]  /*f250*/  IMAD.U32 R4, RZ, RZ, UR6 ;  /* 0x00000006ff047e24 */ /* 0x000fe4000f8e00ff */
[----:B------:R-:W-:Y:S02]  /*f260*/  IMAD.U32 R5, RZ, RZ, UR7 ;  /* 0x00000007ff057e24 */ /* 0x000fe4000f8e00ff */
[----:B------:R-:W-:Y:S02]  /*f270*/  IMAD.U32 R6, RZ, RZ, UR8 ;  /* 0x00000008ff067e24 */ /* 0x000fe4000f8e00ff */
[----:B------:R-:W-:-:S02]  /*f280*/  IMAD.U32 R7, RZ, RZ, UR9 ;  /* 0x00000009ff077e24 */ /* 0x000fc4000f8e00ff */
[----:B------:R-:W-:Y:S02]  /*f290*/  IMAD.U32 R10, RZ, RZ, UR4 ;  /* 0x00000004ff0a7e24 */ /* 0x000fe4000f8e00ff */
[----:B------:R-:W-:Y:S02]  /*f2a0*/  IMAD.U32 R11, RZ, RZ, UR5 ;  /* 0x00000005ff0b7e24 */ /* 0x000fe4000f8e00ff */
[----:B------:R-:W-:Y:S02]  /*f2b0*/  IMAD.MOV.U32 R8, RZ, RZ, 0x70 ;  /* 0x00000070ff087424 */ /* 0x000fe400078e00ff */
[----:B------:R-:W-:Y:S02]  /*f2c0*/  IMAD.MOV.U32 R12, RZ, RZ, 0x1 ;  /* 0x00000001ff0c7424 */ /* 0x000fe400078e00ff */
[----:B-1----:R-:W-:-:S07]  /*f2d0*/  IMAD.MOV.U32 R13, RZ, RZ, RZ ;  /* 0x000000ffff0d7224 */ /* 0x002fce00078e00ff */
[----:B------:R-:W-:-:S07]  /*f2e0*/  LEPC R20, `(.L_x_1038) ;  /* 0x000000001014794e */ /* 0x000fce0000000000 */
[----:B0-2---:R-:W-:Y:S05]  /*f2f0*/  CALL.ABS.NOINC R2 ;  /* 0x0000000002007343 */ /* 0x005fea0003c00000 */
.L_x_1038:
[----:B------:R0:W1:Y:S01]  /*f300*/  LDC.64 R2, c[0x4][R17] ;  /* 0x0100000011027b82 */ /* 0x0000620000000a00 */
[----:B------:R-:W-:Y:S01]  /*f310*/  ULDC.64 UR6, c[0x4][0x88] ;  /* 0x0100220000067ab9 */ /* 0x000fe20000000a00 */
[----:B------:R-:W-:Y:S01]  /*f320*/  ULDC.64 UR8, c[0x4][0x90] ;  /* 0x0100240000087ab9 */ /* 0x000fe20000000a00 */
[----:B------:R-:W-:Y:S01]  /*f330*/  ULDC.64 UR4, c[0x4][0x18] ;  /* 0x0100060000047ab9 */ /* 0x000fe20000000a00 */
        /* <DEDUP_REMOVED lines=8> */
[----:B0-----:R-:W-:-:S07]  /*f3c0*/  IMAD.MOV.U32 R13, RZ, RZ, RZ ;  /* 0x000000ffff0d7224 */ /* 0x001fce00078e00ff */
[----:B------:R-:W-:-:S07]  /*f3d0*/  LEPC R20, `(.L_x_1037) ;  /* 0x000000001014794e */ /* 0x000fce0000000000 */
[----:B-1----:R-:W-:Y:S05]  /*f3e0*/  CALL.ABS.NOINC R2 ;  /* 0x0000000002007343 */ /* 0x002fea0003c00000 */
.L_x_1037:
[----:B------:R-:W-:Y:S05]  /*f3f0*/  BSYNC B6 ;  /* 0x0000000000067941 */ /* 0x000fea0003800000 */
.L_x_1036:
[----:B------:R-:W-:Y:S01]  /*f400*/  ULDC.64 UR4, c[0x0][0x9f8] ;  /* 0x00027e0000047ab9 */ /* 0x000fe20000000a00 */
[----:B------:R-:W-:Y:S01]  /*f410*/  IMAD.U32 R29, RZ, RZ, UR42 ;  /* 0x0000002aff1d7e24 */ /* 0x000fe2000f8e00ff */
[----:B------:R-:W-:Y:S01]  /*f420*/  UISETP.NE.U32.AND UP0, UPT, UR4, URZ, UPT ;  /* 0x0000003f0400728c */ /* 0x000fe2000bf05070 */
[----:B------:R-:W1:Y:S03]  /*f430*/  LDC R10, c[0x0][0x430] ;  /* 0x00010c00ff0a7b82 */ /* 0x000e660000000800 */
[----:B------:R-:W-:-:S06]  /*f440*/  UISETP.NE.AND.EX UP0, UPT, UR5, URZ, UPT, UP0 ;  /* 0x0000003f0500728c */ /* 0x000fcc000bf05300 */
[----:B------:R-:W-:-:S05]  /*f450*/  PLOP3.LUT P0, PT, PT, PT, UP0, 0x80, 0x0 ;  /* 0x000000000000781c */ /* 0x000fca0003f0f008 */
[----:B------:R-:W-:Y:S02]  /*f460*/  @UP0 ULDC.64 UR4, c[0x0][0x9f8] ;  /* 0x00027e0000040ab9 */ /* 0x000fe40000000a00 */
[----:B------:R-:W-:-:S06]  /*f470*/  @UP0 UIMAD.WIDE UR4, UR42, 0x4, UR4 ;  /* 0x000000042a0408a5 */ /* 0x000fcc000f8e0204 */
[----:B------:R-:W-:Y:S01]  /*f480*/  IMAD.U32 R2, RZ, RZ, UR4 ;  /* 0x00000004ff027e24 */ /* 0x000fe2000f8e00ff */
[----:B------:R-:W-:Y:S01]  /*f490*/  ULDC UR4, c[0x0][0xc48] ;  /* 0x0003120000047ab9 */ /* 0x000fe20000000800 */
[----:B------:R-:W-:-:S05]  /*f4a0*/  IMAD.U32 R3, RZ, RZ, UR5 ;  /* 0x00000005ff037e24 */ /* 0x000fca000f8e00ff */
[----:B------:R2:W5:Y:S01]  /*f4b0*/  @P0 LDG.E R29, desc[UR52][R2.64] ;  /* 0x00000034021d0981 */ /* 0x000562000c1e1900 */
[----:B------:R-:W-:Y:S01]  /*f4c0*/  UMOV UR5, 0xffffffff ;  /* 0xffffffff00057882 */ /* 0x000fe20000000000 */
[----:B------:R-:W-:Y:S02]  /*f4d0*/  IMAD.U32 R22, RZ, RZ, UR4 ;  /* 0x00000004ff167e24 */ /* 0x000fe4000f8e00ff */
[----:B------:R-:W-:Y:S05]  /*f4e0*/  BRA.DIV UR5, `(.L_x_1039) ;  /* 0x0000003a05e87947 */ /* 0x000fea000b800000 */
.L_x_1093:
[----:B--2---:R-:W2:Y:S01]  /*f4f0*/  S2R R2, SR_TID.X ;  /* 0x0000000000027919 */ /* 0x004ea20000002100 */
[----:B------:R-:W-:Y:S01]  /*f500*/  UIADD3 UR4, UR44, -0x1, URZ ;  /* 0xffffffff2c047890 */ /* 0x000fe2000fffe03f */
[----:B-1----:R-:W-:Y:S01]  /*f510*/  ISETP.NE.AND P1, PT, R10, 0x1, PT ;  /* 0x000000010a00780c */ /* 0x002fe20003f25270 */
[----:B------:R-:W1:Y:S01]  /*f520*/  S2R R0, SR_TID.X ;  /* 0x0000000000007919 */ /* 0x000e620000002100 */
[----:B-----5:R-:W-:-:S03]  /*f530*/  SHF.R.S32.HI R6, RZ, 0x1f, R29 ;  /* 0x0000001fff067819 */ /* 0x020fc6000001141d */
[----:B------:R-:W-:Y:S01]  /*f540*/  IMAD.U32 R8, RZ, RZ, UR4 ;  /* 0x00000004ff087e24 */ /* 0x000fe2000f8e00ff */
[----:B------:R-:W-:Y:S01]  /*f550*/  LOP3.LUT R19, R19, 0xfffffff7, RZ, 0xc0, !PT ;  /* 0xfffffff713137812 */ /* 0x000fe200078ec0ff */
[----:B------:R3:W-:Y:S02]  /*f560*/  STL [R1], R6 ;  /* 0x0000000601007387 */ /* 0x0007e40000100800 */
[----:B------:R-:W-:-:S04]  /*f570*/  IMAD.SHL.U32 R8, R8, 0x80, RZ ;  /* 0x0000008008087824 */ /* 0x000fc800078e00ff */
[----:B------:R-:W4:Y:S01]  /*f580*/  @P1 LDC R3, c[0x0][0x434] ;  /* 0x00010d00ff031b82 */ /* 0x000f220000000800 */
[----:B------:R-:W-:-:S07]  /*f590*/  @P1 LOP3.LUT R19, R19, 0x8, RZ, 0xfc, !PT ;  /* 0x0000000813131812 */ /* 0x000fce00078efcff */
[----:B------:R-:W0:Y:S01]  /*f5a0*/  @P1 LDC R9, c[0x0][0x438] ;  /* 0x00010e00ff091b82 */ /* 0x000e220000000800 */
[----:B--2---:R-:W-:Y:S01]  /*f5b0*/  IMAD.SHL.U32 R2, R2, 0x10, RZ ;  /* 0x0000001002027824 */ /* 0x004fe200078e00ff */
[----:B-1----:R-:W-:-:S04]  /*f5c0*/  LOP3.LUT R0, R0, 0x7f, RZ, 0xc0, !PT ;  /* 0x0000007f00007812 */ /* 0x002fc800078ec0ff */
[----:B------:R-:W-:Y:S02]  /*f5d0*/  LOP3.LUT R2, R2, 0x70, RZ, 0xc0, !PT ;  /* 0x0000007002027812 */ /* 0x000fe400078ec0ff */
[----:B------:R-:W-:-:S04]  /*f5e0*/  SHF.R.U32.HI R0, RZ, 0x3, R0 ;  /* 0x00000003ff007819 */ /* 0x000fc80000011600 */
[----:B------:R-:W-:-:S04]  /*f5f0*/  LOP3.LUT R0, R8, R0, R2, 0xfe, !PT ;  /* 0x0000000008007212 */ /* 0x000fc800078efe02 */
[C---:B------:R-:W-:Y:S01]  /*f600*/  ISETP.GE.AND P0, PT, R0.reuse, UR36, PT ;  /* 0x0000002400007c0c */ /* 0x040fe2000bf06270 */
[----:B------:R-:W-:-:S04]  /*f610*/  IMAD.IADD R0, R0, 0x1, R18 ;  /* 0x0000000100007824 */ /* 0x000fc800078e0212 */
[----:B----4-:R-:W-:-:S04]  /*f620*/  @P1 IMAD.HI.U32 R2, R0, R3, RZ ;  /* 0x0000000300021227 */ /* 0x010fc800078e00ff */
[----:B------:R-:W-:Y:S01]  /*f630*/  IMAD.MOV.U32 R7, RZ, RZ, R0 ;  /* 0x000000ffff077224 */ /* 0x000fe200078e0000 */
[----:B0-----:R-:W-:Y:S01]  /*f640*/  @P1 SHF.R.U32.HI R7, RZ, R9, R2 ;  /* 0x00000009ff071219 */ /* 0x001fe20000011602 */
[----:B------:R-:W-:Y:S02]  /*f650*/  IMAD R3, RZ, RZ, -UR42 ;  /* 0x8000002aff037e24 */ /* 0x000fe4000f8e02ff */
[----:B------:R-:W3:Y:S02]  /*f660*/  @!P0 LDC.64 R4, c[0x0][0x428] ;  /* 0x00010a00ff048b82 */ /* 0x000ee40000000a00 */
[----:B------:R-:W-:Y:S01]  /*f670*/  IMAD R22, R22, R3, UR41 ;  /* 0x0000002916167e24 */ /* 0x000fe2000f8e0203 */
[--C-:B------:R-:W-:Y:S01]  /*f680*/  @!P0 SHF.R.S32.HI R3, RZ, 0x1f, R7.reuse ;  /* 0x0000001fff038819 */ /* 0x100fe20000011407 */
[----:B------:R-:W-:Y:S02]  /*f690*/  @!P0 IMAD.MOV.U32 R2, RZ, RZ, R7 ;  /* 0x000000ffff028224 */ /* 0x000fe400078e0007 */
[----:B---3--:R-:W-:-:S02]  /*f6a0*/  @!P0 IMAD R6, R6, R4, RZ ;  /* 0x0000000406068224 */ /* 0x008fc400078e02ff */
[----:B------:R-:W-:-:S04]  /*f6b0*/  @!P0 IMAD.WIDE.U32 R2, R29, R4, R2 ;  /* 0x000000041d028225 */ /* 0x000fc800078e0002 */
[----:B------:R-:W-:Y:S02]  /*f6c0*/  @!P0 IMAD R6, R29, R5, R6 ;  /* 0x000000051d068224 */ /* 0x000fe400078e0206 */
[----:B------:R-:W0:Y:S01]  /*f6d0*/  @!P0 LDC.64 R4, c[0x0][0x418] ;  /* 0x00010600ff048b82 */ /* 0x000e220000000a00 */
[----:B------:R-:W-:Y:S02]  /*f6e0*/  IMAD.U32 R9, RZ, RZ, UR46 ;  /* 0x0000002eff097e24 */ /* 0x000fe4000f8e00ff */
[----:B------:R-:W-:-:S03]  /*f6f0*/  @!P0 IMAD.IADD R6, R3, 0x1, R6 ;  /* 0x0000000103068824 */ /* 0x000fc600078e0206 */
[----:B------:R-:W-:Y:S01]  /*f700*/  ISETP.NE.AND P2, PT, R9, 0x3, PT ;  /* 0x000000030900780c */ /* 0x000fe20003f45270 */
[----:B------:R-:W-:Y:S01]  /*f710*/  IMAD.MOV R3, RZ, RZ, -R7 ;  /* 0x000000ffff037224 */ /* 0x000fe200078e0a07 */
[----:B------:R-:W-:Y:S01]  /*f720*/  LOP3.LUT R19, R19, 0xfffffffb, RZ, 0xc0, !PT ;  /* 0xfffffffb13137812 */ /* 0x000fe200078ec0ff */
[----:B------:R-:W-:Y:S01]  /*f730*/  IMAD.U32 R24, RZ, RZ, UR4 ;  /* 0x00000004ff187e24 */ /* 0x000fe2000f8e00ff */
[----:B------:R-:W-:Y:S02]  /*f740*/  SHF.R.S32.HI R28, RZ, 0x1f, R22 ;  /* 0x0000001fff1c7819 */ /* 0x000fe40000011416 */
[----:B0-----:R-:W-:-:S04]  /*f750*/  @!P0 LEA R4, P1, R2, R4, 0x2 ;  /* 0x0000000402048211 */ /* 0x001fc800078210ff */
[----:B------:R-:W-:Y:S01]  /*f760*/  @!P0 LEA.HI.X R5, R2, R5, R6, 0x2, P1 ;  /* 0x0000000502058211 */ /* 0x000fe200008f1406 */
[----:B------:R-:W-:Y:S02]  /*f770*/  IMAD.MOV.U32 R6, RZ, RZ, RZ ;  /* 0x000000ffff067224 */ /* 0x000fe400078e00ff */
[----:B------:R-:W-:-:S04]  /*f780*/  @P2 LOP3.LUT R19, R19, 0x4, RZ, 0xfc, !PT ;  /* 0x0000000413132812 */ /* 0x000fc800078efcff */
[----:B------:R0:W5:Y:S02]  /*f790*/  @!P0 LDG.E R6, desc[UR52][R4.64] ;  /* 0x0000003404068981 */ /* 0x000164000c1e1900 */
[----:B0-----:R-:W-:Y:S01]  /*f7a0*/  IMAD R5, R10, R3, R0 ;  /* 0x000000030a057224 */ /* 0x001fe200078e0200 */
[----:B------:R-:W-:Y:S06]  /*f7b0*/  @!P2 BRA `(.L_x_1040) ;  /* 0x000000000004a947 */ /* 0x000fec0003800000 */
[----:B------:R-:W-:Y:S01]  /*f7c0*/  BPT.TRAP 0x1 ;  /* 0x000000040000795c */ /* 0x000fe20000300000 */
.L_x_1040:
[----:B------:R-:W-:Y:S01]  /*f7d0*/  SHF.R.S32.HI R4, RZ, 0x1f, R5 ;  /* 0x0000001fff047819 */ /* 0x000fe20000011405 */
[----:B------:R-:W-:Y:S01]  /*f7e0*/  ULDC.64 UR4, c[0x0][0x328] ;  /* 0x0000ca0000047ab9 */ /* 0x000fe20000000a00 */
[----:B------:R-:W-:Y:S01]  /*f7f0*/  BSSY B0, `(.L_x_1041) ;  /* 0x0000017000007945 */ /* 0x000fe20003800000 */
[----:B------:R-:W-:-:S04]  /*f800*/  IMAD.WIDE.U32 R2, R5, UR4, RZ ;  /* 0x0000000405027c25 */ /* 0x000fc8000f8e00ff */
[----:B------:R-:W-:-:S04]  /*f810*/  IMAD R0, R4, UR4, RZ ;  /* 0x0000000404007c24 */ /* 0x000fc8000f8e02ff */
[----:B------:R-:W-:Y:S01]  /*f820*/  IMAD R7, R5, UR5, R0 ;  /* 0x0000000505077c24 */ /* 0x000fe2000f8e0200 */
[----:B------:R-:W-:-:S03]  /*f830*/  ULDC.64 UR4, c[0x0][0x338] ;  /* 0x0000ce0000047ab9 */ /* 0x000fc60000000a00 */
[----:B------:R-:W-:Y:S01]  /*f840*/  IMAD.IADD R3, R3, 0x1, R7 ;  /* 0x0000000103037824 */ /* 0x000fe200078e0207 */
[----:B-----5:R-:W-:Y:S01]  /*f850*/  SHF.R.S32.HI R7, RZ, 0x1f, R6 ;  /* 0x0000001fff077819 */ /* 0x020fe20000011406 */
[----:B------:R-:W-:-:S04]  /*f860*/  IMAD.WIDE.U32 R2, R6, UR4, R2 ;  /* 0x0000000406027c25 */ /* 0x000fc8000f8e0002 */
[----:B------:R-:W-:-:S04]  /*f870*/  IMAD R0, R7, UR4, RZ ;  /* 0x0000000407007c24 */ /* 0x000fc8000f8e02ff */
        /* <DEDUP_REMOVED lines=14> */
.L_x_1094:
[----:B------:R-:W-:Y:S05]  /*f960*/  BSYNC B0 ;  /* 0x0000000000007941 */ /* 0x000fea0003800000 */
.L_x_1041:
[----:B------:R-:W1:Y:S01]  /*f970*/  S2R R9, SR_TID.X ;  /* 0x0000000000097919 */ /* 0x000e620000002100 */
[----:B------:R-:W-:Y:S01]  /*f980*/  ULDC.64 UR4, c[0x0][0x300] ;  /* 0x0000c00000047ab9 */ /* 0x000fe20000000a00 */
[----:B------:R-:W-:Y:S01]  /*f990*/  LOP3.LUT P2, RZ, R19, 0x1, RZ, 0xc0, !PT ;  /* 0x0000000113ff7812 */ /* 0x000fe2000784c0ff */
[----:B------:R-:W-:Y:S02]  /*f9a0*/  IMAD R4, R4, UR4, RZ ;  /* 0x0000000404047c24 */ /* 0x000fe4000f8e02ff */
        /* <DEDUP_REMOVED lines=13> */
[----:B-1----:R-:W-:Y:S02]  /*fa80*/  LOP3.LUT R9, R9, 0x7f, RZ, 0xc0, !PT ;  /* 0x0000007f09097812 */ /* 0x002fe400078ec0ff */
[----:B------:R-:W-:Y:S01]  /*fa90*/  IMAD.IADD R5, R3, 0x1, R4 ;  /* 0x0000000103057824 */ /* 0x000fe200078e0204 */
[C---:B------:R-:W-:Y:S01]  /*faa0*/  LEA R4, P0, R2.reuse, UR4, 0x1 ;  /* 0x0000000402047c11 */ /* 0x040fe2000f8008ff */
[----:B------:R-:W-:Y:S01]  /*fab0*/  UMOV UR4, 0xffffffff ;  /* 0xffffffff00047882 */ /* 0x000fe20000000000 */
[----:B------:R-:W-:Y:S02]  /*fac0*/  SHF.R.U32.HI R10, RZ, 0x3, R9 ;  /* 0x00000003ff0a7819 */ /* 0x000fe40000011609 */
[----:B------:R-:W0:Y:S01]  /*fad0*/  S2R R9, SR_TID.X ;  /* 0x0000000000097919 */ /* 0x000e220000002100 */
[----:B------:R-:W-:-:S02]  /*fae0*/  LEA.HI.X R5, R2, UR5, R5, 0x1, P0 ;  /* 0x0000000502057c11 */ /* 0x000fc400080f0c05 */
[----:B------:R-:W-:-:S04]  /*faf0*/  IADD3 R7, -R10, UR36, -R8 ;  /* 0x000000240a077c10 */ /* 0x000fc8000fffe908 */
[----:B------:R-:W-:Y:S01]  /*fb00*/  ISETP.GE.AND P0, PT, R7, 0x1, PT ;  /* 0x000000010700780c */ /* 0x000fe20003f06270 */
[C---:B0-----:R-:W-:Y:S02]  /*fb10*/  IMAD.SHL.U32 R10, R9.reuse, 0x8, RZ ;  /* 0x00000008090a7824 */ /* 0x041fe400078e00ff */
[----:B------:R-:W-:-:S03]  /*fb20*/  IMAD.SHL.U32 R11, R9, 0x8, RZ ;  /* 0x00000008090b7824 */ /* 0x000fc600078e00ff */
[----:B------:R-:W-:-:S04]  /*fb30*/  LOP3.LUT R10, R10, 0x1f8, RZ, 0xc0, !PT ;  /* 0x000001f80a0a7812 */ /* 0x000fc800078ec0ff */
[----:B------:R-:W-:Y:S01]  /*fb40*/  LOP3.LUT R10, R10, 0x38, R9, 0x78, !PT ;  /* 0x000000380a0a7812 */ /* 0x000fe200078e7809 */
[----:B------:R-:W-:-:S03]  /*fb50*/  IMAD.SHL.U32 R9, R9, 0x8, RZ ;  /* 0x0000000809097824 */ /* 0x000fc600078e00ff */
[----:B------:R-:W-:Y:S02]  /*fb60*/  LOP3.LUT R10, R10, 0x200, R11, 0xf8, !PT ;  /* 0x000002000a0a7812 */ /* 0x000fe400078ef80b */
[----:B------:R-:W-:-:S03]  /*fb70*/  LOP3.LUT R9, R9, 0x38, RZ, 0xc0, !PT ;  /* 0x0000003809097812 */ /* 0x000fc600078ec0ff */
[----:B------:R-:W-:Y:S01]  /*fb80*/  IMAD R6, R23, 0x2000, R10 ;  /* 0x0000200017067824 */ /* 0x000fe200078e020a */
[----:B------:R-:W-:Y:S06]  /*fb90*/  BRA.DIV UR4, `(.L_x_1043) ;  /* 0x00000036047c7947 */ /* 0x000fec000b800000 */
[----:B------:R-:W0:Y:S01]  /*fba0*/  SHFL.IDX PT, R3, R4, RZ, 0x181f ;  /* 0x00181fff04037589 */ /* 0x000e2200000e0000 */
[----:B------:R-:W-:-:S03]  /*fbb0*/  @P0 IMAD R8, R6, 0x2, R16 ;  /* 0x0000000206080824 */ /* 0x000fc600078e0210 */
[----:B------:R-:W1:Y:S04]  /*fbc0*/  SHFL.IDX PT, R2, R5, RZ, 0x181f ;  /* 0x00181fff05027589 */ /* 0x000e6800000e0000 */
[----:B------:R-:W-:Y:S01]  /*fbd0*/  SHFL.IDX PT, R14, R4, 0x7, 0x181f ;  /* 0x00f81f00040e7f89 */ /* 0x000fe200000e0000 */
[----:B0-----:R-:W-:-:S05]  /*fbe0*/  @P0 LEA R3, P1, R9, R3, 0x1 ;  /* 0x0000000309030211 */ /* 0x001fca00078208ff */
[----:B-1----:R-:W-:Y:S01]  /*fbf0*/  @P0 IMAD.X R2, RZ, RZ, R2, P1 ;  /* 0x000000ffff020224 */ /* 0x002fe200008e0602 */
[----:B------:R-:W-:-:S04]  /*fc00*/  ISETP.GE.AND P1, PT, R7, 0x11, PT ;  /* 0x000000110700780c */ /* 0x000fc80003f26270 */
[----:B------:R-:W-:-:S04]  /*fc10*/  @P0 LOP3.LUT R3, R3, R2, RZ, 0x3c, !PT ;  /* 0x0000000203030212 */ /* 0x000fc800078e3cff */
[----:B------:R-:W-:-:S04]  /*fc20*/  @P0 LOP3.LUT R2, R3, R2, RZ, 0x3c, !PT ;  /* 0x0000000203020212 */ /* 0x000fc800078e3cff */
[----:B------:R-:W-:-:S05]  /*fc30*/  @P0 LOP3.LUT R3, R3, R2, RZ, 0x3c, !PT ;  /* 0x0000000203030212 */ /* 0x000fca00078e3cff */
        /* <DEDUP_REMOVED lines=53> */
[----:B------:R-:W1:Y:S04]  /*ff90*/  SHFL.IDX PT, R2, R5, 0x6, 0x181f ;  /* 0x00d81f0005027f89 */ /* 0x000e6800000e0000 */
[----:B------:R-:W2:Y:S01]  /*ffa0*/  SHFL.IDX PT, R5, R5, 0x7, 0x181f ;  /* 0x00f81f0005057f89 */ /* 0x000ea200000e0000 */
[----:B0-----:R-:W-:-:S05]  /*ffb0*/  @P1 LEA R3, P0, R9, R3, 0x1 ;  /* 0x0000000309031211 */ /* 0x001fca00078008ff */
[----:B-1----:R-:W-:-:S05]  /*ffc0*/  @P1 IMAD.X R2, RZ, RZ, R2, P0 ;  /* 0x000000ffff021224 */ /* 0x002fca00000e0602 */
[----:B------:R-:W-:-:S04]  /*ffd0*/  @P1 LOP3.LUT R3, R3, R2, RZ, 0x3c, !PT ;  /* 0x0000000203031212 */ /* 0x000fc800078e3cff */
[----:B------:R-:W-:-:S04]  /*ffe0*/  @P1 LOP3.LUT R2, R3, R2, RZ, 0x3c, !PT ;  /* 0x0000000203021212 */ /* 0x000fc800078e3cff */
[----:B------:R-:W-:-:S05]  /*fff0*/  @P1 LOP3.LUT R3, R3, R2, RZ, 0x3c, !PT ;  /* 0x0000000203031212 */ /* 0x000fca00078e3cff */
[----:B--2---:R0:W-:Y:S02]  /*10000*/  @P1 LDGSTS.E.BYPASS.LTC128B.128 [R8+0x11400], desc[UR52][R2.64], !P2 ;  /* 0x1140000002081fae */ /* 0x0041e4000d101d74 */
.L_x_1112:
[----:B------:R-:W-:-:S13]  /*10010*/  ISETP.GE.AND P0, PT, R7, 0x71, PT ;  /* 0x000000710700780c */ /* 0x000fda0003f06270 */
[----:B0-----:R-:W-:-:S05]  /*10020*/  @P0 LEA R2, P1, R9, R14, 0x1 ;  /* 0x0000000e09020211 */ /* 0x001fca00078208ff */
[----:B------:R-:W-:Y:S02]  /*10030*/  @P0 IMAD.X R3, RZ, RZ, R5, P1 ;  /* 0x000000ffff030224 */ /* 0x000fe400008e0605 */
[----:B------:R-:W-:-:S05]  /*10040*/  @P0 IMAD R5, R6, 0x2, R16 ;  /* 0x0000000206050824 */ /* 0x000fca00078e0210 */
[----:B------:R-:W-:Y:S01]  /*10050*/  @!PT LDS RZ, [RZ] ;  /* 0x00000000fffff984 */ /* 0x000fe20000000800 */
[----:B------:R-:W-:Y:S01]  /*10060*/  @!PT LDS RZ, [RZ] ;  /* 0x00000000fffff984 */ /* 0x000fe20000000800 */
[----:B------:R-:W-:Y:S01]  /*10070*/  @!PT LDS RZ, [RZ] ;  /* 0x00000000fffff984 */ /* 0x000fe20000000800 */
[----:B------:R0:W-:Y:S01]  /*10080*/  @P0 LDGSTS.E.BYPASS.LTC128B.128 [R5+0x11c00], desc[UR52][R2.64], !P2 ;  /* 0x11c0000002050fae */ /* 0x0001e2000d101d74 */
[----:B------:R-:W-:Y:S01]  /*10090*/  PLOP3.LUT P0, PT, PT, PT, PT, 0x80, 0x0 ;  /* 0x000000000000781c */ /* 0x000fe20003f0f070 */
[----:B------:R-:W-:-:S12]  /*100a0*/  NOP ;  /* 0x0000000000007918 */ /* 0x000fd80000000000 */
.L_x_1044:
        /* <DEDUP_REMOVED lines=11> */
.L_x_1045:
[----:B------:R0:W-:Y:S02]  /*10160*/  SYNCS.ARRIVE.TRANS64.A1T0 RZ, [R0+URZ+0x16830], RZ ;  /* 0x016830ff00ff79a7 */ /* 0x0001e4000810003f */
[----:B------:R-:W-:Y:S05]  /*10170*/  WARPSYNC.ALL ;  /* 0x0000000000007948 */ /* 0x000fea0003800000 */
[----:B------:R-:W-:Y:S01]  /*10180*/  BSSY B6, `(.L_x_1046) ;  /* 0x0000015000067945 */ /* 0x000fe20003800000 */
[----:B0-----:R-:W-:Y:S01]  /*10190*/  VIADD R0, R16, 0x8400 ;  /* 0x0000840010007836 */ /* 0x001fe20000000000 */
[----:B------:R-:W-:Y:S04]  /*101a0*/  BAR.SYNC.DEFER_BLOCKING 0x8, 0x200 ;  /* 0x0208000000007b1d */ /* 0x000fe80000010000 */
[----:B------:R-:W-:-:S13]  /*101b0*/  LOP3.LUT P0, RZ, R0, 0x3ff, RZ, 0xc0, !PT ;  /* 0x000003ff00ff7812 */ /* 0x000fda000780c0ff */
[----:B------:R-:W-:Y:S05]  /*101c0*/  @!P0 BRA `(.L_x_1047) ;  /* 0x0000000000408947 */ /* 0x000fea0003800000 */
[----:B------:R-:W-:Y:S01]  /*101d0*/  MOV R2, 0x0 ;  /* 0x0000000000027802 */ /* 0x000fe20000000f00 */
[----:B------:R-:W-:Y:S01]  /*101e0*/  ULDC.64 UR6, c[0x4][0x88] ;  /* 0x0100220000067ab9 */ /* 0x000fe20000000a00 */
[----:B------:R-:W-:Y:S01]  /*101f0*/  ULDC.64 UR8, c[0x4][0x90] ;  /* 0x0100240000087ab9 */ /* 0x000fe20000000a00 */
[----:B------:R-:W-:Y:S01]  /*10200*/  ULDC.64 UR4, c[0x4][0x20] ;  /* 0x0100080000047ab9 */ /* 0x000fe20000000a00 */
[----:B------:R-:W-:Y:S02]  /*10210*/  IMAD.U32 R4, RZ, RZ, UR6 ;  /* 0x00000006ff047e24 */ /* 0x000fe4000f8e00ff */
[----:B------:R-:W0:Y:S01]  /*10220*/  LDC.64 R2, c[0x4][R2] ;  /* 0x0100000002027b82 */ /* 0x000e220000000a00 */
        /* <DEDUP_REMOVED lines=9> */
[----:B0-----:R-:W-:Y:S05]  /*102c0*/  CALL.ABS.NOINC R2 ;  /* 0x0000000002007343 */ /* 0x001fea0003c00000 */
.L_x_1047:
[----:B------:R-:W-:Y:S05]  /*102d0*/  BSYNC B6 ;  /* 0x0000000000067941 */ /* 0x000fea0003800000 */
.L_x_1046:
[----:B------:R0:W5:Y:S01]  /*102e0*/  LDL R9, [R1+0x8] ;  /* 0x0000080001097983 */ /* 0x0001620000100800 */
[----:B------:R-:W-:Y:S01]  /*102f0*/  UISETP.NE.AND UP0, UPT, UR49, URZ, UPT ;  /* 0x0000003f3100728c */ /* 0x000fe2000bf05270 */
[----:B------:R-:W-:Y:S01]  /*10300*/  R2UR UR7, R28 ;  /* 0x000000001c0772ca */ /* 0x000fe200000e0000 */
[----:B------:R-:W-:Y:S01]  /*10310*/  ULDC.64 UR8, c[0x0][0x2d8] ;  /* 0x0000b60000087ab9 */ /* 0x000fe20000000a00 */
[----:B------:R-:W1:Y:S01]  /*10320*/  S2R R20, SR_TID.X ;  /* 0x0000000000147919 */ /* 0x000e620000002100 */
[C---:B------:R-:W-:Y:S02]  /*10330*/  R2UR UR10, R22.reuse ;  /* 0x00000000160a72ca */ /* 0x040fe400000e0000 */
[----:B------:R-:W-:Y:S01]  /*10340*/  R2UR UR4, R22 ;  /* 0x00000000160472ca */ /* 0x000fe200000e0000 */
[----:B------:R-:W2:Y:S01]  /*10350*/  S2R R2, SR_TID.X ;  /* 0x0000000000027919 */ /* 0x000ea20000002100 */
[----:B------:R-:W-:Y:S01]  /*10360*/  PLOP3.LUT P0, PT, PT, PT, UP0, 0x80, 0x0 ;  /* 0x000000000000781c */ /* 0x000fe20003f0f008 */
[----:B------:R-:W-:Y:S01]  /*10370*/  USHF.R.S32.HI UR6, URZ, 0x1f, UR42 ;  /* 0x0000001f3f067899 */ /* 0x000fe2000801142a */
[----:B------:R-:W-:Y:S01]  /*10380*/  LOP3.LUT P5, RZ, R19, 0x10, RZ, 0xc0, !PT ;  /* 0x0000001013ff7812 */ /* 0x000fe200078ac0ff */
[----:B------:R-:W-:Y:S01]  /*10390*/  @UP0 ULDC UR5, c[0x0][0x44c] ;  /* 0x0001130000050ab9 */ /* 0x000fe20000000800 */
[----:B------:R-:W-:Y:S01]  /*103a0*/  ULDC UR12, c[0x0][0x448] ;  /* 0x00011200000c7ab9 */ /* 0x000fe20000000800 */
[----:B------:R-:W-:Y:S01]  /*103b0*/  @UP0 ULDC UR13, c[0x0][0x44c] ;  /* 0x00011300000d0ab9 */ /* 0x000fe20000000800 */
[----:B------:R-:W-:Y:S01]  /*103c0*/  UIMAD UR7, UR7, UR8, URZ ;  /* 0x00000008070772a4 */ /* 0x000fe2000f8e023f */
[----:B-1----:R-:W-:Y:S01]  /*103d0*/  IMAD.SHL.U32 R20, R20, 0x10, RZ ;  /* 0x0000001014147824 */ /* 0x002fe200078e00ff */
[----:B--2---:R-:W-:-:S04]  /*103e0*/  LOP3.LUT R2, R2, 0x7f, RZ, 0xc0, !PT ;  /* 0x0000007f02027812 */ /* 0x004fc800078ec0ff */
[----:B------:R-:W-:Y:S02]  /*103f0*/  LOP3.LUT R20, R20, 0x70, RZ, 0xc0, !PT ;  /* 0x0000007014147812 */ /* 0x000fe400078ec0ff */
[----:B------:R-:W-:-:S04]  /*10400*/  SHF.R.U32.HI R2, RZ, 0x3, R2 ;  /* 0x00000003ff027819 */ /* 0x000fc80000011602 */
[----:B------:R-:W-:-:S05]  /*10410*/  LOP3.LUT R2, R2, R20, RZ, 0xfc, !PT ;  /* 0x0000001402027212 */ /* 0x000fca00078efcff */
[----:B------:R-:W-:-:S04]  /*10420*/  VIADD R6, R2, UR43 ;  /* 0x0000002b02067c36 */ /* 0x000fc80008000000 */
[----:B------:R-:W-:Y:S01]  /*10430*/  @P0 IMAD.HI.U32 R0, R6, UR5, RZ ;  /* 0x0000000506000c27 */ /* 0x000fe2000f8e00ff */
[----:B------:R-:W-:Y:S01]  /*10440*/  PLOP3.LUT P0, PT, PT, PT, UP0, 0x80, 0x0 ;  /* 0x000000000000781c */ /* 0x000fe20003f0f008 */
[----:B------:R-:W-:Y:S02]  /*10450*/  UIMAD UR7, UR10, UR9, UR7 ;  /* 0x000000090a0772a4 */ /* 0x000fe4000f8e0207 */
[----:B------:R-:W-:Y:S01]  /*10460*/  UIMAD.WIDE.U32 UR4, UR4, UR8, URZ ;  /* 0x00000008040472a5 */ /* 0x000fe2000f8e003f */
[----:B------:R-:W-:Y:S01]  /*10470*/  IMAD.MOV.U32 R2, RZ, RZ, R6 ;  /* 0x000000ffff027224 */ /* 0x000fe200078e0006 */
[----:B------:R-:W-:Y:S01]  /*10480*/  ULDC.64 UR10, c[0x0][0x280] ;  /* 0x0000a000000a7ab9 */ /* 0x000fe20000000a00 */
[----:B------:R-:W-:Y:S01]  /*10490*/  ULDC.64 UR8, c[0x0][0x2e0] ;  /* 0x0000b80000087ab9 */ /* 0x000fe20000000a00 */
[----:B------:R-:W-:-:S03]  /*104a0*/  UIADD3 UR5, UR5, UR7, URZ ;  /* 0x0000000705057290 */ /* 0x000fc6000fffe03f */
[----:B------:R-:W-:Y:S01]  /*104b0*/  @UP0 ULDC UR7, c[0x0][0x450] ;  /* 0x0001140000070ab9 */ /* 0x000fe20000000800 */
[----:B------:R-:W-:Y:S02]  /*104c0*/  UIMAD UR6, UR6, UR8, URZ ;  /* 0x00000008060672a4 */ /* 0x000fe4000f8e023f */
[----:B------:R-:W-:Y:S01]  /*104d0*/  @P0 SHF.R.U32.HI R2, RZ, UR7, R0 ;  /* 0x00000007ff020c19 */ /* 0x000fe20008011600 */
[----:B------:R-:W-:Y:S02]  /*104e0*/  UIMAD.WIDE.U32 UR4, UR42, UR8, UR4 ;  /* 0x000000082a0472a5 */ /* 0x000fe4000f8e0004 */
[----:B------:R-:W-:Y:S01]  /*104f0*/  UIMAD UR6, UR42, UR9, UR6 ;  /* 0x000000092a0672a4 */ /* 0x000fe2000f8e0206 */
[----:B------:R-:W-:Y:S02]  /*10500*/  SHF.R.S32.HI R0, RZ, 0x1f, R2 ;  /* 0x0000001fff007819 */ /* 0x000fe40000011402 */
[----:B------:R-:W-:Y:S01]  /*10510*/  ULDC.64 UR8, c[0x0][0x2d0] ;  /* 0x0000b40000087ab9 */ /* 0x000fe20000000a00 */
[----:B------:R-:W-:Y:S01]  /*10520*/  UIADD3 UR5, UR5, UR6, URZ ;  /* 0x0000000605057290 */ /* 0x000fe2000fffe03f */
[----:B------:R-:W-:-:S02]  /*10530*/  IMAD.U32 R5, RZ, RZ, UR8 ;  /* 0x00000008ff057e24 */ /* 0x000fc4000f8e00ff */
[----:B------:R-:W-:Y:S01]  /*10540*/  IMAD R3, R0, UR8, RZ ;  /* 0x0000000800037c24 */ /* 0x000fe2000f8e02ff */
[----:B------:R-:W-:Y:S01]  /*10550*/  ULDC.64 UR6, c[0x0][0x2c8] ;  /* 0x0000b20000067ab9 */ /* 0x000fe20000000a00 */
[----:B------:R-:W-:Y:S02]  /*10560*/  IMAD.MOV R0, RZ, RZ, -R2 ;  /* 0x000000ffff007224 */ /* 0x000fe400078e0a02 */
[C---:B------:R-:W-:Y:S02]  /*10570*/  IMAD R4, R2.reuse, UR9, R3 ;  /* 0x0000000902047c24 */ /* 0x040fe4000f8e0203 */
[----:B------:R-:W-:-:S04]  /*10580*/  IMAD.WIDE.U32 R2, R2, R5, UR4 ;  /* 0x0000000402027e25 */ /* 0x000fc8000f8e0005 */
[----:B------:R-:W-:Y:S02]  /*10590*/  IMAD R0, R0, UR12, R6 ;  /* 0x0000000c00007c24 */ /* 0x000fe4000f8e0206 */
[----:B------:R-:W-:-:S03]  /*105a0*/  IMAD.IADD R3, R3, 0x1, R4 ;  /* 0x0000000103037824 */ /* 0x000fc600078e0204 */
[----:B------:R-:W-:Y:S01]  /*105b0*/  SHF.R.S32.HI R4, RZ, 0x1f, R0 ;  /* 0x0000001fff047819 */ /* 0x000fe20000011400 */
[----:B------:R-:W-:-:S04]  /*105c0*/  IMAD.WIDE.U32 R2, R0, UR6, R2 ;  /* 0x0000000600027c25 */ /* 0x000fc8000f8e0002 */
[----:B------:R-:W-:-:S04]  /*105d0*/  IMAD R4, R4, UR6, RZ ;  /* 0x0000000604047c24 */ /* 0x000fc8000f8e02ff */
[----:B------:R-:W-:Y:S01]  /*105e0*/  IMAD R7, R0, UR7, R4 ;  /* 0x0000000700077c24 */ /* 0x000fe2000f8e0204 */
[----:B------:R-:W-:-:S03]  /*105f0*/  LEA R0, P0, R2, UR10, 0x1 ;  /* 0x0000000a02007c11 */ /* 0x000fc6000f8008ff */
[----:B------:R-:W-:-:S05]  /*10600*/  IMAD.IADD R4, R3, 0x1, R7 ;  /* 0x0000000103047824 */ /* 0x000fca00078e0207 */
[----:B------:R-:W-:Y:S02]  /*10610*/  LEA.HI.X R4, R2, UR11, R4, 0x1, P0 ;  /* 0x0000000b02047c11 */ /* 0x000fe400080f0c04 */
[----:B------:R-:W-:Y:S01]  /*10620*/  PLOP3.LUT P0, PT, PT, PT, UP0, 0x80, 0x0 ;  /* 0x000000000000781c */ /* 0x000fe20003f0f008 */
[----:B------:R-:W-:-:S12]  /*10630*/  VIADD R6, R6, 0x80 ;  /* 0x0000008006067836 */ /* 0x000fd80000000000 */
[----:B------:R-:W-:Y:S01]  /*10640*/  @P0 IMAD.HI.U32 R3, R6, UR13, RZ ;  /* 0x0000000d06030c27 */ /* 0x000fe2000f8e00ff */
[----:B------:R-:W-:Y:S01]  /*10650*/  PLOP3.LUT P0, PT, PT, PT, UP0, 0x80, 0x0 ;  /* 0x000000000000781c */ /* 0x000fe20003f0f008 */
[----:B------:R-:W-:Y:S02]  /*10660*/  @UP0 ULDC UR13, c[0x0][0x450] ;  /* 0x00011400000d0ab9 */ /* 0x000fe40000000800 */
[----:B------:R-:W-:Y:S01]  /*10670*/  IMAD.MOV.U32 R2, RZ, RZ, R6 ;  /* 0x000000ffff027224 */ /* 0x000fe200078e0006 */
[----:B------:R-:W1:Y:S09]  /*10680*/  S2R R21, SR_TID.X ;  /* 0x0000000000157919 */ /* 0x000e720000002100 */
[----:B------:R-:W-:-:S05]  /*10690*/  @P0 SHF.R.U32.HI R2, RZ, UR13, R3 ;  /* 0x0000000dff020c19 */ /* 0x000fca0008011603 */
[----:B------:R-:W-:-:S04]  /*106a0*/  IMAD.MOV R3, RZ, RZ, -R2 ;  /* 0x000000ffff037224 */ /* 0x000fc800078e0a02 */
[----:B------:R-:W-:Y:S01]  /*106b0*/  IMAD R6, R3, UR12, R6 ;  /* 0x0000000c03067c24 */ /* 0x000fe2000f8e0206 */
[----:B------:R-:W-:-:S05]  /*106c0*/  SHF.R.S32.HI R3, RZ, 0x1f, R2 ;  /* 0x0000001fff037819 */ /* 0x000fca0000011402 */
[----:B------:R-:W-:-:S04]  /*106d0*/  IMAD R3, R3, UR8, RZ ;  /* 0x0000000803037c24 */ /* 0x000fc8000f8e02ff */
[C---:B------:R-:W-:Y:S02]  /*106e0*/  IMAD R7, R2.reuse, UR9, R3 ;  /* 0x0000000902077c24 */ /* 0x040fe4000f8e0203 */
[----:B------:R-:W-:Y:S01]  /*106f0*/  IMAD.WIDE.U32 R2, R2, R5, UR4 ;  /* 0x0000000402027e25 */ /* 0x000fe2000f8e0005 */
[----:B------:R-:W-:-:S03]  /*10700*/  SHF.R.S32.HI R5, RZ, 0x1f, R6 ;  /* 0x0000001fff057819 */ /* 0x000fc60000011406 */
[----:B------:R-:W-:Y:S02]  /*10710*/  IMAD.IADD R3, R3, 0x1, R7 ;  /* 0x0000000103037824 */ /* 0x000fe400078e0207 */
[----:B------:R-:W-:Y:S02]  /*10720*/  IMAD R5, R5, UR6, RZ ;  /* 0x0000000605057c24 */ /* 0x000fe4000f8e02ff */
[----:B------:R-:W-:-:S04]  /*10730*/  IMAD.WIDE.U32 R2, R6, UR6, R2 ;  /* 0x0000000606027c25 */ /* 0x000fc8000f8e0002 */
[----:B------:R-:W-:Y:S01]  /*10740*/  IMAD R5, R6, UR7, R5 ;  /* 0x0000000706057c24 */ /* 0x000fe2000f8e0205 */
[----:B------:R-:W-:-:S03]  /*10750*/  UMOV UR4, 0xffffffff ;  /* 0xffffffff00047882 */ /* 0x000fc60000000000 */
[----:B------:R-:W-:Y:S01]  /*10760*/  IMAD.IADD R7, R3, 0x1, R5 ;  /* 0x0000000103077824 */ /* 0x000fe200078e0205 */
[C---:B------:R-:W-:Y:S01]  /*10770*/  LEA R5, P0, R2.reuse, UR10, 0x1 ;  /* 0x0000000a02057c11 */ /* 0x040fe2000f8008ff */
[C---:B-1----:R-:W-:Y:S01]  /*10780*/  IMAD.SHL.U32 R10, R21.reuse, 0x8, RZ ;  /* 0x00000008150a7824 */ /* 0x042fe200078e00ff */
[----:B------:R-:W-:Y:S02]  /*10790*/  LOP3.LUT R20, R21, 0x7f, RZ, 0xc0, !PT ;  /* 0x0000007f15147812 */ /* 0x000fe400078ec0ff */
[----:B------:R-:W-:Y:S02]  /*107a0*/  LEA.HI.X R7, R2, UR11, R7, 0x1, P0 ;  /* 0x0000000b02077c11 */ /* 0x000fe400080f0c07 */
[----:B------:R-:W-:Y:S02]  /*107b0*/  LOP3.LUT R10, R10, 0x38, RZ, 0xc0, !PT ;  /* 0x000000380a0a7812 */ /* 0x000fe400078ec0ff */
[----:B------:R-:W-:Y:S01]  /*107c0*/  SHF.R.U32.HI R20, RZ, 0x3, R20 ;  /* 0x00000003ff147819 */ /* 0x000fe20000011614 */
[----:B0-----:R-:W-:Y:S06]  /*107d0*/  BRA.DIV UR4, `(.L_x_1048) ;  /* 0x0000003604187947 */ /* 0x001fec000b800000 */
[----:B------:R-:W0:Y:S01]  /*107e0*/  SHFL.IDX PT, R3, R0, RZ, 0x181f ;  /* 0x00181fff00037589 */ /* 0x000e2200000e0000 */
[----:B------:R-:W-:-:S03]  /*107f0*/  VIADD R6, R20, UR43 ;  /* 0x0000002b14067c36 */ /* 0x000fc60008000000 */
[----:B------:R-:W1:Y:S01]  /*10800*/  SHFL.IDX PT, R2, R4, RZ, 0x181f ;  /* 0x00181fff04027589 */ /* 0x000e6200000e0000 */
[C---:B------:R-:W-:Y:S01]  /*10810*/  VIADD R8, R6.reuse, 0x80 ;  /* 0x0000008006087836 */ /* 0x040fe20000000000 */
[----:B------:R-:W-:Y:S02]  /*10820*/  ISETP.GE.AND P1, PT, R6, UR38, PT ;  /* 0x0000002606007c0c */ /* 0x000fe4000bf26270 */
[----:B------:R-:W-:Y:S11]  /*10830*/  SHFL.IDX PT, R14, R5, RZ, 0x181f ;  /* 0x00181fff050e7589 */ /* 0x000ff600000e0000 */
        /* <DEDUP_REMOVED lines=8> */
[----:B------:R-:W-:Y:S02]  /*108c0*/  ISETP.GE.AND P1, PT, R2, UR38, PT ;  /* 0x0000002602007c0c */ /* 0x000fe4000bf26270 */
        /* <DEDUP_REMOVED lines=49> */
[----:B------:R-:W-:Y:S01]  /*10be0*/  ISETP.GE.AND P1, PT, R2, UR38, PT ;  /* 0x0000002602007c0c */ /* 0x000fe2000bf26270 */
[----:B------:R-:W-:Y:S04]  /*10bf0*/  SHFL.IDX PT, R0, R0, 0x7, 0x181f ;  /* 0x00f81f0000007f89 */ /* 0x000fe800000e0000 */
[----:B------:R-:W1:Y:S04]  /*10c00*/  SHFL.IDX PT, R2, R4, 0x6, 0x181f ;  /* 0x00d81f0004027f89 */ /* 0x000e6800000e0000 */
[----:B------:R-:W2:Y:S04]  /*10c10*/  SHFL.IDX PT, R4, R4, 0x7, 0x181f ;  /* 0x00f81f0004047f89 */ /* 0x000ea800000e0000 */
[----:B0-----:R-:W-:-:S05]  /*10c20*/  @!P1 LEA R3, P0, R10, R3, 0x1 ;  /* 0x000000030a039211 */ /* 0x001fca00078008ff */
[----:B-1----:R-:W-:-:S05]  /*10c30*/  @!P1 IMAD.X R2, RZ, RZ, R2, P0 ;  /* 0x000000ffff029224 */ /* 0x002fca00000e0602 */
[----:B------:R-:W-:-:S04]  /*10c40*/  @!P1 LOP3.LUT R3, R3, R2, RZ, 0x3c, !PT ;  /* 0x0000000203039212 */ /* 0x000fc800078e3cff */
[----:B------:R-:W-:-:S04]  /*10c50*/  @!P1 LOP3.LUT R2, R3, R2, RZ, 0x3c, !PT ;  /* 0x0000000203029212 */ /* 0x000fc800078e3cff */
[----:B------:R-:W-:-:S05]  /*10c60*/  @!P1 LOP3.LUT R3, R3, R2, RZ, 0x3c, !PT ;  /* 0x0000000203039212 */ /* 0x000fca00078e3cff */
[----:B------:R0:W-:Y:S02]  /*10c70*/  @!P1 LDGSTS.E.BYPASS.LTC128B.128 [R9+0xb400], desc[UR52][R2.64], !P5 ;  /* 0x0b40000002099fae */ /* 0x0001e4000e901d74 */
[----:B0-----:R-:W-:-:S05]  /*10c80*/  VIADD R2, R6, 0x70 ;  /* 0x0000007006027836 */ /* 0x001fca0000000000 */
[----:B------:R-:W-:-:S13]  /*10c90*/  ISETP.GE.AND P1, PT, R2, UR38, PT ;  /* 0x0000002602007c0c */ /* 0x000fda000bf26270 */
[----:B------:R-:W-:Y:S02]  /*10ca0*/  @!P1 LEA R2, P0, R10, R0, 0x1 ;  /* 0x000000000a029211 */ /* 0x000fe400078008ff */
[----:B------:R-:W0:Y:S03]  /*10cb0*/  SHFL.IDX PT, R0, R7, RZ, 0x181f ;  /* 0x00181fff07007589 */ /* 0x000e2600000e0000 */
[----:B--2---:R-:W-:-:S05]  /*10cc0*/  @!P1 IMAD.X R3, RZ, RZ, R4, P0 ;  /* 0x000000ffff039224 */ /* 0x004fca00000e0604 */
[----:B------:R1:W-:Y:S01]  /*10cd0*/  @!P1 LDGSTS.E.BYPASS.LTC128B.128 [R9+0xbc00], desc[UR52][R2.64], !P5 ;  /* 0x0bc0000002099fae */ /* 0x0003e2000e901d74 */
[----:B------:R-:W-:-:S13]  /*10ce0*/  ISETP.GE.AND P1, PT, R8, UR38, PT ;  /* 0x0000002608007c0c */ /* 0x000fda000bf26270 */
[----:B-1----:R-:W-:Y:S02]  /*10cf0*/  @!P1 LEA R2, P0, R10, R14, 0x1 ;  /* 0x0000000e0a029211 */ /* 0x002fe400078008ff */
[----:B------:R-:W-:Y:S03]  /*10d00*/  SHFL.IDX PT, R14, R5, 0x3, 0x181f ;  /* 0x00781f00050e7f89 */ /* 0x000fe600000e0000 */
[----:B0-----:R-:W-:Y:S02]  /*10d10*/  @!P1 IMAD.X R3, RZ, RZ, R0, P0 ;  /* 0x000000ffff039224 */ /* 0x001fe400000e0600 */
[----:B------:R-:W-:Y:S04]  /*10d20*/  SHFL.IDX PT, R0, R7, 0x1, 0x181f ;  /* 0x00381f0007007f89 */ /* 0x000fe800000e0000 */
[----:B------:R0:W-:Y:S04]  /*10d30*/  @!P1 LDGSTS.E.BYPASS.LTC128B.128 [R9+0xc400], desc[UR52][R2.64], !P5 ;  /* 0x0c40000002099fae */ /* 0x0001e8000e901d74 */
[----:B0-----:R-:W0:Y:S01]  /*10d40*/  SHFL.IDX PT, R2, R5, 0x1, 0x181f ;  /* 0x00381f0005027f89 */ /* 0x001e2200000e0000 */
[----:B------:R-:W-:-:S05]  /*10d50*/  VIADD R3, R6, 0x90 ;  /* 0x0000009006037836 */ /* 0x000fca0000000000 */
[----:B------:R-:W-:-:S13]  /*10d60*/  ISETP.GE.AND P1, PT, R3, UR38, PT ;  /* 0x0000002603007c0c */ /* 0x000fda000bf26270 */
[----:B0-----:R-:W-:-:S05]  /*10d70*/  @!P1 LEA R2, P0, R10, R2, 0x1 ;  /* 0x000000020a029211 */ /* 0x001fca00078008ff */
[----:B------:R-:W-:Y:S02]  /*10d80*/  @!P1 IMAD.X R3, RZ, RZ, R0, P0 ;  /* 0x000000ffff039224 */ /* 0x000fe400000e0600 */
[----:B------:R-:W-:Y:S04]  /*10d90*/  SHFL.IDX PT, R0, R7, 0x2, 0x181f ;  /* 0x00581f0007007f89 */ /* 0x000fe800000e0000 */
[----:B------:R0:W-:Y:S04]  /*10da0*/  @!P1 LDGSTS.E.BYPASS.LTC128B.128 [R9+0xcc00], desc[UR52][R2.64], !P5 ;  /* 0x0cc0000002099fae */ /* 0x0001e8000e901d74 */
[----:B------:R-:W-:Y:S04]  /*10db0*/  SHFL.IDX PT, R7, R7, 0x3, 0x181f ;  /* 0x00781f0007077f89 */ /* 0x000fe800000e0000 */
[----:B0-----:R-:W0:Y:S01]  /*10dc0*/  SHFL.IDX PT, R2, R5, 0x2, 0x181f ;  /* 0x00581f0005027f89 */ /* 0x001e2200000e0000 */
[----:B------:R-:W-:-:S05]  /*10dd0*/  VIADD R3, R6, 0xa0 ;  /* 0x000000a006037836 */ /* 0x000fca0000000000 */
[----:B------:R-:W-:-:S13]  /*10de0*/  ISETP.GE.AND P1, PT, R3, UR38, PT ;  /* 0x0000002603007c0c */ /* 0x000fda000bf26270 */
[----:B0-----:R-:W-:-:S05]  /*10df0*/  @!P1 LEA R2, P0, R10, R2, 0x1 ;  /* 0x000000020a029211 */ /* 0x001fca00078008ff */
[----:B------:R-:W-:-:S05]  /*10e00*/  @!P1 IMAD.X R3, RZ, RZ, R0, P0 ;  /* 0x000000ffff039224 */ /* 0x000fca00000e0600 */
[----:B------:R0:W-:Y:S03]  /*10e10*/  @!P1 LDGSTS.E.BYPASS.LTC128B.128 [R9+0xd400], desc[UR52][R2.64], !P5 ;  /* 0x0d40000002099fae */ /* 0x0001e6000e901d74 */
.L_x_1137:
[----:B------:R-:W-:-:S05]  /*10e20*/  VIADD R6, R6, 0xb0 ;  /* 0x000000b006067836 */ /* 0x000fca0000000000 */
[----:B------:R-:W-:-:S13]  /*10e30*/  ISETP.GE.AND P0, PT, R6, UR38, PT ;  /* 0x0000002606007c0c */ /* 0x000fda000bf06270 */
[----:B0-----:R-:W-:-:S05]  /*10e40*/  @!P0 LEA R2, P1, R10, R14, 0x1 ;  /* 0x0000000e0a028211 */ /* 0x001fca00078208ff */
[----:B------:R-:W-:-:S05]  /*10e50*/  @!P0 IMAD.X R3, RZ, RZ, R7, P1 ;  /* 0x000000ffff038224 */ /* 0x000fca00008e0607 */
[----:B------:R-:W-:Y:S01]  /*10e60*/  @!PT LDS RZ, [RZ] ;  /* 0x00000000fffff984 */ /* 0x000fe20000000800 */
[----:B------:R-:W-:Y:S01]  /*10e70*/  @!PT LDS RZ, [RZ] ;  /* 0x00000000fffff984 */ /* 0x000fe20000000800 */
[----:B------:R-:W-:Y:S01]  /*10e80*/  @!PT LDS RZ, [RZ] ;  /* 0x00000000fffff984 */ /* 0x000fe20000000800 */
[----:B------:R0:W-:Y:S01]  /*10e90*/  @!P0 LDGSTS.E.BYPASS.LTC128B.128 [R9+0xdc00], desc[UR52][R2.64], !P5 ;  /* 0x0dc0000002098fae */ /* 0x0001e2000e901d74 */
[----:B------:R-:W-:Y:S01]  /*10ea0*/  PLOP3.LUT P0, PT, PT, PT, PT, 0x80, 0x0 ;  /* 0x000000000000781c */ /* 0x000fe20003f0f070 */
[----:B------:R-:W-:-:S12]  /*10eb0*/  NOP ;  /* 0x0000000000007918 */ /* 0x000fd80000000000 */
.L_x_1049:
[----:B------:R-:W-:Y:S02]  /*10ec0*/  PLOP3.LUT P1, PT, P1, P0, PT, 0xa2, 0x0 ;  /* 0x000000000000781c */ /* 0x000fe40000f21472 */
[----:B------:R-:W-:-:S08]  /*10ed0*/  @P0 R2UR P1, UR4, R16 ;  /* 0x00000000100402ca */ /* 0x000fd00000020000 */
[----:B------:R-:W-:-:S05]  /*10ee0*/  @P0 PLOP3.LUT P0, PT, P1, PT, PT, 0x80, 0x0 ;  /* 0x000000000000081c */ /* 0x000fca0000f0f070 */
[----:B------:R-:W-:Y:S01]  /*10ef0*/  @!P1 SYNCS.ARRIVE.TRANS64.RED.A0T1 RZ, [UR4+0x16800], RZ ;  /* 0x016800ffffff99a7 */ /* 0x000fe20008200404 */
[----:B------:R-:W-:Y:S07]  /*10f00*/  @!P1 ARRIVES.LDGSTSBAR.64.TRANSCNT [UR4+0x16800] ;  /* 0x01680000ff0099b0 */ /* 0x000fee0008000a84 */
[----:B------:R-:W-:Y:S05]  /*10f10*/  @P0 BRA.U.ANY `(.L_x_1049) ;  /* 0xfffffffd00e80947 */ /* 0x000fea000393ffff */
[----:B0-----:R-:W2:Y:S02]  /*10f20*/  LDL.LU R2, [R1+0x10] ;  /* 0x0000100001027983 */ /* 0x001ea40000300800 */
        /* <DEDUP_REMOVED lines=9> */
[----:B------:R-:W1:Y:S03]  /*10fc0*/  SYNCS.PHASECHK.TRANS64.TRYWAIT P0, [R16+URZ+0x16820], R3 ;  /* 0x01682003100075a7 */ /* 0x000e66000800017f */
[----:B01----:R-:W-:Y:S05]  /*10fd0*/  @!P0 BRA `(.L_x_1051) ;  /* 0x0000003800e08947 */ /* 0x003fea0003800000 */
.L_x_1138:
[----:B------:R-:W-:Y:S05]  /*10fe0*/  BSYNC B0 ;  /* 0x0000000000007941 */ /* 0x000fea0003800000 */
.L_x_1050:
[----:B------:R-:W-:-:S04]  /*10ff0*/  UIADD3 UR4, UR44, -0x2, URZ ;  /* 0xfffffffe2c047890 */ /* 0x000fc8000fffe03f */
[----:B------:R-:W-:-:S06]  /*11000*/  UISETP.GE.AND UP0, UPT, UR4, UR45, UPT ;  /* 0x0000002d0400728c */ /* 0x000fcc000bf06270 */
[----:B------:R-:W-:-:S13]  /*11010*/  PLOP3.LUT P0, PT, PT, PT, UP0, 0x80, 0x0 ;  /* 0x000000000000781c */ /* 0x000fda0003f0f008 */
[----:B------:R-:W-:Y:S05]  /*11020*/  @!P0 BRA `(.L_x_1052) ;  /* 0x00000010000c8947 */ /* 0x000fea0003800000 */
[----:B------:R-:W-:Y:S01]  /*11030*/  BSSY B0, `(.L_x_1052) ;  /* 0x0000102000007945 */ /* 0x000fe20003800000 */
[----:B------:R-:W-:Y:S02]  /*11040*/  IMAD.MOV.U32 R6, RZ, RZ, R23 ;  /* 0x000000ffff067224 */ /* 0x000fe400078e0017 */
[----:B------:R-:W-:Y:S02]  /*11050*/  IMAD.MOV.U32 R20, RZ, RZ, R26 ;  /* 0x000000ffff147224 */ /* 0x000fe400078e001a */
[----:B------:R-:W-:Y:S02]  /*11060*/  IMAD.MOV.U32 R27, RZ, RZ, R24 ;  /* 0x000000ffff1b7224 */ /* 0x000fe400078e0018 */
[----:B------:R-:W-:-:S07]  /*11070*/  IMAD.U32 R7, RZ, RZ, UR4 ;  /* 0x00000004ff077e24 */ /* 0x000fce000f8e00ff */
.L_x_1065:
[----:B------:R-:W2:Y:S01]  /*11080*/  LDL R8, [R1+0x4] ;  /* 0x0000040001087983 */ /* 0x000ea20000100800 */
[----:B0-----:R-:W0:Y:S03]  /*11090*/  LDC R3, c[0x0][0x430] ;  /* 0x00010c00ff037b82 */ /* 0x001e260000000800 */
[----:B------:R-:W3:Y:S01]  /*110a0*/  LDL R4, [R1] ;  /* 0x0000000001047983 */ /* 0x000ee20000100800 */
[----:B------:R-:W1:Y:S01]  /*110b0*/  S2R R2, SR_TID.X ;  /* 0x0000000000027919 */ /* 0x000e620000002100 */
[----:B0-----:R-:W-:Y:S02]  /*110c0*/  ISETP.NE.AND P0, PT, R3, 0x1, PT ;  /* 0x000000010300780c */ /* 0x001fe40003f05270 */
[C---:B-1----:R-:W-:Y:S01]  /*110d0*/  LOP3.LUT R0, R2.reuse, 0x7f, RZ, 0xc0, !PT ;  /* 0x0000007f02007812 */ /* 0x042fe200078ec0ff */
[----:B------:R-:W-:-:S10]  /*110e0*/  IMAD.SHL.U32 R5, R2, 0x10, RZ ;  /* 0x0000001002057824 */ /* 0x000fd400078e00ff */
[----:B------:R-:W0:Y:S01]  /*110f0*/  @P0 LDC R2, c[0x0][0x434] ;  /* 0x00010d00ff020b82 */ /* 0x000e220000000800 */
[----:B------:R-:W-:-:S07]  /*11100*/  SHF.R.U32.HI R3, RZ, 0x3, R0 ;  /* 0x00000003ff037819 */ /* 0x000fce0000011600 */
[----:B------:R-:W1:Y:S01]  /*11110*/  @P0 LDC R0, c[0x0][0x438] ;  /* 0x00010e00ff000b82 */ /* 0x000e620000000800 */
[----:B------:R-:W-:Y:S01]  /*11120*/  IMAD R3, R7, 0x80, R3 ;  /* 0x0000008007037824 */ /* 0x000fe200078e0203 */
[----:B------:R-:W-:Y:S01]  /*11130*/  LOP3.LUT R5, R5, 0x70, RZ, 0xc0, !PT ;  /* 0x0000007005057812 */ /* 0x000fe200078ec0ff */
[----:B------:R-:W-:Y:S05]  /*11140*/  YIELD ;  /* 0x0000000000007946 */ /* 0x000fea0003800000 */
[----:B------:R-:W-:Y:S01]  /*11150*/  ULDC UR4, c[0x0][0x430] ;  /* 0x00010c0000047ab9 */ /* 0x000fe20000000800 */
[----:B--2---:R-:W-:-:S05]  /*11160*/  IADD3 R3, R5, R3, R8 ;  /* 0x0000000305037210 */ /* 0x004fca0007ffe008 */
[----:B0-----:R-:W-:-:S04]  /*11170*/  @P0 IMAD.HI.U32 R5, R3, R2, RZ ;  /* 0x0000000203050227 */ /* 0x001fc800078e00ff */
[----:B------:R-:W-:Y:S01]  /*11180*/  IMAD.MOV.U32 R2, RZ, RZ, R3 ;  /* 0x000000ffff027224 */ /* 0x000fe200078e0003 */
[----:B-1----:R-:W-:-:S05]  /*11190*/  @P0 SHF.R.U32.HI R2, RZ, R0, R5 ;  /* 0x00000000ff020219 */ /* 0x002fca0000011605 */
[----:B------:R-:W-:-:S04]  /*111a0*/  IMAD.MOV R0, RZ, RZ, -R2 ;  /* 0x000000ffff007224 */ /* 0x000fc800078e0a02 */
        /* <DEDUP_REMOVED lines=22> */
.L_x_1053:
[----:B------:R-:W-:Y:S01]  /*11310*/  IMAD R5, R23, 0x8, R16 ;  /* 0x0000000817057824 */ /* 0x000fe200078e0210 */
[----:B------:R-:W-:Y:S01]  /*11320*/  SHF.L.U32 R2, R26, 0x1f, RZ ;  /* 0x0000001f1a027819 */ /* 0x000fe200000006ff */
[----:B------:R-:W-:Y:S03]  /*11330*/  BSSY B1, `(.L_x_1054) ;  /* 0x0000003000017945 */ /* 0x000fe60003800000 */
[----:B------:R-:W0:Y:S02]  /*11340*/  SYNCS.PHASECHK.TRANS64.TRYWAIT P0, [R5+URZ+0x16840], R2 ;  /* 0x01684002050075a7 */ /* 0x000e24000800017f */
[----:B0-----:R-:W-:Y:S05]  /*11350*/  @!P0 BRA `(.L_x_1055) ;  /* 0x0000003800148947 */ /* 0x001fea0003800000 */
.L_x_1139:
[----:B------:R-:W-:Y:S05]  /*11360*/  BSYNC B1 ;  /* 0x0000000000017941 */ /* 0x000fea0003800000 */
.L_x_1054:
[----:B------:R-:W1:Y:S01]  /*11370*/  S2R R12, SR_TID.X ;  /* 0x00000000000c7919 */ /* 0x000e620000002100 */
[----:B------:R-:W-:Y:S01]  /*11380*/  SHF.R.S32.HI R21, RZ, 0x1f, R0 ;  /* 0x0000001fff157819 */ /* 0x000fe20000011400 */
[----:B------:R-:W-:Y:S01]  /*11390*/  ULDC.64 UR4, c[0x0][0x300] ;  /* 0x0000c00000047ab9 */ /* 0x000fe20000000a00 */
[----:B------:R-:W-:Y:S01]  /*113a0*/  LOP3.LUT P1, RZ, R19, 0x1, RZ, 0xc0, !PT ;  /* 0x0000000113ff7812 */ /* 0x000fe2000782c0ff */
[----:B0-----:R-:W-:-:S04]  /*113b0*/  IMAD.WIDE.U32 R2, R0, UR4, RZ ;  /* 0x0000000400027c25 */ /* 0x001fc8000f8e00ff */
        /* <DEDUP_REMOVED lines=10> */
[----:B-1----:R-:W-:Y:S02]  /*11460*/  IMAD.SHL.U32 R9, R12, 0x8, RZ ;  /* 0x000000080c097824 */ /* 0x002fe400078e00ff */
[C---:B------:R-:W-:Y:S02]  /*11470*/  IMAD R7, R22.reuse, UR5, R7 ;  /* 0x0000000516077c24 */ /* 0x040fe4000f8e0207 */
[----:B------:R-:W-:Y:S01]  /*11480*/  IMAD.WIDE.U32 R2, R22, UR4, R2 ;  /* 0x0000000416027c25 */ /* 0x000fe2000f8e0002 */
[----:B------:R-:W-:Y:S01]  /*11490*/  LOP3.LUT R9, R9, 0x1f8, RZ, 0xc0, !PT ;  /* 0x000001f809097812 */ /* 0x000fe200078ec0ff */
[----:B------:R-:W-:-:S02]  /*114a0*/  ULDC.64 UR4, c[0x0][0x2e8] ;  /* 0x0000ba0000047ab9 */ /* 0x000fc40000000a00 */
[----:B------:R-:W-:Y:S01]  /*114b0*/  IMAD.SHL.U32 R11, R12, 0x8, RZ ;  /* 0x000000080c0b7824 */ /* 0x000fe200078e00ff */
[----:B------:R-:W-:Y:S01]  /*114c0*/  LOP3.LUT R9, R9, 0x38, R12, 0x78, !PT ;  /* 0x0000003809097812 */ /* 0x000fe200078e780c */
[----:B------:R-:W-:Y:S01]  /*114d0*/  IMAD.IADD R7, R7, 0x1, R3 ;  /* 0x0000000107077824 */ /* 0x000fe200078e0203 */
[C---:B------:R-:W-:Y:S01]  /*114e0*/  LEA R8, P0, R2.reuse, UR4, 0x1 ;  /* 0x0000000402087c11 */ /* 0x040fe2000f8008ff */
        /* <DEDUP_REMOVED lines=48> */
.L_x_1157:
        /* <DEDUP_REMOVED lines=8> */
.L_x_1057:
        /* <DEDUP_REMOVED lines=11> */
.L_x_1058:
[----:B------:R1:W-:Y:S01]  /*11920*/  SYNCS.ARRIVE.TRANS64.A1T0 RZ, [R5+URZ+0x16830], RZ ;  /* 0x016830ff05ff79a7 */ /* 0x0003e2000810003f */
[----:B------:R-:W-:Y:S05]  /*11930*/  @!P2 BRA `(.L_x_1059) ;  /* 0x000000000004a947 */ /* 0x000fea0003800000 */
[----:B------:R-:W-:Y:S01]  /*11940*/  BPT.TRAP 0x1 ;  /* 0x000000040000795c */ /* 0x000fe20000300000 */
.L_x_1059:
[----:B------:R-:W-:Y:S01]  /*11950*/  SHF.L.U32 R2, R20, 0x1f, RZ ;  /* 0x0000001f14027819 */ /* 0x000fe200000006ff */
[----:B-1----:R-:W-:Y:S01]  /*11960*/  IMAD R5, R6, 0x8, R16 ;  /* 0x0000000806057824 */ /* 0x002fe200078e0210 */
[----:B------:R-:W-:Y:S03]  /*11970*/  BSSY B1, `(.L_x_1060) ;  /* 0x0000003000017945 */ /* 0x000fe60003800000 */
[----:B------:R-:W1:Y:S02]  /*11980*/  SYNCS.PHASECHK.TRANS64.TRYWAIT P0, [R5+URZ+0x16860], R2 ;  /* 0x01686002050075a7 */ /* 0x000e64000800017f */
[----:B-1----:R-:W-:Y:S05]  /*11990*/  @!P0 BRA `(.L_x_1061) ;  /* 0x0000003800d48947 */ /* 0x002fea0003800000 */
.L_x_1158:
[----:B------:R-:W-:Y:S05]  /*119a0*/  BSYNC B1 ;  /* 0x0000000000017941 */ /* 0x000fea0003800000 */
.L_x_1060:
[----:B------:R-:W0:Y:S01]  /*119b0*/  S2R R3, SR_TID.X ;  /* 0x0000000000037919 */ /* 0x000e220000002100 */
[----:B-1----:R-:W-:Y:S01]  /*119c0*/  IMAD.MOV.U32 R2, RZ, RZ, -0x80 ;  /* 0xffffff80ff027424 */ /* 0x002fe200078e00ff */
[----:B------:R-:W-:Y:S01]  /*119d0*/  UMOV UR4, 0xffffffff ;  /* 0xffffffff00047882 */ /* 0x000fe20000000000 */
[----:B------:R-:W-:Y:S02]  /*119e0*/  LOP3.LUT P1, RZ, R19, 0x2, RZ, 0xc0, !PT ;  /* 0x0000000213ff7812 */ /* 0x000fe4000782c0ff */
[----:B------:R-:W-:Y:S02]  /*119f0*/  IMAD R2, R27, R2, UR36 ;  /* 0x000000241b027e24 */ /* 0x000fe4000f8e0202 */
[C---:B0-----:R-:W-:Y:S02]  /*11a00*/  IMAD.SHL.U32 R8, R3.reuse, 0x8, RZ ;  /* 0x0000000803087824 */ /* 0x041fe400078e00ff */
[----:B------:R-:W-:-:S03]  /*11a10*/  IMAD.SHL.U32 R9, R3, 0x8, RZ ;  /* 0x0000000803097824 */ /* 0x000fc600078e00ff */
[----:B------:R-:W-:-:S04]  /*11a20*/  LOP3.LUT R8, R8, 0x1f8, RZ, 0xc0, !PT ;  /* 0x000001f808087812 */ /* 0x000fc800078ec0ff */
[----:B------:R-:W-:Y:S02]  /*11a30*/  LOP3.LUT R8, R8, 0x38, R3, 0x78, !PT ;  /* 0x0000003808087812 */ /* 0x000fe400078e7803 */
[----:B------:R-:W-:Y:S02]  /*11a40*/  LOP3.LUT R3, R3, 0x7f, RZ, 0xc0, !PT ;  /* 0x0000007f03037812 */ /* 0x000fe400078ec0ff */
[----:B------:R-:W-:Y:S02]  /*11a50*/  LOP3.LUT R8, R8, 0x200, R9, 0xf8, !PT ;  /* 0x0000020008087812 */ /* 0x000fe400078ef809 */
[----:B------:R-:W-:-:S03]  /*11a60*/  SHF.R.U32.HI R3, RZ, 0x3, R3 ;  /* 0x00000003ff037819 */ /* 0x000fc60000011603 */
[----:B------:R-:W-:Y:S02]  /*11a70*/  IMAD R6, R6, 0x2000, R8 ;  /* 0x0000200006067824 */ /* 0x000fe400078e0208 */
[----:B------:R-:W-:Y:S01]  /*11a80*/  IMAD.IADD R8, R2, 0x1, -R3 ;  /* 0x0000000102087824 */ /* 0x000fe200078e0a03 */
[----:B------:R-:W-:Y:S06]  /*11a90*/  BRA.DIV UR4, `(.L_x_1062) ;  /* 0x0000003a04a87947 */ /* 0x000fec000b800000 */
[----:B------:R-:W0:Y:S01]  /*11aa0*/  SHFL.IDX PT, R2, R17, RZ, 0x181f ;  /* 0x00181fff11027589 */ /* 0x000e2200000e0000 */
[----:B------:R-:W-:-:S03]  /*11ab0*/  IMAD R6, R6, 0x2, R16 ;  /* 0x0000000206067824 */ /* 0x000fc600078e0210 */
[----:B------:R-:W1:Y:S01]  /*11ac0*/  SHFL.IDX PT, R3, R18, RZ, 0x181f ;  /* 0x00181fff12037589 */ /* 0x000e6200000e0000 */
[----:B0-----:R-:W-:-:S05]  /*11ad0*/  IADD3 R2, P0, R2, R7, RZ ;  /* 0x0000000702027210 */ /* 0x001fca0007f1e0ff */
[----:B-1----:R-:W-:Y:S01]  /*11ae0*/  IMAD.X R3, RZ, RZ, R3, P0 ;  /* 0x000000ffff037224 */ /* 0x002fe200000e0603 */
[----:B------:R-:W-:-:S13]  /*11af0*/  ISETP.LT.OR P0, PT, R8, 0x1, P1 ;  /* 0x000000010800780c */ /* 0x000fda0000f01670 */
[----:B------:R-:W-:Y:S01]  /*11b00*/  @!PT LDS RZ, [RZ] ;  /* 0x00000000fffff984 */ /* 0x000fe20000000800 */
[----:B------:R0:W-:Y:S04]  /*11b10*/  LDGSTS.E.BYPASS.LTC128B.128 [R6+0x400], desc[UR52][R2.64], !P0 ;  /* 0x0040000002067fae */ /* 0x0001e8000c101d74 */
[----:B0-----:R-:W0:Y:S04]  /*11b20*/  SHFL.IDX PT, R2, R17, 0x1, 0x181f ;  /* 0x00381f0011027f89 */ /* 0x001e2800000e0000 */
[----:B------:R-:W1:Y:S01]  /*11b30*/  SHFL.IDX PT, R3, R18, 0x1, 0x181f ;  /* 0x00381f0012037f89 */ /* 0x000e6200000e0000 */
[----:B0-----:R-:W-:-:S05]  /*11b40*/  IADD3 R2, P0, R2, R7, RZ ;  /* 0x0000000702027210 */ /* 0x001fca0007f1e0ff */
[----:B-1----:R-:W-:Y:S01]  /*11b50*/  IMAD.X R3, RZ, RZ, R3, P0 ;  /* 0x000000ffff037224 */ /* 0x002fe200000e0603 */
[----:B------:R-:W-:-:S13]  /*11b60*/  ISETP.LT.OR P0, PT, R8, 0x11, P1 ;  /* 0x000000110800780c */ /* 0x000fda0000f01670 */
        /* <DEDUP_REMOVED lines=26> */
[----:B------:R-:W1:Y:S04]  /*11d10*/  SHFL.IDX PT, R3, R18, 0x6, 0x181f ;  /* 0x00d81f0012037f89 */ /* 0x000e6800000e0000 */
[----:B------:R-:W2:Y:S01]  /*11d20*/  SHFL.IDX PT, R18, R18, 0x7, 0x181f ;  /* 0x00f81f0012127f89 */ /* 0x000ea200000e0000 */
[----:B0-----:R-:W-:-:S05]  /*11d30*/  IADD3 R2, P0, R2, R7, RZ ;  /* 0x0000000702027210 */ /* 0x001fca0007f1e0ff */
[----:B-1----:R-:W-:Y:S01]  /*11d40*/  IMAD.X R3, RZ, RZ, R3, P0 ;  /* 0x000000ffff037224 */ /* 0x002fe200000e0603 */
[----:B------:R-:W-:-:S13]  /*11d50*/  ISETP.LT.OR P0, PT, R8, 0x61, P1 ;  /* 0x000000610800780c */ /* 0x000fda0000f01670 */
[----:B------:R0:W-:Y:S04]  /*11d60*/  LDGSTS.E.BYPASS.LTC128B.128 [R6+0x3400], desc[UR52][R2.64], !P0 ;  /* 0x0340000002067fae */ /* 0x0001e8000c101d74 */
[----:B0-2---:R0:W1:Y:S02]  /*11d70*/  SHFL.IDX PT, R2, R17, 0x7, 0x181f ;  /* 0x00f81f0011027f89 */ /* 0x00506400000e0000 */
.L_x_1176:
[----:B-1----:R-:W-:Y:S01]  /*11d80*/  IADD3 R2, P0, R2, R7, RZ ;  /* 0x0000000702027210 */ /* 0x002fe20007f1e0ff */
[----:B------:R-:W-:Y:S02]  /*11d90*/  ULDC.64 UR4, c[0x0][0x328] ;  /* 0x0000ca0000047ab9 */ /* 0x000fe40000000a00 */
[----:B------:R-:W-:Y:S02]  /*11da0*/  IMAD R21, R21, UR4, RZ ;  /* 0x0000000415157c24 */ /* 0x000fe4000f8e02ff */
[----:B------:R-:W-:Y:S01]  /*11db0*/  IMAD.X R3, RZ, RZ, R18, P0 ;  /* 0x000000ffff037224 */ /* 0x000fe200000e0612 */
[----:B------:R-:W-:Y:S01]  /*11dc0*/  ISETP.LT.OR P0, PT, R8, 0x71, P1 ;  /* 0x000000710800780c */ /* 0x000fe20000f01670 */
[----:B------:R-:W-:-:S12]  /*11dd0*/  IMAD R21, R0, UR5, R21 ;  /* 0x0000000500157c24 */ /* 0x000fd8000f8e0215 */
[----:B------:R-:W-:Y:S01]  /*11de0*/  @!PT LDS RZ, [RZ] ;  /* 0x00000000fffff984 */ /* 0x000fe20000000800 */
[----:B------:R-:W-:Y:S01]  /*11df0*/  @!PT LDS RZ, [RZ] ;  /* 0x00000000fffff984 */ /* 0x000fe20000000800 */
[----:B------:R-:W-:Y:S01]  /*11e00*/  @!PT LDS RZ, [RZ] ;  /* 0x00000000fffff984 */ /* 0x000fe20000000800 */
[----:B------:R1:W-:Y:S02]  /*11e10*/  LDGSTS.E.BYPASS.LTC128B.128 [R6+0x3c00], desc[UR52][R2.64], !P0 ;  /* 0x03c0000002067fae */ /* 0x0003e4000c101d74 */
[----:B-1----:R-:W-:Y:S01]  /*11e20*/  IMAD.WIDE.U32 R2, R0, UR4, RZ ;  /* 0x0000000400027c25 */ /* 0x002fe2000f8e00ff */
[----:B------:R-:W-:Y:S01]  /*11e30*/  ULDC.64 UR4, c[0x0][0x338] ;  /* 0x0000ce0000047ab9 */ /* 0x000fe20000000a00 */
[----:B------:R-:W-:Y:S02]  /*11e40*/  NOP ;  /* 0x0000000000007918 */ /* 0x000fe40000000000 */
        /* <DEDUP_REMOVED lines=10> */
[----:B0-----:R-:W-:Y:S01]  /*11ef0*/  LEA R17, P0, R2, UR4, 0x1 ;  /* 0x0000000402117c11 */ /* 0x001fe2000f8008ff */
[----:B------:R-:W-:-:S05]  /*11f00*/  IMAD.IADD R3, R7, 0x1, R3 ;  /* 0x0000000107037824 */ /* 0x000fca00078e0203 */
[----:B------:R-:W-:Y:S02]  /*11f10*/  LEA.HI.X R18, R2, UR5, R3, 0x1, P0 ;  /* 0x0000000502127c11 */ /* 0x000fe400080f0c03 */
[----:B------:R-:W-:-:S13]  /*11f20*/  PLOP3.LUT P0, PT, PT, PT, PT, 0x80, 0x0 ;  /* 0x000000000000781c */ /* 0x000fda0003f0f070 */
.L_x_1063:
        /* <DEDUP_REMOVED lines=11> */
.L_x_1064:
[C---:B------:R-:W-:Y:S01]  /*11fe0*/  ISETP.GT.AND P0, PT, R24.reuse, UR45, PT ;  /* 0x0000002d18007c0c */ /* 0x040fe2000bf04270 */
[----:B------:R1:W-:Y:S01]  /*11ff0*/  SYNCS.ARRIVE.TRANS64.A1T0 RZ, [R5+URZ+0x16850], RZ ;  /* 0x016850ff05ff79a7 */ /* 0x0003e2000810003f */
[----:B------:R-:W-:Y:S02]  /*12000*/  VIADD R7, R24, 0xffffffff ;  /* 0xffffffff18077836 */ /* 0x000fe40000000000 */
[----:B------:R-:W-:Y:S02]  /*12010*/  IMAD.MOV.U32 R6, RZ, RZ, R23 ;  /* 0x000000ffff067224 */ /* 0x000fe400078e0017 */
[----:B------:R-:W-:Y:S02]  /*12020*/  IMAD.MOV.U32 R20, RZ, RZ, R26 ;  /* 0x000000ffff147224 */ /* 0x000fe400078e001a */
[----:B------:R-:W-:-:S05]  /*12030*/  IMAD.MOV.U32 R27, RZ, RZ, R24 ;  /* 0x000000ffff1b7224 */ /* 0x000fca00078e0018 */
[----:B-1----:R-:W-:Y:S05]  /*12040*/  @P0 BRA `(.L_x_1065) ;  /* 0xfffffff0000c0947 */ /* 0x002fea000383ffff */
[----:B------:R-:W-:Y:S05]  /*12050*/  BSYNC B0 ;  /* 0x0000000000007941 */ /* 0x000fea0003800000 */
.L_x_1052:
        /* <DEDUP_REMOVED lines=16> */
[----:B0-----:R-:W-:-:S05]  /*12160*/  IADD3 R0, R0, UR48, R7 ;  /* 0x0000003000007c10 */ /* 0x001fca000fffe007 */
[----:B------:R1:W-:Y:S02]  /*12170*/  STL [R1+0xc], R0 ;  /* 0x00000c0001007387 */ /* 0x0003e40000100800 */
.L_x_1067:
[----:B------:R-:W-:Y:S05]  /*12180*/  BSYNC B0 ;  /* 0x0000000000007941 */ /* 0x000fea0003800000 */
.L_x_1066:
[----:B-1----:R-:W-:-:S05]  /*12190*/  IMAD.U32 R0, RZ, RZ, UR46 ;  /* 0x0000002eff007e24 */ /* 0x002fca000f8e00ff */
[----:B------:R-:W-:-:S13]  /*121a0*/  ISETP.NE.AND P0, PT, R0, 0x3, PT ;  /* 0x000000030000780c */ /* 0x000fda0003f05270 */
[----:B------:R-:W-:Y:S05]  /*121b0*/  @!P0 BRA `(.L_x_1068) ;  /* 0x0000000000048947 */ /* 0x000fea0003800000 */
[----:B------:R-:W-:Y:S01]  /*121c0*/  BPT.TRAP 0x1 ;  /* 0x000000040000795c */ /* 0x000fe20000300000 */
.L_x_1068:
[----:B------:R-:W-:Y:S01]  /*121d0*/  IMAD R4, R23, 0x8, R16 ;  /* 0x0000000817047824 */ /* 0x000fe200078e0210 */
[----:B0-----:R-:W-:Y:S01]  /*121e0*/  SHF.L.U32 R3, R26, 0x1f, RZ ;  /* 0x0000001f1a037819 */ /* 0x001fe200000006ff */
[----:B------:R-:W-:Y:S03]  /*121f0*/  BSSY B0, `(.L_x_1069) ;  /* 0x0000003000007945 */ /* 0x000fe60003800000 */
[----:B------:R-:W0:Y:S02]  /*12200*/  SYNCS.PHASECHK.TRANS64.TRYWAIT P0, [R4+URZ+0x16860], R3 ;  /* 0x01686003040075a7 */ /* 0x000e24000800017f */
[----:B0-----:R-:W-:Y:S05]  /*12210*/  @!P0 BRA `(.L_x_1070) ;  /* 0x0000003c00108947 */ /* 0x001fea0003800000 */
.L_x_1177:
[----:B------:R-:W-:Y:S05]  /*12220*/  BSYNC B0 ;  /* 0x0000000000007941 */ /* 0x000fea0003800000 */
.L_x_1069:
[----:B------:R-:W1:Y:S01]  /*12230*/  S2R R7, SR_TID.X ;  /* 0x0000000000077919 */ /* 0x000e620000002100 */
[----:B------:R-:W-:Y:S01]  /*12240*/  IMAD.MOV.U32 R5, RZ, RZ, -0x80 ;  /* 0xffffff80ff057424 */ /* 0x000fe200078e00ff */
[----:B------:R-:W-:Y:S01]  /*12250*/  UMOV UR4, 0xffffffff ;  /* 0xffffffff00047882 */ /* 0x000fe20000000000 */
[----:B------:R-:W-:Y:S02]  /*12260*/  LOP3.LUT P2, RZ, R19, 0x2, RZ, 0xc0, !PT ;  /* 0x0000000213ff7812 */ /* 0x000fe4000784c0ff */
[----:B------:R-:W-:Y:S02]  /*12270*/  IMAD R5, R24, R5, UR36 ;  /* 0x0000002418057e24 */ /* 0x000fe4000f8e0205 */
[C---:B-1----:R-:W-:Y:S01]  /*12280*/  IMAD.SHL.U32 R0, R7.reuse, 0x8, RZ ;  /* 0x0000000807007824 */ /* 0x042fe200078e00ff */
[C---:B------:R-:W-:Y:S01]  /*12290*/  LOP3.LUT R6, R7.reuse, 0x7f, RZ, 0xc0, !PT ;  /* 0x0000007f07067812 */ /* 0x040fe200078ec0ff */
[----:B------:R-:W-:-:S03]  /*122a0*/  IMAD.SHL.U32 R2, R7, 0x8, RZ ;  /* 0x0000000807027824 */ /* 0x000fc600078e00ff */
[----:B------:R-:W-:Y:S02]  /*122b0*/  LOP3.LUT R0, R0, 0x1f8, RZ, 0xc0, !PT ;  /* 0x000001f800007812 */ /* 0x000fe400078ec0ff */
[----:B------:R-:W-:Y:S02]  /*122c0*/  SHF.R.U32.HI R6, RZ, 0x3, R6 ;  /* 0x00000003ff067819 */ /* 0x000fe40000011606 */
[----:B------:R-:W-:-:S03]  /*122d0*/  LOP3.LUT R0, R0, 0x38, R7, 0x78, !PT ;  /* 0x0000003800007812 */ /* 0x000fc600078e7807 */
[----:B------:R-:W-:Y:S01]  /*122e0*/  IMAD.IADD R5, R5, 0x1, -R6 ;  /* 0x0000000105057824 */ /* 0x000fe200078e0a06 */
[----:B------:R-:W-:-:S05]  /*122f0*/  LOP3.LUT R0, R0, 0x200, R2, 0xf8, !PT ;  /* 0x0000020000007812 */ /* 0x000fca00078ef802 */
[----:B------:R-:W-:Y:S01]  /*12300*/  IMAD R0, R23, 0x2000, R0 ;  /* 0x0000200017007824 */ /* 0x000fe200078e0200 */
[----:B------:R-:W-:Y:S06]  /*12310*/  BRA.DIV UR4, `(.L_x_1071) ;  /* 0x0000003a04e47947 */ /* 0x000fec000b800000 */
[----:B------:R-:W1:Y:S01]  /*12320*/  S2R R2, SR_TID.X ;  /* 0x0000000000027919 */ /* 0x000e620000002100 */
[----:B------:R-:W-:Y:S01]  /*12330*/  IMAD R0, R0, 0x2, R16 ;  /* 0x0000000200007824 */ /* 0x000fe200078e0210 */
[----:B------:R-:W2:Y:S04]  /*12340*/  SHFL.IDX PT, R14, R17, RZ, 0x181f ;  /* 0x00181fff110e7589 */ /* 0x000ea800000e0000 */
[----:B0-----:R-:W0:Y:S04]  /*12350*/  SHFL.IDX PT, R3, R18, RZ, 0x181f ;  /* 0x00181fff12037589 */ /* 0x001e2800000e0000 */
[----:B------:R-:W-:Y:S04]  /*12360*/  SHFL.IDX PT, R7, R18, 0x1, 0x181f ;  /* 0x00381f0012077f89 */ /* 0x000fe800000e0000 */
[----:B------:R-:W-:Y:S04]  /*12370*/  SHFL.IDX PT, R9, R17, 0x2, 0x181f ;  /* 0x00581f0011097f89 */ /* 0x000fe800000e0000 */
[----:B------:R-:W-:Y:S01]  /*12380*/  SHFL.IDX PT, R8, R18, 0x2, 0x181f ;  /* 0x00581f0012087f89 */ /* 0x000fe200000e0000 */
[----:B-1----:R-:W-:-:S05]  /*12390*/  IMAD.SHL.U32 R2, R2, 0x8, RZ ;  /* 0x0000000802027824 */ /* 0x002fca00078e00ff */
[----:B------:R-:W-:-:S05]  /*123a0*/  LOP3.LUT R2, R2, 0x38, RZ, 0xc0, !PT ;  /* 0x0000003802027812 */ /* 0x000fca00078ec0ff */
[----:B------:R-:W-:-:S05]  /*123b0*/  IMAD.SHL.U32 R6, R2, 0x2, RZ ;  /* 0x0000000202067824 */ /* 0x000fca00078e00ff */
[----:B--2---:R-:W-:Y:S02]  /*123c0*/  IADD3 R2, P0, R14, R6, RZ ;  /* 0x000000060e027210 */ /* 0x004fe40007f1e0ff */
[----:B------:R-:W1:Y:S03]  /*123d0*/  SHFL.IDX PT, R14, R17, 0x1, 0x181f ;  /* 0x00381f00110e7f89 */ /* 0x000e6600000e0000 */
[----:B0-----:R-:W-:Y:S01]  /*123e0*/  IMAD.X R3, RZ, RZ, R3, P0 ;  /* 0x000000ffff037224 */ /* 0x001fe200000e0603 */
[----:B------:R-:W-:-:S13]  /*123f0*/  ISETP.LT.OR P0, PT, R5, 0x1, P2 ;  /* 0x000000010500780c */ /* 0x000fda0001701670 */
[----:B------:R1:W-:Y:S02]  /*12400*/  LDGSTS.E.BYPASS.LTC128B.128 [R0+0x400], desc[UR52][R2.64], !P0 ;  /* 0x0040000002007fae */ /* 0x0003e4000c101d74 */
[----:B-1----:R-:W-:Y:S02]  /*12410*/  IADD3 R2, P0, R14, R6, RZ ;  /* 0x000000060e027210 */ /* 0x002fe40007f1e0ff */
[----:B------:R-:W0:Y:S03]  /*12420*/  SHFL.IDX PT, R14, R17, 0x3, 0x181f ;  /* 0x00781f00110e7f89 */ /* 0x000e2600000e0000 */
[----:B------:R-:W-:Y:S01]  /*12430*/  IMAD.X R3, RZ, RZ, R7, P0 ;  /* 0x000000ffff037224 */ /* 0x000fe200000e0607 */
[----:B------:R-:W-:Y:S01]  /*12440*/  ISETP.LT.OR P0, PT, R5, 0x11, P2 ;  /* 0x000000110500780c */ /* 0x000fe20001701670 */
[----:B------:R-:W1:-:S12]  /*12450*/  SHFL.IDX PT, R7, R18, 0x3, 0x181f ;  /* 0x00781f0012077f89 */ /* 0x000e5800000e0000 */
[----:B------:R2:W-:Y:S02]  /*12460*/  LDGSTS.E.BYPASS.LTC128B.128 [R0+0xc00], desc[UR52][R2.64], !P0 ;  /* 0x00c0000002007fae */ /* 0x0005e4000c101d74 */
[----:B--2---:R-:W-:Y:S02]  /*12470*/  IADD3 R2, P0, R9, R6, RZ ;  /* 0x0000000609027210 */ /* 0x004fe40007f1e0ff */
[----:B------:R-:W2:Y:S03]  /*12480*/  SHFL.IDX PT, R9, R17, 0x4, 0x181f ;  /* 0x00981f0011097f89 */ /* 0x000ea600000e0000 */
[----:B------:R-:W-:Y:S01]  /*12490*/  IMAD.X R3, RZ, RZ, R8, P0 ;  /* 0x000000ffff037224 */ /* 0x000fe200000e0608 */
[----:B------:R-:W-:Y:S01]  /*124a0*/  ISETP.LT.OR P0, PT, R5, 0x21, P2 ;  /* 0x000000210500780c */ /* 0x000fe20001701670 */
[----:B------:R-:W3:-:S12]  /*124b0*/  SHFL.IDX PT, R8, R18, 0x4, 0x181f ;  /* 0x00981f0012087f89 */ /* 0x000ed800000e0000 */
[----:B------:R0:W-:Y:S02]  /*124c0*/  LDGSTS.E.BYPASS.LTC128B.128 [R0+0x1400], desc[UR52][R2.64], !P0 ;  /* 0x0140000002007fae */ /* 0x0001e4000c101d74 */
[----:B0-----:R-:W-:Y:S02]  /*124d0*/  IADD3 R2, P0, R14, R6, RZ ;  /* 0x000000060e027210 */ /* 0x001fe40007f1e0ff */
[----:B------:R-:W0:Y:S03]  /*124e0*/  SHFL.IDX PT, R14, R17, 0x5, 0x181f ;  /* 0x00b81f00110e7f89 */ /* 0x000e2600000e0000 */
[----:B-1----:R-:W-:Y:S01]  /*124f0*/  IMAD.X R3, RZ, RZ, R7, P0 ;  /* 0x000000ffff037224 */ /* 0x002fe200000e0607 */
[----:B------:R-:W-:Y:S01]  /*12500*/  ISETP.LT.OR P0, PT, R5, 0x31, P2 ;  /* 0x000000310500780c */ /* 0x000fe20001701670 */
[----:B------:R-:W1:-:S12]  /*12510*/  SHFL.IDX PT, R7, R18, 0x5, 0x181f ;  /* 0x00b81f0012077f89 */ /* 0x000e5800000e0000 */
[----:B------:R2:W-:Y:S02]  /*12520*/  LDGSTS.E.BYPASS.LTC128B.128 [R0+0x1c00], desc[UR52][R2.64], !P0 ;  /* 0x01c0000002007fae */ /* 0x0005e4000c101d74 */
[----:B--2---:R-:W-:Y:S02]  /*12530*/  IADD3 R2, P0, R9, R6, RZ ;  /* 0x0000000609027210 */ /* 0x004fe40007f1e0ff */
[----:B------:R-:W2:Y:S03]  /*12540*/  SHFL.IDX PT, R9, R17, 0x6, 0x181f ;  /* 0x00d81f0011097f89 */ /* 0x000ea600000e0000 */
[----:B---3--:R-:W-:Y:S01]  /*12550*/  IMAD.X R3, RZ, RZ, R8, P0 ;  /* 0x000000ffff037224 */ /* 0x008fe200000e0608 */
[----:B------:R-:W-:Y:S01]  /*12560*/  ISETP.LT.OR P0, PT, R5, 0x41, P2 ;  /* 0x000000410500780c */ /* 0x000fe20001701670 */
[----:B------:R-:W3:-:S12]  /*12570*/  SHFL.IDX PT, R8, R18, 0x6, 0x181f ;  /* 0x00d81f0012087f89 */ /* 0x000ed800000e0000 */
[----:B------:R0:W-:Y:S02]  /*12580*/  LDGSTS.E.BYPASS.LTC128B.128 [R0+0x2400], desc[UR52][R2.64], !P0 ;  /* 0x0240000002007fae */ /* 0x0001e4000c101d74 */
[----:B0-----:R-:W-:Y:S02]  /*12590*/  IADD3 R2, P0, R14, R6, RZ ;  /* 0x000000060e027210 */ /* 0x001fe40007f1e0ff */
[----:B------:R0:W4:Y:S03]  /*125a0*/  SHFL.IDX PT, R14, R17, 0x7, 0x181f ;  /* 0x00f81f00110e7f89 */ /* 0x00012600000e0000 */
[----:B-1----:R-:W-:Y:S01]  /*125b0*/  IMAD.X R3, RZ, RZ, R7, P0 ;  /* 0x000000ffff037224 */ /* 0x002fe200000e0607 */
[----:B------:R-:W-:Y:S01]  /*125c0*/  ISETP.LT.OR P0, PT, R5, 0x51, P2 ;  /* 0x000000510500780c */ /* 0x000fe20001701670 */
[----:B------:R0:W1:-:S12]  /*125d0*/  SHFL.IDX PT, R7, R18, 0x7, 0x181f ;  /* 0x00f81f0012077f89 */ /* 0x00005800000e0000 */
[----:B------:R2:W-:Y:S02]  /*125e0*/  LDGSTS.E.BYPASS.LTC128B.128 [R0+0x2c00], desc[UR52][R2.64], !P0 ;  /* 0x02c0000002007fae */ /* 0x0005e4000c101d74 */
[----:B--2---:R-:W-:-:S05]  /*125f0*/  IADD3 R2, P0, R9, R6, RZ ;  /* 0x0000000609027210 */ /* 0x004fca0007f1e0ff */
[----:B---3--:R-:W-:Y:S01]  /*12600*/  IMAD.X R3, RZ, RZ, R8, P0 ;  /* 0x000000ffff037224 */ /* 0x008fe200000e0608 */
[----:B------:R-:W-:-:S13]  /*12610*/  ISETP.LT.OR P0, PT, R5, 0x61, P2 ;  /* 0x000000610500780c */ /* 0x000fda0001701670 */
[----:B-1--4-:R0:W-:Y:S02]  /*12620*/  LDGSTS.E.BYPASS.LTC128B.128 [R0+0x3400], desc[UR52][R2.64], !P0 ;  /* 0x0340000002007fae */ /* 0x0121e4000c101d74 */
.L_x_1195:
[----:B0-----:R-:W-:-:S05]  /*12630*/  IADD3 R2, P0, R14, R6, RZ ;  /* 0x000000060e027210 */ /* 0x001fca0007f1e0ff */
[----:B------:R-:W-:Y:S01]  /*12640*/  IMAD.X R3, RZ, RZ, R7, P0 ;  /* 0x000000ffff037224 */ /* 0x000fe200000e0607 */
[----:B------:R-:W-:-:S13]  /*12650*/  ISETP.LT.OR P0, PT, R5, 0x71, P2 ;  /* 0x000000710500780c */ /* 0x000fda0001701670 */
[----:B------:R-:W-:Y:S01]  /*12660*/  @!PT LDS RZ, [RZ] ;  /* 0x00000000fffff984 */ /* 0x000fe20000000800 */
[----:B------:R-:W-:Y:S01]  /*12670*/  @!PT LDS RZ, [RZ] ;  /* 0x00000000fffff984 */ /* 0x000fe20000000800 */
[----:B------:R-:W-:Y:S01]  /*12680*/  @!PT LDS RZ, [RZ] ;  /* 0x00000000fffff984 */ /* 0x000fe20000000800 */
[----:B------:R0:W-:Y:S01]  /*12690*/  LDGSTS.E.BYPASS.LTC128B.128 [R0+0x3c00], desc[UR52][R2.64], !P0 ;  /* 0x03c0000002007fae */ /* 0x0001e2000c101d74 */
[----:B------:R-:W-:Y:S01]  /*126a0*/  PLOP3.LUT P0, PT, PT, PT, PT, 0x80, 0x0 ;  /* 0x000000000000781c */ /* 0x000fe20003f0f070 */
[----:B------:R-:W-:-:S12]  /*126b0*/  NOP ;  /* 0x0000000000007918 */ /* 0x000fd80000000000 */
.L_x_1072:
        /* <DEDUP_REMOVED lines=11> */
.L_x_1073:
[----:B------:R2:W-:Y:S01]  /*12770*/  SYNCS.ARRIVE.TRANS64.A1T0 RZ, [R4+URZ+0x16850], RZ ;  /* 0x016850ff04ff79a7 */ /* 0x0005e2000810003f */
[----:B------:R-:W-:-:S05]  /*12780*/  VIADD R23, R23, 0x1 ;  /* 0x0000000117177836 */ /* 0x000fca0000000000 */
[----:B------:R-:W-:-:S04]  /*12790*/  ISETP.NE.AND P0, PT, R23, 0x2, PT ;  /* 0x000000021700780c */ /* 0x000fc80003f05270 */
[----:B------:R-:W-:Y:S02]  /*127a0*/  SEL R3, RZ, 0x1, P0 ;  /* 0x00000001ff037807 */ /* 0x000fe40000000000 */
[----:B------:R-:W-:Y:S02]  /*127b0*/  SEL R23, R23, RZ, P0 ;  /* 0x000000ff17177207 */ /* 0x000fe40000000000 */
[----:B--2---:R-:W-:-:S07]  /*127c0*/  LOP3.LUT R26, R26, R3, RZ, 0x3c, !PT ;  /* 0x000000031a1a7212 */ /* 0x004fce00078e3cff */
.L_x_1033:
[----:B------:R-:W-:Y:S05]  /*127d0*/  BSYNC B7 ;  /* 0x0000000000077941 */ /* 0x000fea0003800000 */
.L_x_1031:
[----:B------:R2:W5:Y:S01]  /*127e0*/  LDL R2, [R1+0xc] ;  /* 0x00000c0001027983 */ /* 0x0005620000100800 */
[----:B------:R-:W-:-:S13]  /*127f0*/  LOP3.LUT P0, RZ, R19, 0x20, RZ, 0xc0, !PT ;  /* 0x0000002013ff7812 */ /* 0x000fda000780c0ff */
[----:B--2---:R-:W-:Y:S05]  /*12800*/  @!P0 BRA `(.L_x_1074) ;  /* 0x0000000000288947 */ /* 0x004fea0003800000 */
[----:B------:R-:W-:Y:S05]  /*12810*/  WARPSYNC.ALL ;  /* 0x0000000000007948 */ /* 0x000fea0003800000 */
[----:B------:R-:W2:Y:S08]  /*12820*/  S2UR UR5, SR_CgaCtaId ;  /* 0x00000000000579c3 */ /* 0x000eb00000008800 */
[----:B------:R-:W-:Y:S06]  /*12830*/  BAR.SYNC.DEFER_BLOCKING 0x5, 0x200 ;  /* 0x0148000000007b1d */ /* 0x000fec0000010000 */
[----:B------:R-:W-:-:S02]  /*12840*/  UMOV UR4, 0x400 ;  /* 0x0000040000047882 */ /* 0x000fc40000000000 */
[----:B--2---:R-:W-:-:S06]  /*12850*/  ULEA UR4, UR5, UR4, 0x18 ;  /* 0x0000000405047291 */ /* 0x004fcc000f8ec03f */
[----:B------:R-:W-:-:S05]  /*12860*/  IMAD.U32 R16, RZ, RZ, UR4 ;  /* 0x00000004ff107e24 */ /* 0x000fca000f8e00ff */
[----:B-----5:R-:W2:Y:S04]  /*12870*/  LDS R2, [R16+0x168d0] ;  /* 0x0168d00010027984 */ /* 0x020ea80000000800 */
[----:B--2---:R3:W-:Y:S01]  /*12880*/  STL [R1+0xc], R2 ;  /* 0x00000c0201007387 */ /* 0x0047e20000100800 */
[----:B------:R-:W-:Y:S06]  /*12890*/  BAR.ARV 0x4, 0x200 ;  /* 0x0108000000007b1d */ /* 0x000fec0000002000 */
[----:B------:R-:W-:Y:S05]  /*128a0*/  BRA `(.L_x_1075) ;  /* 0x00000000002c7947 */ /* 0x000fea0003800000 */
.L_x_1074:
[----:B------:R-:W-:-:S03]  /*128b0*/  UMOV UR4, 0xffffffff ;  /* 0xffffffff00047882 */ /* 0x000fc60000000000 */
[----:B------:R-:W-:Y:S05]  /*128c0*/  BRA.DIV UR4, `(.L_x_1076) ;  /* 0x0000003e04bc7947 */ /* 0x000fea000b800000 */
[----:B-----5:R2:W3:Y:S02]  /*128d0*/  SHFL.IDX PT, R14, R2, RZ, 0x1f ;  /* 0x00001fff020e7589 */ /* 0x0204e400000e0000 */
.L_x_1198:
[----:B------:R-:W4:Y:S01]  /*128e0*/  @!P1 S2R R3, SR_CgaCtaId ;  /* 0x0000000000039919 */ /* 0x000f220000008800 */
[----:B------:R-:W-:Y:S05]  /*128f0*/  WARPSYNC.ALL ;  /* 0x0000000000007948 */ /* 0x000fea0003800000 */
[----:B------:R-:W-:Y:S01]  /*12900*/  BAR.SYNC.DEFER_BLOCKING 0x4, 0x200 ;  /* 0x0108000000007b1d */ /* 0x000fe20000010000 */
[----:B-1----:R-:W-:-:S05]  /*12910*/  @!P1 MOV R0, 0x400 ;  /* 0x0000040000009802 */ /* 0x002fca0000000f00 */
[----:B---3--:R1:W-:Y:S01]  /*12920*/  STL [R1+0xc], R14 ;  /* 0x00000c0e01007387 */ /* 0x0083e20000100800 */
[----:B----4-:R-:W-:-:S05]  /*12930*/  @!P1 LEA R16, R3, R0, 0x18 ;  /* 0x0000000003109211 */ /* 0x010fca00078ec0ff */
[----:B------:R1:W-:Y:S01]  /*12940*/  @!P1 STS [R16+0x168d0], R2 ;  /* 0x0168d00210009388 */ /* 0x0003e20000000800 */
[----:B------:R-:W-:Y:S06]  /*12950*/  BAR.ARV 0x5, 0x200 ;  /* 0x0148000000007b1d */ /* 0x000fec0000002000 */
.L_x_1075:
[----:B-1----:R-:W4:Y:S01]  /*12960*/  LDL R0, [R1+0xc] ;  /* 0x00000c0001007983 */ /* 0x002f220000100800 */
[----:B------:R-:W-:Y:S02]  /*12970*/  ULDC UR4, c[0x0][0xc38] ;  /* 0x00030e0000047ab9 */ /* 0x000fe40000000800 */
[----:B----4-:R-:W-:-:S13]  /*12980*/  ISETP.GE.AND P0, PT, R0, UR4, PT ;  /* 0x0000000400007c0c */ /* 0x010fda000bf06270 */
[----:B------:R-:W-:Y:S05]  /*12990*/  @!P0 BRA `(.L_x_1077) ;  /* 0xffffffbc006c8947 */ /* 0x000fea000383ffff */
.L_x_1022:
[----:B------:R-:W4:Y:S01]  /*129a0*/  LDL.LU R0, [R1+0x10] ;  /* 0x0000100001007983 */ /* 0x000f220000300800 */
[----:B------:R-:W-:Y:S01]  /*129b0*/  BSSY B0, `(.L_x_1078) ;  /* 0x000000b000007945 */ /* 0x000fe20003800000 */
[----:B------:R-:W5:Y:S01]  /*129c0*/  S2R R5, SR_CgaCtaId ;  /* 0x0000000000057919 */ /* 0x000f620000008800 */
[----:B----4-:R-:W-:-:S05]  /*129d0*/  VIADD R0, R0, 0x1 ;  /* 0x0000000100007836 */ /* 0x010fca0000000000 */
[----:B--23--:R-:W-:-:S04]  /*129e0*/  LEA.HI R2, R0, R0, RZ, 0x1 ;  /* 0x0000000000027211 */ /* 0x00cfc800078f08ff */
[----:B------:R-:W-:Y:S02]  /*129f0*/  LOP3.LUT R3, R2, 0xfffffffe, RZ, 0xc0, !PT ;  /* 0xfffffffe02037812 */ /* 0x000fe400078ec0ff */
[----:B------:R-:W-:-:S03]  /*12a00*/  MOV R2, 0x400 ;  /* 0x0000040000027802 */ /* 0x000fc60000000f00 */
[----:B------:R-:W-:Y:S01]  /*12a10*/  IMAD.IADD R0, R0, 0x1, -R3 ;  /* 0x0000000100007824 */ /* 0x000fe200078e0a03 */
[----:B-----5:R-:W-:-:S04]  /*12a20*/  LEA R4, R5, R2, 0x18 ;  /* 0x0000000205047211 */ /* 0x020fc800078ec0ff */
[----:B------:R-:W-:-:S04]  /*12a30*/  SHF.L.U32 R0, R0, 0x1f, RZ ;  /* 0x0000001f00007819 */ /* 0x000fc800000006ff */
[----:B------:R-:W2:Y:S02]  /*12a40*/  SYNCS.PHASECHK.TRANS64.TRYWAIT P0, [R4+URZ+0x16820], R0 ;  /* 0x01682000040075a7 */ /* 0x000ea4000800017f */
[----:B--2---:R-:W-:Y:S05]  /*12a50*/  @!P0 BRA `(.L_x_1079) ;  /* 0x0000003c00808947 */ /* 0x004fea0003800000 */
.L_x_1199:
[----:B-1----:R-:W-:Y:S05]  /*12a60*/  BSYNC B0 ;  /* 0x0000000000007941 */ /* 0x002fea0003800000 */
.L_x_1078:
[----:B------:R-:W-:-:S03]  /*12a70*/  UMOV UR4, 0xffffffff ;  /* 0xffffffff00047882 */ /* 0x000fc60000000000 */
[----:B------:R-:W-:Y:S05]  /*12a80*/  BRA.DIV UR4, `(.L_x_1080) ;  /* 0x0000003e04887947 */ /* 0x000fea000b800000 */
[----:B--2---:R-:W1:Y:S02]  /*12a90*/  S2R R0, SR_TID.X ;  /* 0x0000000000007919 */ /* 0x004e640000002100 */
[----:B-1----:R-:W-:-:S04]  /*12aa0*/  SHF.R.U32.HI R0, RZ, 0x5, R0 ;  /* 0x00000005ff007819 */ /* 0x002fc80000011600 */
[----:B------:R-:W-:-:S05]  /*12ab0*/  LOP3.LUT R0, R0, 0x3, RZ, 0xc0, !PT ;  /* 0x0000000300007812 */ /* 0x000fca00078ec0ff */
[----:B------:R1:W2:Y:S02]  /*12ac0*/  SHFL.IDX PT, R14, R0, RZ, 0x1f ;  /* 0x00001fff000e7589 */ /* 0x0002a400000e0000 */
.L_x_1202:
[----:B--2---:R-:W-:Y:S01]  /*12ad0*/  ISETP.NE.AND P0, PT, R14, RZ, PT ;  /* 0x000000ff0e00720c */ /* 0x004fe20003f05270 */
[----:B------:R-:W-:-:S12]  /*12ae0*/  BSSY B0, `(.L_x_1081) ;  /* 0x0000024000007945 */ /* 0x000fd80003800000 */
[----:B------:R-:W-:Y:S05]  /*12af0*/  @P0 BRA `(.L_x_1082) ;  /* 0x0000000000880947 */ /* 0x000fea0003800000 */
[----:B------:R-:W-:-:S03]  /*12b00*/  UMOV UR4, 0xffffffff ;  /* 0xffffffff00047882 */ /* 0x000fc60000000000 */
[----:B------:R-:W-:Y:S05]  /*12b10*/  BRA.DIV UR4, `(.L_x_1083) ;  /* 0x0000003e04987947 */ /* 0x000fea000b800000 */
[----:B------:R-:W-:-:S13]  /*12b20*/  ELECT P6, URZ, PT ;  /* 0x00000000003f782f */ /* 0x000fda00038c0000 */
.L_x_1205:
[----:B------:R-:W-:Y:S05]  /*12b30*/  @!P6 BRA `(.L_x_1082) ;  /* 0x000000000078e947 */ /* 0x000fea0003800000 */
[----:B------:R-:W-:-:S06]  /*12b40*/  ULOP3.LUT UR4, UR37, 0x2, URZ, 0xfc, !UPT ;  /* 0x0000000225047892 */ /* 0x000fcc000f8efc3f */
[----:B-1----:R-:W-:-:S05]  /*12b50*/  IMAD.U32 R0, RZ, RZ, UR4 ;  /* 0x00000004ff007e24 */ /* 0x002fca000f8e00ff */
[----:B------:R-:W-:-:S13]  /*12b60*/  ISETP.NE.AND P0, PT, R0, 0x3, PT ;  /* 0x000000030000780c */ /* 0x000fda0003f05270 */
[----:B------:R-:W-:Y:S05]  /*12b70*/  @!P0 BRA `(.L_x_1084) ;  /* 0x0000000000048947 */ /* 0x000fea0003800000 */
[----:B------:R-:W-:Y:S01]  /*12b80*/  BPT.TRAP 0x1 ;  /* 0x000000040000795c */ /* 0x000fe20000300000 */
.L_x_1084:
[C---:B------:R-:W-:Y:S01]  /*12b90*/  IMAD R5, R23.reuse, 0x8, R4 ;  /* 0x0000000817057824 */ /* 0x040fe200078e0204 */
[----:B------:R-:W-:Y:S01]  /*12ba0*/  SHF.L.U32 R0, R26, 0x1f, RZ ;  /* 0x0000001f1a007819 */ /* 0x000fe200000006ff */
[----:B------:R-:W-:-:S03]  /*12bb0*/  VIADD R23, R23, 0x1 ;  /* 0x0000000117177836 */ /* 0x000fc60000000000 */
[----:B------:R-:W1:Y:S02]  /*12bc0*/  SYNCS.PHASECHK.TRANS64.TRYWAIT P1, [R5+URZ+0x16840], R0 ;  /* 0x01684000050075a7 */ /* 0x000e64000802017f */
[----:B------:R-:W-:-:S04]  /*12bd0*/  ISETP.NE.AND P2, PT, R23, 0x2, PT ;  /* 0x000000021700780c */ /* 0x000fc80003f45270 */
[----:B------:R-:W-:Y:S01]  /*12be0*/  SEL R3, RZ, 0x1, P2 ;  /* 0x00000001ff037807 */ /* 0x000fe20001000000 */
[----:B-1----:R-:W-:Y:S08]  /*12bf0*/  @!P1 BRA `(.L_x_1085) ;  /* 0x0000003c00809947 */ /* 0x002ff00003800000 */
.L_x_1206:
[----:B------:R-:W-:Y:S02]  /*12c00*/  SEL R23, R23, RZ, P2 ;  /* 0x000000ff17177207 */ /* 0x000fe40001000000 */
[----:B------:R-:W-:Y:S01]  /*12c10*/  LOP3.LUT R2, R26, R3, RZ, 0x3c, !PT ;  /* 0x000000031a027212 */ /* 0x000fe200078e3cff */
[----:B------:R-:W-:Y:S06]  /*12c20*/  @!P0 BRA `(.L_x_1086) ;  /* 0x0000000000048947 */ /* 0x000fec0003800000 */
[----:B------:R-:W-:Y:S01]  /*12c30*/  BPT.TRAP 0x1 ;  /* 0x000000040000795c */ /* 0x000fe20000300000 */
.L_x_1086:
[----:B------:R-:W-:Y:S01]  /*12c40*/  IMAD R23, R23, 0x8, R4 ;  /* 0x0000000817177824 */ /* 0x000fe200078e0204 */
[----:B------:R-:W-:-:S04]  /*12c50*/  SHF.L.U32 R2, R2, 0x1f, RZ ;  /* 0x0000001f02027819 */ /* 0x000fc800000006ff */
[----:B------:R-:W2:Y:S02]  /*12c60*/  SYNCS.PHASECHK.TRANS64.TRYWAIT P1, [R23+URZ+0x16840], R2 ;  /* 0x01684002170075a7 */ /* 0x000ea4000802017f */
[----:B--2---:R-:W-:Y:S05]  /*12c70*/  @!P1 BRA `(.L_x_1087) ;  /* 0x0000003c00749947 */ /* 0x004fea0003800000 */
.L_x_1207:
[----:B------:R-:W-:Y:S05]  /*12c80*/  @!P0 BRA `(.L_x_1088) ;  /* 0x0000000000048947 */ /* 0x000fea0003800000 */
[----:B------:R-:W-:Y:S01]  /*12c90*/  BPT.TRAP 0x1 ;  /* 0x000000040000795c */ /* 0x000fe20000300000 */
.L_x_1088:
[----:B------:R-:W3:Y:S02]  /*12ca0*/  SYNCS.PHASECHK.TRANS64.TRYWAIT P1, [R5+URZ+0x16860], R0 ;  /* 0x01686000050075a7 */ /* 0x000ee4000802017f */
[----:B---3--:R-:W-:Y:S05]  /*12cb0*/  @!P1 BRA `(.L_x_1089) ;  /* 0x0000003c00789947 */ /* 0x008fea0003800000 */
.L_x_1208:
[----:B------:R-:W-:Y:S05]  /*12cc0*/  @!P0 BRA `(.L_x_1090) ;  /* 0x0000000000048947 */ /* 0x000fea0003800000 */
[----:B------:R-:W-:Y:S01]  /*12cd0*/  BPT.TRAP 0x1 ;  /* 0x000000040000795c */ /* 0x000fe20000300000 */
.L_x_1090:
[----:B----4-:R4:W0:Y:S02]  /*12ce0*/  SYNCS.PHASECHK.TRANS64.TRYWAIT P0, [R23+URZ+0x16860], R2 ;  /* 0x01686002170075a7 */ /* 0x010824000800017f */
[----:B0-----:R-:W-:Y:S05]  /*12cf0*/  @!P0 NANOSLEEP.SYNCS 0x989680 ;  /* 0x009896800000895d */ /* 0x001fea0003900000 */
[----:B------:R-:W0:Y:S02]  /*12d00*/  @!P0 SYNCS.PHASECHK.TRANS64 P0, [R23+URZ+0x16860], R2 ;  /* 0x01686002170085a7 */ /* 0x000e24000800007f */
[----:B0-----:R-:W-:Y:S05]  /*12d10*/  @!P0 BRA `(.L_x_1090) ;  /* 0xfffffffc00f08947 */ /* 0x001fea000383ffff */
.L_x_1082:
[----:B------:R-:W-:Y:S05]  /*12d20*/  BSYNC B0 ;  /* 0x0000000000007941 */ /* 0x000fea0003800000 */
.L_x_1081:
[----:B------:R-:W-:Y:S05]  /*12d30*/  EXIT ;  /* 0x000000000000794d */ /* 0x000fea0003800000 */
.L_x_939:
[----:B0-----:R-:W-:-:S04]  /*12d40*/  IMAD.U32 R3, RZ, RZ, UR45 ;  /* 0x0000002dff037e24 */ /* 0x001fc8000f8e00ff */
[----:B------:R0:W1:Y:S03]  /*12d50*/  SYNCS.PHASECHK.TRANS64.TRYWAIT P1, [R3+URZ+0x16800], R0 ;  /* 0x01680000030075a7 */ /* 0x000066000802017f */
[----:B-1----:R-:W-:Y:S05]  /*12d60*/  @!P1 NANOSLEEP.SYNCS 0x989680 ;  /* 0x009896800000995d */ /* 0x002fea0003900000 */
[----:B------:R-:W1:Y:S02]  /*12d70*/  @!P1 SYNCS.PHASECHK.TRANS64 P1, [R3+URZ+0x16800], R0 ;  /* 0x01680000030095a7 */ /* 0x000e64000802007f */
[----:B-1----:R-:W-:Y:S05]  /*12d80*/  @!P1 BRA `(.L_x_939) ;  /* 0xfffffffc00ec9947 */ /* 0x002fea000383ffff */
[----:B------:R-:W-:Y:S05]  /*12d90*/  BRA `(.L_x_1091) ;  /* 0xfffffee800cc7947 */ /* 0x000fea000383ffff */
.L_x_943:
[----:B-1----:R1:W2:Y:S02]  /*12da0*/  SYNCS.PHASECHK.TRANS64.TRYWAIT P1, [R3+URZ+0x16830], R0 ;  /* 0x01683000030075a7 */ /* 0x0022a4000802017f */
[----:B--2---:R-:W-:Y:S05]  /*12db0*/  @!P1 NANOSLEEP.SYNCS 0x989680 ;  /* 0x009896800000995d */ /* 0x004fea0003900000 */
[----:B------:R-:W2:Y:S02]  /*12dc0*/  @!P1 SYNCS.PHASECHK.TRANS64 P1, [R3+URZ+0x16830], R0 ;  /* 0x01683000030095a7 */ /* 0x000ea4000802007f */
[----:B--2---:R-:W-:Y:S05]  /*12dd0*/  @!P1 BRA `(.L_x_943) ;  /* 0xfffffffc00f09947 */ /* 0x004fea000383ffff */
[----:B------:R-:W-:Y:S05]  /*12de0*/  BRA `(.L_x_942) ;  /* 0xfffffee800e87947 */ /* 0x000fea000383ffff */
.L_x_960:
[----:B-1----:R-:W-:-:S04]  /*12df0*/  IMAD.U32 R5, RZ, RZ, UR6 ;  /* 0x00000006ff057e24 */ /* 0x002fc8000f8e00ff */
[----:B------:R1:W2:Y:S03]  /*12e00*/  SYNCS.PHASECHK.TRANS64.TRYWAIT P1, [R5+URZ+0x16830], R0 ;  /* 0x01683000050075a7 */ /* 0x0002a6000802017f */
[----:B--2---:R-:W-:Y:S05]  /*12e10*/  @!P1 NANOSLEEP.SYNCS 0x989680 ;  /* 0x009896800000995d */ /* 0x004fea0003900000 */
[----:B------:R-:W2:Y:S02]  /*12e20*/  @!P1 SYNCS.PHASECHK.TRANS64 P1, [R5+URZ+0x16830], R0 ;  /* 0x01683000050095a7 */ /* 0x000ea4000802007f */
[----:B--2---:R-:W-:Y:S05]  /*12e30*/  @!P1 BRA `(.L_x_960) ;  /* 0xfffffffc00ec9947 */ /* 0x004fea000383ffff */
[----:B------:R-:W-:Y:S05]  /*12e40*/  BRA `(.L_x_957) ;  /* 0xffffff1c007c7947 */ /* 0x000fea000383ffff */
.L_x_964:
[----:B-1----:R-:W-:-:S04]  /*12e50*/  IMAD.U32 R5, RZ, RZ, UR6 ;  /* 0x00000006ff057e24 */ /* 0x002fc8000f8e00ff */
[----:B------:R1:W2:Y:S03]  /*12e60*/  SYNCS.PHASECHK.TRANS64.TRYWAIT P1, [R5+URZ+0x16850], R0 ;  /* 0x01685000050075a7 */ /* 0x0002a6000802017f */
[----:B--2---:R-:W-:Y:S05]  /*12e70*/  @!P1 NANOSLEEP.SYNCS 0x989680 ;  /* 0x009896800000995d */ /* 0x004fea0003900000 */
[----:B------:R-:W2:Y:S02]  /*12e80*/  @!P1 SYNCS.PHASECHK.TRANS64 P1, [R5+URZ+0x16850], R0 ;  /* 0x01685000050095a7 */ /* 0x000ea4000802007f */
[----:B--2---:R-:W-:Y:S05]  /*12e90*/  @!P1 BRA `(.L_x_964) ;  /* 0xfffffffc00ec9947 */ /* 0x004fea000383ffff */
[----:B------:R-:W-:Y:S05]  /*12ea0*/  BRA `(.L_x_961) ;  /* 0xffffff1c00f87947 */ /* 0x000fea000383ffff */
.L_x_983:
[----:B-1----:R-:W-:-:S04]  /*12eb0*/  IMAD.U32 R11, RZ, RZ, UR6 ;  /* 0x00000006ff0b7e24 */ /* 0x002fc8000f8e00ff */
[----:B------:R1:W2:Y:S03]  /*12ec0*/  SYNCS.PHASECHK.TRANS64.TRYWAIT P1, [R11+URZ+0x16830], R0 ;  /* 0x016830000b0075a7 */ /* 0x0002a6000802017f */
[----:B--2---:R-:W-:Y:S05]  /*12ed0*/  @!P1 NANOSLEEP.SYNCS 0x989680 ;  /* 0x009896800000995d */ /* 0x004fea0003900000 */
[----:B------:R-:W2:Y:S02]  /*12ee0*/  @!P1 SYNCS.PHASECHK.TRANS64 P1, [R11+URZ+0x16830], R0 ;  /* 0x016830000b0095a7 */ /* 0x000ea4000802007f */
[----:B--2---:R-:W-:Y:S05]  /*12ef0*/  @!P1 BRA `(.L_x_983) ;  /* 0xfffffffc00ec9947 */ /* 0x004fea000383ffff */
[----:B------:R-:W-:Y:S05]  /*12f00*/  BRA `(.L_x_980) ;  /* 0xffffff4c00707947 */ /* 0x000fea000383ffff */
.L_x_987:
[----:B-1----:R-:W-:-:S04]  /*12f10*/  IMAD.U32 R11, RZ, RZ, UR6 ;  /* 0x00000006ff0b7e24 */ /* 0x002fc8000f8e00ff */
[----:B------:R1:W2:Y:S03]  /*12f20*/  SYNCS.PHASECHK.TRANS64.TRYWAIT P1, [R11+URZ+0x16850], R0 ;  /* 0x016850000b0075a7 */ /* 0x0002a6000802017f */
[----:B--2---:R-:W-:Y:S05]  /*12f30*/  @!P1 NANOSLEEP.SYNCS 0x989680 ;  /* 0x009896800000995d */ /* 0x004fea0003900000 */
[----:B------:R-:W2:Y:S02]  /*12f40*/  @!P1 SYNCS.PHASECHK.TRANS64 P1, [R11+URZ+0x16850], R0 ;  /* 0x016850000b0095a7 */ /* 0x000ea4000802007f */
[----:B--2---:R-:W-:Y:S05]  /*12f50*/  @!P1 BRA `(.L_x_987) ;  /* 0xfffffffc00ec9947 */ /* 0x004fea000383ffff */
[----:B------:R-:W-:Y:S05]  /*12f60*/  BRA `(.L_x_984) ;  /* 0xffffff4c00ec7947 */ /* 0x000fea000383ffff */
.L_x_995:
[----:B-1----:R-:W-:-:S04]  /*12f70*/  IMAD.U32 R7, RZ, RZ, UR6 ;  /* 0x00000006ff077e24 */ /* 0x002fc8000f8e00ff */
[----:B------:R1:W2:Y:S03]  /*12f80*/  SYNCS.PHASECHK.TRANS64.TRYWAIT P1, [R7+URZ+0x16830], R0 ;  /* 0x01683000070075a7 */ /* 0x0002a6000802017f */
[----:B--2---:R-:W-:Y:S05]  /*12f90*/  @!P1 NANOSLEEP.SYNCS 0x989680 ;  /* 0x009896800000995d */ /* 0x004fea0003900000 */
[----:B------:R-:W2:Y:S02]  /*12fa0*/  @!P1 SYNCS.PHASECHK.TRANS64 P1, [R7+URZ+0x16830], R0 ;  /* 0x01683000070095a7 */ /* 0x000ea4000802007f */
[----:B--2---:R-:W-:Y:S05]  /*12fb0*/  @!P1 BRA `(.L_x_995) ;  /* 0xfffffffc00ec9947 */ /* 0x004fea000383ffff */
[----:B------:R-:W-:Y:S05]  /*12fc0*/  BRA `(.L_x_992) ;  /* 0xffffff6800987947 */ /* 0x000fea000383ffff */
.L_x_999:
[----:B-1----:R-:W-:-:S04]  /*12fd0*/  IMAD.U32 R7, RZ, RZ, UR6 ;  /* 0x00000006ff077e24 */ /* 0x002fc8000f8e00ff */
[----:B------:R1:W2:Y:S03]  /*12fe0*/  SYNCS.PHASECHK.TRANS64.TRYWAIT P1, [R7+URZ+0x16850], R0 ;  /* 0x01685000070075a7 */ /* 0x0002a6000802017f */
[----:B--2---:R-:W-:Y:S05]  /*12ff0*/  @!P1 NANOSLEEP.SYNCS 0x989680 ;  /* 0x009896800000995d */ /* 0x004fea0003900000 */
[----:B------:R-:W2:Y:S02]  /*13000*/  @!P1 SYNCS.PHASECHK.TRANS64 P1, [R7+URZ+0x16850], R0 ;  /* 0x01685000070095a7 */ /* 0x000ea4000802007f */
[----:B--2---:R-:W-:Y:S05]  /*13010*/  @!P1 BRA `(.L_x_999) ;  /* 0xfffffffc00ec9947 */ /* 0x004fea000383ffff */
[----:B------:R-:W-:Y:S05]  /*13020*/  BRA `(.L_x_996) ;  /* 0xffffff6c00087947 */ /* 0x000fea000383ffff */
.L_x_1014:
[----:B-1----:R-:W-:-:S04]  /*13030*/  IMAD.U32 R6, RZ, RZ, UR5 ;  /* 0x00000005ff067e24 */ /* 0x002fc8000f8e00ff */
[----:B------:R1:W2:Y:S03]  /*13040*/  SYNCS.PHASECHK.TRANS64.TRYWAIT P1, [R6+URZ+0x16850], R5 ;  /* 0x01685005060075a7 */ /* 0x0002a6000802017f */
[----:B--2---:R-:W-:Y:S05]  /*13050*/  @!P1 NANOSLEEP.SYNCS 0x989680 ;  /* 0x009896800000995d */ /* 0x004fea0003900000 */
[----:B------:R-:W2:Y:S02]  /*13060*/  @!P1 SYNCS.PHASECHK.TRANS64 P1, [R6+URZ+0x16850], R5 ;  /* 0x01685005060095a7 */ /* 0x000ea4000802007f */
[----:B--2---:R-:W-:Y:S05]  /*13070*/  @!P1 BRA `(.L_x_1014) ;  /* 0xfffffffc00ec9947 */ /* 0x004fea000383ffff */
[----:B------:R-:W-:Y:S05]  /*13080*/  BRA `(.L_x_1013) ;  /* 0xffffff9400bc7947 */ /* 0x000fea000383ffff */
.L_x_1039:
[----:B------:R-:W3:Y:S01]  /*13090*/  S2R R17, SR_TID.X ;  /* 0x0000000000117919 */ /* 0x000ee20000002100 */
[----:B------:R-:W-:Y:S02]  /*130a0*/  IMAD.MOV.U32 R12, RZ, RZ, RZ ;  /* 0x000000ffff0c7224 */ /* 0x000fe400078e00ff */
[----:B------:R-:W-:Y:S02]  /*130b0*/  IMAD.MOV.U32 R11, RZ, RZ, 0x1f ;  /* 0x0000001fff0b7424 */ /* 0x000fe400078e00ff */
[----:B------:R-:W-:Y:S01]  /*130c0*/  IMAD.MOV.U32 R15, RZ, RZ, -0x1 ;  /* 0xffffffffff0f7424 */ /* 0x000fe200078e00ff */
[----:B---3--:R-:W-:-:S04]  /*130d0*/  SHF.R.U32.HI R17, RZ, 0x5, R17 ;  /* 0x00000005ff117819 */ /* 0x008fc80000011611 */
[----:B------:R-:W-:-:S05]  /*130e0*/  LOP3.LUT R17, R17, 0x3, RZ, 0xc0, !PT ;  /* 0x0000000311117812 */ /* 0x000fca00078ec0ff */
[----:B------:R-:W-:-:S07]  /*130f0*/  IMAD.MOV.U32 R13, RZ, RZ, R17 ;  /* 0x000000ffff0d7224 */ /* 0x000fce00078e0011 */
[----:B012--5:R-:W-:Y:S05]  /*13100*/  WARPSYNC.COLLECTIVE R15, `(.L_x_1092) ;  /* 0x000000000f087348 */ /* 0x027fea0003c00000 */
[----:B------:R3:W4:Y:S02]  /*13110*/  SHFL.IDX P6, R14, R13, R12, R11 ;  /* 0x0000000c0d0e7389 */ /* 0x00072400000c000b */
[----:B012345:R-:W-:Y:S01]  /*13120*/  ENDCOLLECTIVE ;  /* 0x000000000000791b */ /* 0x03ffe20003800000 */
.L_x_1092:
[----:B------:R-:W-:Y:S05]  /*13130*/  BRA `(.L_x_1093) ;  /* 0xffffffc000ec7947 */ /* 0x000fea000383ffff */
.L_x_1042:
[----:B0-----:R0:W1:Y:S02]  /*13140*/  SYNCS.PHASECHK.TRANS64.TRYWAIT P0, [R0+URZ+0x16840], R2 ;  /* 0x01684002000075a7 */ /* 0x001064000800017f */
[----:B-1----:R-:W-:Y:S05]  /*13150*/  @!P0 NANOSLEEP.SYNCS 0x989680 ;  /* 0x009896800000895d */ /* 0x002fea0003900000 */
[----:B------:R-:W1:Y:S02]  /*13160*/  @!P0 SYNCS.PHASECHK.TRANS64 P0, [R0+URZ+0x16840], R2 ;  /* 0x01684002000085a7 */ /* 0x000e64000800007f */
[----:B-1----:R-:W-:Y:S05]  /*13170*/  @!P0 BRA `(.L_x_1042) ;  /* 0xfffffffc00f08947 */ /* 0x002fea000383ffff */
[----:B------:R-:W-:Y:S05]  /*13180*/  BRA `(.L_x_1094) ;  /* 0xffffffc400f47947 */ /* 0x000fea000383ffff */
.L_x_1043:
        /* <DEDUP_REMOVED lines=8> */
.L_x_1096:
[----:B------:R-:W-:Y:S05]  /*13210*/  BSYNC B0 ;  /* 0x0000000000007941 */ /* 0x000fea0003800000 */
.L_x_1095:
[----:B------:R-:W-:Y:S02]  /*13220*/  IMAD.MOV.U32 R13, RZ, RZ, R4 ;  /* 0x000000ffff0d7224 */ /* 0x000fe400078e0004 */
[----:B------:R-:W-:Y:S02]  /*13230*/  IMAD.MOV.U32 R12, RZ, RZ, RZ ;  /* 0x000000ffff0c7224 */ /* 0x000fe400078e00ff */
[----:B------:R-:W-:Y:S02]  /*13240*/  IMAD.MOV.U32 R11, RZ, RZ, 0x181f ;  /* 0x0000181fff0b7424 */ /* 0x000fe400078e00ff */
[----:B------:R-:W-:Y:S02]  /*13250*/  IMAD.MOV.U32 R15, RZ, RZ, -0x1 ;  /* 0xffffffffff0f7424 */ /* 0x000fe400078e00ff */
[----:B------:R-:W-:Y:S02]  /*13260*/  IMAD.MOV.U32 R2, RZ, RZ, R14 ;  /* 0x000000ffff027224 */ /* 0x000fe400078e000e */
[----:B------:R-:W-:-:S07]  /*13270*/  @P0 IMAD R8, R6, 0x2, R16 ;  /* 0x0000000206080824 */ /* 0x000fce00078e0210 */
[----:B------:R-:W-:Y:S05]  /*13280*/  WARPSYNC.COLLECTIVE R15, `(.L_x_1097) ;  /* 0x000000000f087348 */ /* 0x000fea0003c00000 */
[----:B------:R0:W1:Y:S02]  /*13290*/  SHFL.IDX P6, R14, R13, R12, R11 ;  /* 0x0000000c0d0e7389 */ /* 0x00006400000c000b */
[----:B01----:R-:W-:Y:S01]  /*132a0*/  ENDCOLLECTIVE ;  /* 0x000000000000791b */ /* 0x003fe20003800000 */
.L_x_1097:
[----:B------:R-:W-:Y:S02]  /*132b0*/  IMAD.MOV.U32 R13, RZ, RZ, R5 ;  /* 0x000000ffff0d7224 */ /* 0x000fe400078e0005 */
[----:B------:R-:W-:Y:S02]  /*132c0*/  IMAD.MOV.U32 R12, RZ, RZ, 0x1 ;  /* 0x00000001ff0c7424 */ /* 0x000fe400078e00ff */
[----:B------:R-:W-:-:S07]  /*132d0*/  IMAD.MOV.U32 R3, RZ, RZ, R14 ;  /* 0x000000ffff037224 */ /* 0x000fce00078e000e */
[----:B------:R-:W-:Y:S05]  /*132e0*/  WARPSYNC.COLLECTIVE R15, `(.L_x_1098) ;  /* 0x000000000f087348 */ /* 0x000fea0003c00000 */
[----:B------:R0:W1:Y:S02]  /*132f0*/  SHFL.IDX P6, R14, R13, R12, R11 ;  /* 0x0000000c0d0e7389 */ /* 0x00006400000c000b */
[----:B01----:R-:W-:Y:S01]  /*13300*/  ENDCOLLECTIVE ;  /* 0x000000000000791b */ /* 0x003fe20003800000 */
.L_x_1098:
[----:B------:R-:W-:-:S05]  /*13310*/  @P0 LEA R3, P1, R9, R3, 0x1 ;  /* 0x0000000309030211 */ /* 0x000fca00078208ff */
[----:B------:R-:W-:Y:S01]  /*13320*/  @P0 IMAD.X R2, RZ, RZ, R2, P1 ;  /* 0x000000ffff020224 */ /* 0x000fe200008e0602 */
[----:B------:R-:W-:-:S04]  /*13330*/  ISETP.GE.AND P1, PT, R7, 0x11, PT ;  /* 0x000000110700780c */ /* 0x000fc80003f26270 */
[----:B------:R-:W-:Y:S01]  /*13340*/  @P0 LOP3.LUT R3, R3, R2, RZ, 0x3c, !PT ;  /* 0x0000000203030212 */ /* 0x000fe200078e3cff */
[----:B------:R-:W-:-:S03]  /*13350*/  IMAD.MOV.U32 R13, RZ, RZ, R4 ;  /* 0x000000ffff0d7224 */ /* 0x000fc600078e0004 */
        /* <DEDUP_REMOVED lines=10> */
.L_x_1099:
[----:B------:R-:W-:Y:S02]  /*13400*/  @P1 IMAD R8, R6, 0x2, R16 ;  /* 0x0000000206081824 */ /* 0x000fe400078e0210 */
[----:B------:R-:W-:Y:S02]  /*13410*/  IMAD.MOV.U32 R13, RZ, RZ, R5 ;  /* 0x000000ffff0d7224 */ /* 0x000fe400078e0005 */
[----:B------:R-:W-:Y:S02]  /*13420*/  IMAD.MOV.U32 R12, RZ, RZ, 0x2 ;  /* 0x00000002ff0c7424 */ /* 0x000fe400078e00ff */
[----:B------:R-:W-:-:S07]  /*13430*/  IMAD.MOV.U32 R3, RZ, RZ, R14 ;  /* 0x000000ffff037224 */ /* 0x000fce00078e000e */
[----:B------:R-:W-:Y:S05]  /*13440*/  WARPSYNC.COLLECTIVE R15, `(.L_x_1100) ;  /* 0x000000000f087348 */ /* 0x000fea0003c00000 */
[----:B------:R0:W1:Y:S02]  /*13450*/  SHFL.IDX P6, R14, R13, R12, R11 ;  /* 0x0000000c0d0e7389 */ /* 0x00006400000c000b */
[----:B01----:R-:W-:Y:S01]  /*13460*/  ENDCOLLECTIVE ;  /* 0x000000000000791b */ /* 0x003fe20003800000 */
.L_x_1100:
        /* <DEDUP_REMOVED lines=15> */
.L_x_1101:
[----:B------:R-:W-:Y:S02]  /*13560*/  @P1 IMAD R8, R6, 0x2, R16 ;  /* 0x0000000206081824 */ /* 0x000fe400078e0210 */
[----:B------:R-:W-:Y:S02]  /*13570*/  IMAD.MOV.U32 R13, RZ, RZ, R5 ;  /* 0x000000ffff0d7224 */ /* 0x000fe400078e0005 */
[----:B------:R-:W-:Y:S02]  /*13580*/  IMAD.MOV.U32 R12, RZ, RZ, 0x3 ;  /* 0x00000003ff0c7424 */ /* 0x000fe400078e00ff */
[----:B------:R-:W-:-:S07]  /*13590*/  IMAD.MOV.U32 R3, RZ, RZ, R14 ;  /* 0x000000ffff037224 */ /* 0x000fce00078e000e */
[----:B------:R-:W-:Y:S05]  /*135a0*/  WARPSYNC.COLLECTIVE R15, `(.L_x_1102) ;  /* 0x000000000f087348 */ /* 0x000fea0003c00000 */
[----:B------:R0:W1:Y:S02]  /*135b0*/  SHFL.IDX P6, R14, R13, R12, R11 ;  /* 0x0000000c0d0e7389 */ /* 0x00006400000c000b */
[----:B01----:R-:W-:Y:S01]  /*135c0*/  ENDCOLLECTIVE ;  /* 0x000000000000791b */ /* 0x003fe20003800000 */
.L_x_1102:
        /* <DEDUP_REMOVED lines=15> */
.L_x_1103:
[----:B------:R-:W-:Y:S02]  /*136c0*/  @P1 IMAD R8, R6, 0x2, R16 ;  /* 0x0000000206081824 */ /* 0x000fe400078e0210 */
[----:B------:R-:W-:Y:S02]  /*136d0*/  IMAD.MOV.U32 R13, RZ, RZ, R5 ;  /* 0x000000ffff0d7224 */ /* 0x000fe400078e0005 */
[----:B------:R-:W-:Y:S02]  /*136e0*/  IMAD.MOV.U32 R12, RZ, RZ, 0x4 ;  /* 0x00000004ff0c7424 */ /* 0x000fe400078e00ff */
[----:B------:R-:W-:-:S07]  /*136f0*/  IMAD.MOV.U32 R3, RZ, RZ, R14 ;  /* 0x000000ffff037224 */ /* 0x000fce00078e000e */
[----:B------:R-:W-:Y:S05]  /*13700*/  WARPSYNC.COLLECTIVE R15, `(.L_x_1104) ;  /* 0x000000000f087348 */ /* 0x000fea0003c00000 */
[----:B------:R0:W1:Y:S02]  /*13710*/  SHFL.IDX P6, R14, R13, R12, R11 ;  /* 0x0000000c0d0e7389 */ /* 0x00006400000c000b */
[----:B01----:R-:W-:Y:S01]  /*13720*/  ENDCOLLECTIVE ;  /* 0x000000000000791b */ /* 0x003fe20003800000 */
.L_x_1104:
        /* <DEDUP_REMOVED lines=15> */
.L_x_1105:
[----:B------:R-:W-:Y:S02]  /*13820*/  @P1 IMAD R8, R6, 0x2, R16 ;  /* 0x0000000206081824 */ /* 0x000fe400078e0210 */
[----:B------:R-:W-:Y:S02]  /*13830*/  IMAD.MOV.U32 R13, RZ, RZ, R5 ;  /* 0x000000ffff0d7224 */ /* 0x000fe400078e0005 */
[----:B------:R-:W-:Y:S02]  /*13840*/  IMAD.MOV.U32 R12, RZ, RZ, 0x5 ;  /* 0x00000005ff0c7424 */ /* 0x000fe400078e00ff */
[----:B------:R-:W-:-:S07]  /*13850*/  IMAD.MOV.U32 R3, RZ, RZ, R14 ;  /* 0x000000ffff037224 */ /* 0x000fce00078e000e */
[----:B------:R-:W-:Y:S05]  /*13860*/  WARPSYNC.COLLECTIVE R15, `(.L_x_1106) ;  /* 0x000000000f087348 */ /* 0x000fea0003c00000 */
[----:B------:R0:W1:Y:S02]  /*13870*/  SHFL.IDX P6, R14, R13, R12, R11 ;  /* 0x0000000c0d0e7389 */ /* 0x00006400000c000b */
[----:B01----:R-:W-:Y:S01]  /*13880*/  ENDCOLLECTIVE ;  /* 0x000000000000791b */ /* 0x003fe20003800000 */
.L_x_1106:
        /* <DEDUP_REMOVED lines=15> */
.L_x_1107:
[----:B------:R-:W-:Y:S02]  /*13980*/  @P1 IMAD R8, R6, 0x2, R16 ;  /* 0x0000000206081824 */ /* 0x000fe400078e0210 */
[----:B------:R-:W-:Y:S02]  /*13990*/  IMAD.MOV.U32 R13, RZ, RZ, R5 ;  /* 0x000000ffff0d7224 */ /* 0x000fe400078e0005 */
[----:B------:R-:W-:Y:S02]  /*139a0*/  IMAD.MOV.U32 R12, RZ, RZ, 0x6 ;  /* 0x00000006ff0c7424 */ /* 0x000fe400078e00ff */
[----:B------:R-:W-:-:S07]  /*139b0*/  IMAD.MOV.U32 R3, RZ, RZ, R14 ;  /* 0x000000ffff037224 */ /* 0x000fce00078e000e */
[----:B------:R-:W-:Y:S05]  /*139c0*/  WARPSYNC.COLLECTIVE R15, `(.L_x_1108) ;  /* 0x000000000f087348 */ /* 0x000fea0003c00000 */
[----:B------:R0:W1:Y:S02]  /*139d0*/  SHFL.IDX P6, R14, R13, R12, R11 ;  /* 0x0000000c0d0e7389 */ /* 0x00006400000c000b */
[----:B01----:R-:W-:Y:S01]  /*139e0*/  ENDCOLLECTIVE ;  /* 0x000000000000791b */ /* 0x003fe20003800000 */
.L_x_1108:
        /* <DEDUP_REMOVED lines=15> */
.L_x_1109:
[----:B------:R-:W-:Y:S02]  /*13ae0*/  @P1 IMAD R8, R6, 0x2, R16 ;  /* 0x0000000206081824 */ /* 0x000fe400078e0210 */
[----:B------:R-:W-:Y:S02]  /*13af0*/  IMAD.MOV.U32 R13, RZ, RZ, R5 ;  /* 0x000000ffff0d7224 */ /* 0x000fe400078e0005 */
[----:B------:R-:W-:Y:S02]  /*13b00*/  IMAD.MOV.U32 R12, RZ, RZ, 0x7 ;  /* 0x00000007ff0c7424 */ /* 0x000fe400078e00ff */
[----:B------:R-:W-:-:S07]  /*13b10*/  IMAD.MOV.U32 R3, RZ, RZ, R14 ;  /* 0x000000ffff037224 */ /* 0x000fce00078e000e */
[----:B------:R-:W-:Y:S05]  /*13b20*/  WARPSYNC.COLLECTIVE R15, `(.L_x_1110) ;  /* 0x000000000f087348 */ /* 0x000fea0003c00000 */
[----:B------:R0:W1:Y:S02]  /*13b30*/  SHFL.IDX P6, R14, R13, R12, R11 ;  /* 0x0000000c0d0e7389 */ /* 0x00006400000c000b */
[----:B01----:R-:W-:Y:S01]  /*13b40*/  ENDCOLLECTIVE ;  /* 0x000000000000791b */ /* 0x003fe20003800000 */
.L_x_1110:
        /* <DEDUP_REMOVED lines=14> */
.L_x_1111:
[----:B------:R-:W-:Y:S05]  /*13c30*/  BRA `(.L_x_1112) ;  /* 0xffffffc000f47947 */ /* 0x000fea000383ffff */
.L_x_1048:
[----:B------:R-:W-:Y:S02]  /*13c40*/  IMAD.MOV.U32 R13, RZ, RZ, R4 ;  /* 0x000000ffff0d7224 */ /* 0x000fe400078e0004 */
[----:B------:R-:W-:Y:S02]  /*13c50*/  IMAD.MOV.U32 R12, RZ, RZ, RZ ;  /* 0x000000ffff0c7224 */ /* 0x000fe400078e00ff */
[----:B------:R-:W-:Y:S02]  /*13c60*/  IMAD.MOV.U32 R11, RZ, RZ, 0x181f ;  /* 0x0000181fff0b7424 */ /* 0x000fe400078e00ff */
[----:B------:R-:W-:Y:S02]  /*13c70*/  IMAD.MOV.U32 R15, RZ, RZ, -0x1 ;  /* 0xffffffffff0f7424 */ /* 0x000fe400078e00ff */
[----:B------:R-:W-:-:S07]  /*13c80*/  VIADD R6, R20, UR43 ;  /* 0x0000002b14067c36 */ /* 0x000fce0008000000 */
[----:B-----5:R-:W-:Y:S05]  /*13c90*/  WARPSYNC.COLLECTIVE R15, `(.L_x_1113) ;  /* 0x000000000f087348 */ /* 0x020fea0003c00000 */
[----:B------:R0:W1:Y:S02]  /*13ca0*/  SHFL.IDX P6, R14, R13, R12, R11 ;  /* 0x0000000c0d0e7389 */ /* 0x00006400000c000b */
[----:B01---5:R-:W-:Y:S01]  /*13cb0*/  ENDCOLLECTIVE ;  /* 0x000000000000791b */ /* 0x023fe20003800000 */
.L_x_1113:
[C---:B------:R-:W-:Y:S01]  /*13cc0*/  VIADD R8, R6.reuse, 0x10 ;  /* 0x0000001006087836 */ /* 0x040fe20000000000 */
[----:B------:R-:W-:Y:S01]  /*13cd0*/  ISETP.GE.AND P1, PT, R6, UR38, PT ;  /* 0x0000002606007c0c */ /* 0x000fe2000bf26270 */
[----:B------:R-:W-:Y:S02]  /*13ce0*/  IMAD.MOV.U32 R13, RZ, RZ, R0 ;  /* 0x000000ffff0d7224 */ /* 0x000fe400078e0000 */
[----:B------:R-:W-:-:S10]  /*13cf0*/  IMAD.MOV.U32 R2, RZ, RZ, R14 ;  /* 0x000000ffff027224 */ /* 0x000fd400078e000e */
[----:B------:R-:W-:Y:S05]  /*13d00*/  WARPSYNC.COLLECTIVE R15, `(.L_x_1114) ;  /* 0x000000000f087348 */ /* 0x000fea0003c00000 */
[----:B------:R0:W1:Y:S02]  /*13d10*/  SHFL.IDX P6, R14, R13, R12, R11 ;  /* 0x0000000c0d0e7389 */ /* 0x00006400000c000b */
[----:B01----:R-:W-:Y:S01]  /*13d20*/  ENDCOLLECTIVE ;  /* 0x000000000000791b */ /* 0x003fe20003800000 */
.L_x_1114:
[----:B------:R-:W-:Y:S02]  /*13d30*/  IMAD.MOV.U32 R13, RZ, RZ, R4 ;  /* 0x000000ffff0d7224 */ /* 0x000fe400078e0004 */
[----:B------:R-:W-:Y:S02]  /*13d40*/  IMAD.MOV.U32 R12, RZ, RZ, 0x1 ;  /* 0x00000001ff0c7424 */ /* 0x000fe400078e00ff */
[----:B------:R-:W-:-:S07]  /*13d50*/  IMAD.MOV.U32 R3, RZ, RZ, R14 ;  /* 0x000000ffff037224 */ /* 0x000fce00078e000e */
[----:B------:R-:W-:Y:S05]  /*13d60*/  WARPSYNC.COLLECTIVE R15, `(.L_x_1115) ;  /* 0x000000000f087348 */ /* 0x000fea0003c00000 */
[----:B------:R0:W1:Y:S02]  /*13d70*/  SHFL.IDX P6, R14, R13, R12, R11 ;  /* 0x0000000c0d0e7389 */ /* 0x00006400000c000b */
[----:B01----:R-:W-:Y:S01]  /*13d80*/  ENDCOLLECTIVE ;  /* 0x000000000000791b */ /* 0x003fe20003800000 */
.L_x_1115:
        /* <DEDUP_REMOVED lines=15> */
.L_x_1116:
[----:B------:R-:W-:Y:S02]  /*13e80*/  IMAD.MOV.U32 R13, RZ, RZ, R4 ;  /* 0x000000ffff0d7224 */ /* 0x000fe400078e0004 */
[----:B------:R-:W-:Y:S02]  /*13e90*/  IMAD.MOV.U32 R12, RZ, RZ, 0x2 ;  /* 0x00000002ff0c7424 */ /* 0x000fe400078e00ff */
[----:B------:R-:W-:-:S07]  /*13ea0*/  IMAD.MOV.U32 R3, RZ, RZ, R14 ;  /* 0x000000ffff037224 */ /* 0x000fce00078e000e */
[----:B------:R-:W-:Y:S05]  /*13eb0*/  WARPSYNC.COLLECTIVE R15, `(.L_x_1117) ;  /* 0x000000000f087348 */ /* 0x000fea0003c00000 */
[----:B------:R0:W1:Y:S02]  /*13ec0*/  SHFL.IDX P6, R14, R13, R12, R11 ;  /* 0x0000000c0d0e7389 */ /* 0x00006400000c000b */
[----:B01----:R-:W-:Y:S01]  /*13ed0*/  ENDCOLLECTIVE ;  /* 0x000000000000791b */ /* 0x003fe20003800000 */
.L_x_1117:
        /* <DEDUP_REMOVED lines=11> */
[----:B------:R-:W-:Y:S01]  /*13f90*/  ISETP.GE.AND P1, PT, R2, UR38, PT ;  /* 0x0000002602007c0c */ /* 0x000fe2000bf26270 */
[----:B------:R-:W-:-:S12]  /*13fa0*/  IMAD.MOV.U32 R2, RZ, RZ, R14 ;  /* 0x000000ffff027224 */ /* 0x000fd800078e000e */
[----:B------:R-:W-:Y:S05]  /*13fb0*/  WARPSYNC.COLLECTIVE R15, `(.L_x_1118) ;  /* 0x000000000f087348 */ /* 0x000fea0003c00000 */
[----:B------:R0:W1:Y:S02]  /*13fc0*/  SHFL.IDX P6, R14, R13, R12, R11 ;  /* 0x0000000c0d0e7389 */ /* 0x00006400000c000b */
[----:B01----:R-:W-:Y:S01]  /*13fd0*/  ENDCOLLECTIVE ;  /* 0x000000000000791b */ /* 0x003fe20003800000 */
.L_x_1118:
[----:B------:R-:W-:Y:S02]  /*13fe0*/  IMAD.MOV.U32 R13, RZ, RZ, R4 ;  /* 0x000000ffff0d7224 */ /* 0x000fe400078e0004 */
[----:B------:R-:W-:Y:S02]  /*13ff0*/  IMAD.MOV.U32 R12, RZ, RZ, 0x3 ;  /* 0x00000003ff0c7424 */ /* 0x000fe400078e00ff */
[----:B------:R-:W-:-:S07]  /*14000*/  IMAD.MOV.U32 R3, RZ, RZ, R14 ;  /* 0x000000ffff037224 */ /* 0x000fce00078e000e */
[----:B------:R-:W-:Y:S05]  /*14010*/  WARPSYNC.COLLECTIVE R15, `(.L_x_1119) ;  /* 0x000000000f087348 */ /* 0x000fea0003c00000 */
[----:B------:R0:W1:Y:S02]  /*14020*/  SHFL.IDX P6, R14, R13, R12, R11 ;  /* 0x0000000c0d0e7389 */ /* 0x00006400000c000b */
[----:B01----:R-:W-:Y:S01]  /*14030*/  ENDCOLLECTIVE ;  /* 0x000000000000791b */ /* 0x003fe20003800000 */
.L_x_1119:
        /* <DEDUP_REMOVED lines=16> */
.L_x_1120:
[----:B------:R-:W-:Y:S02]  /*14140*/  IMAD.MOV.U32 R13, RZ, RZ, R4 ;  /* 0x000000ffff0d7224 */ /* 0x000fe400078e0004 */
[----:B------:R-:W-:Y:S02]  /*14150*/  IMAD.MOV.U32 R12, RZ, RZ, 0x4 ;  /* 0x00000004ff0c7424 */ /* 0x000fe400078e00ff */
[----:B------:R-:W-:-:S07]  /*14160*/  IMAD.MOV.U32 R3, RZ, RZ, R14 ;  /* 0x000000ffff037224 */ /* 0x000fce00078e000e */
[----:B------:R-:W-:Y:S05]  /*14170*/  WARPSYNC.COLLECTIVE R15, `(.L_x_1121) ;  /* 0x000000000f087348 */ /* 0x000fea0003c00000 */
[----:B------:R0:W1:Y:S02]  /*14180*/  SHFL.IDX P6, R14, R13, R12, R11 ;  /* 0x0000000c0d0e7389 */ /* 0x00006400000c000b */
[----:B01----:R-:W-:Y:S01]  /*14190*/  ENDCOLLECTIVE ;  /* 0x000000000000791b */ /* 0x003fe20003800000 */
.L_x_1121:
        /* <DEDUP_REMOVED lines=16> */
.L_x_1122:
[----:B------:R-:W-:Y:S02]  /*142a0*/  IMAD.MOV.U32 R13, RZ, RZ, R4 ;  /* 0x000000ffff0d7224 */ /* 0x000fe400078e0004 */
[----:B------:R-:W-:Y:S02]  /*142b0*/  IMAD.MOV.U32 R12, RZ, RZ, 0x5 ;  /* 0x00000005ff0c7424 */ /* 0x000fe400078e00ff */
[----:B------:R-:W-:-:S07]  /*142c0*/  IMAD.MOV.U32 R3, RZ, RZ, R14 ;  /* 0x000000ffff037224 */ /* 0x000fce00078e000e */
[----:B------:R-:W-:Y:S05]  /*142d0*/  WARPSYNC.COLLECTIVE R15, `(.L_x_1123) ;  /* 0x000000000f087348 */ /* 0x000fea0003c00000 */
[----:B------:R0:W1:Y:S02]  /*142e0*/  SHFL.IDX P6, R14, R13, R12, R11 ;  /* 0x0000000c0d0e7389 */ /* 0x00006400000c000b */
[----:B01----:R-:W-:Y:S01]  /*142f0*/  ENDCOLLECTIVE ;  /* 0x000000000000791b */ /* 0x003fe20003800000 */
.L_x_1123:
        /* <DEDUP_REMOVED lines=16> */
.L_x_1124:
[----:B------:R-:W-:Y:S02]  /*14400*/  IMAD.MOV.U32 R13, RZ, RZ, R4 ;  /* 0x000000ffff0d7224 */ /* 0x000fe400078e0004 */
[----:B------:R-:W-:Y:S02]  /*14410*/  IMAD.MOV.U32 R12, RZ, RZ, 0x6 ;  /* 0x00000006ff0c7424 */ /* 0x000fe400078e00ff */
[----:B------:R-:W-:-:S07]  /*14420*/  IMAD.MOV.U32 R3, RZ, RZ, R14 ;  /* 0x000000ffff037224 */ /* 0x000fce00078e000e */
[----:B------:R-:W-:Y:S05]  /*14430*/  WARPSYNC.COLLECTIVE R15, `(.L_x_1125) ;  /* 0x000000000f087348 */ /* 0x000fea0003c00000 */
[----:B------:R0:W1:Y:S02]  /*14440*/  SHFL.IDX P6, R14, R13, R12, R11 ;  /* 0x0000000c0d0e7389 */ /* 0x00006400000c000b */
[----:B01----:R-:W-:Y:S01]  /*14450*/  ENDCOLLECTIVE ;  /* 0x000000000000791b */ /* 0x003fe20003800000 */
.L_x_1125:
        /* <DEDUP_REMOVED lines=16> */
.L_x_1126:
[----:B------:R-:W-:Y:S02]  /*14560*/  IMAD.MOV.U32 R13, RZ, RZ, R4 ;  /* 0x000000ffff0d7224 */ /* 0x000fe400078e0004 */
[----:B------:R-:W-:Y:S02]  /*14570*/  IMAD.MOV.U32 R12, RZ, RZ, 0x7 ;  /* 0x00000007ff0c7424 */ /* 0x000fe400078e00ff */
[----:B------:R-:W-:-:S07]  /*14580*/  IMAD.MOV.U32 R3, RZ, RZ, R14 ;  /* 0x000000ffff037224 */ /* 0x000fce00078e000e */
[----:B------:R-:W-:Y:S05]  /*14590*/  WARPSYNC.COLLECTIVE R15, `(.L_x_1127) ;  /* 0x000000000f087348 */ /* 0x000fea0003c00000 */
[----:B------:R0:W1:Y:S02]  /*145a0*/  SHFL.IDX P6, R14, R13, R12, R11 ;  /* 0x0000000c0d0e7389 */ /* 0x00006400000c000b */
[----:B01----:R-:W-:Y:S01]  /*145b0*/  ENDCOLLECTIVE ;  /* 0x000000000000791b */ /* 0x003fe20003800000 */
.L_x_1127:
[----:B------:R-:W-:-:S05]  /*145c0*/  @!P1 LEA R3, P0, R10, R3, 0x1 ;  /* 0x000000030a039211 */ /* 0x000fca00078008ff */
[----:B------:R-:W-:-:S05]  /*145d0*/  @!P1 IMAD.X R2, RZ, RZ, R2, P0 ;  /* 0x000000ffff029224 */ /* 0x000fca00000e0602 */
[----:B------:R-:W-:Y:S01]  /*145e0*/  @!P1 LOP3.LUT R3, R3, R2, RZ, 0x3c, !PT ;  /* 0x0000000203039212 */ /* 0x000fe200078e3cff */
[----:B------:R-:W-:-:S03]  /*145f0*/  IMAD.MOV.U32 R13, RZ, RZ, R0 ;  /* 0x000000ffff0d7224 */ /* 0x000fc600078e0000 */
[----:B------:R-:W-:-:S04]  /*14600*/  @!P1 LOP3.LUT R2, R3, R2, RZ, 0x3c, !PT ;  /* 0x0000000203029212 */ /* 0x000fc800078e3cff */
[----:B------:R-:W-:Y:S01]  /*14610*/  @!P1 LOP3.LUT R3, R3, R2, RZ, 0x3c, !PT ;  /* 0x0000000203039212 */ /* 0x000fe200078e3cff */
[----:B------:R-:W-:-:S07]  /*14620*/  IMAD.MOV.U32 R4, RZ, RZ, R14 ;  /* 0x000000ffff047224 */ /* 0x000fce00078e000e */
[----:B------:R-:W-:Y:S05]  /*14630*/  WARPSYNC.COLLECTIVE R15, `(.L_x_1128) ;  /* 0x000000000f087348 */ /* 0x000fea0003c00000 */
[----:B------:R0:W1:Y:S02]  /*14640*/  SHFL.IDX P6, R14, R13, R12, R11 ;  /* 0x0000000c0d0e7389 */ /* 0x00006400000c000b */
[----:B01----:R-:W-:Y:S01]  /*14650*/  ENDCOLLECTIVE ;  /* 0x000000000000791b */ /* 0x003fe20003800000 */
.L_x_1128:
[----:B------:R-:W-:Y:S01]  /*14660*/  @!PT LDS RZ, [RZ] ;  /* 0x00000000fffff984 */ /* 0x000fe20000000800 */
[----:B------:R-:W-:Y:S01]  /*14670*/  @!PT LDS RZ, [RZ] ;  /* 0x00000000fffff984 */ /* 0x000fe20000000800 */
[----:B------:R-:W-:Y:S01]  /*14680*/  @!PT LDS RZ, [RZ] ;  /* 0x00000000fffff984 */ /* 0x000fe20000000800 */
[----:B------:R0:W-:Y:S01]  /*14690*/  @!P1 LDGSTS.E.BYPASS.LTC128B.128 [R9+0xb400], desc[UR52][R2.64], !P5 ;  /* 0x0b40000002099fae */ /* 0x0001e2000e901d74 */
[----:B------:R-:W-:Y:S02]  /*146a0*/  IMAD.MOV.U32 R13, RZ, RZ, R7 ;  /* 0x000000ffff0d7224 */ /* 0x000fe400078e0007 */
[----:B0-----:R-:W-:Y:S02]  /*146b0*/  VIADD R2, R6, 0x70 ;  /* 0x0000007006027836 */ /* 0x001fe40000000000 */
[----:B------:R-:W-:-:S03]  /*146c0*/  IMAD.MOV.U32 R12, RZ, RZ, RZ ;  /* 0x000000ffff0c7224 */ /* 0x000fc600078e00ff */
[----:B------:R-:W-:Y:S01]  /*146d0*/  ISETP.GE.AND P1, PT, R2, UR38, PT ;  /* 0x0000002602007c0c */ /* 0x000fe2000bf26270 */
[----:B------:R-:W-:-:S12]  /*146e0*/  IMAD.MOV.U32 R0, RZ, RZ, R14 ;  /* 0x000000ffff007224 */ /* 0x000fd800078e000e */
[----:B------:R-:W-:Y:S05]  /*146f0*/  WARPSYNC.COLLECTIVE R15, `(.L_x_1129) ;  /* 0x000000000f087348 */ /* 0x000fea0003c00000 */
[----:B------:R0:W1:Y:S02]  /*14700*/  SHFL.IDX P6, R14, R13, R12, R11 ;  /* 0x0000000c0d0e7389 */ /* 0x00006400000c000b */
[----:B01----:R-:W-:Y:S01]  /*14710*/  ENDCOLLECTIVE ;  /* 0x000000000000791b */ /* 0x003fe20003800000 */
.L_x_1129:
[----:B------:R-:W-:Y:S01]  /*14720*/  @!P1 LEA R2, P0, R10, R0, 0x1 ;  /* 0x000000000a029211 */ /* 0x000fe200078008ff */
[----:B------:R-:W-:-:S04]  /*14730*/  VIADD R0, R6, 0x80 ;  /* 0x0000008006007836 */ /* 0x000fc80000000000 */
[----:B------:R-:W-:Y:S02]  /*14740*/  @!P1 IMAD.X R3, RZ, RZ, R4, P0 ;  /* 0x000000ffff039224 */ /* 0x000fe400000e0604 */
[----:B------:R-:W-:-:S03]  /*14750*/  IMAD.MOV.U32 R13, RZ, RZ, R5 ;  /* 0x000000ffff0d7224 */ /* 0x000fc600078e0005 */
[----:B------:R-:W-:Y:S01]  /*14760*/  @!PT LDS RZ, [RZ] ;  /* 0x00000000fffff984 */ /* 0x000fe20000000800 */
[----:B------:R-:W-:Y:S01]  /*14770*/  @!PT LDS RZ, [RZ] ;  /* 0x00000000fffff984 */ /* 0x000fe20000000800 */
[----:B------:R-:W-:Y:S01]  /*14780*/  @!PT LDS RZ, [RZ] ;  /* 0x00000000fffff984 */ /* 0x000fe20000000800 */
[----:B------:R0:W-:Y:S01]  /*14790*/  @!P1 LDGSTS.E.BYPASS.LTC128B.128 [R9+0xbc00], desc[UR52][R2.64], !P5 ;  /* 0x0bc0000002099fae */ /* 0x0001e2000e901d74 */
[----:B------:R-:W-:Y:S01]  /*147a0*/  ISETP.GE.AND P1, PT, R0, UR38, PT ;  /* 0x0000002600007c0c */ /* 0x000fe2000bf26270 */
[----:B------:R-:W-:-:S12]  /*147b0*/  IMAD.MOV.U32 R0, RZ, RZ, R14 ;  /* 0x000000ffff007224 */ /* 0x000fd800078e000e */
[----:B0-----:R-:W-:Y:S05]  /*147c0*/  WARPSYNC.COLLECTIVE R15, `(.L_x_1130) ;  /* 0x000000000f087348 */ /* 0x001fea0003c00000 */
[----:B------:R1:W2:Y:S02]  /*147d0*/  SHFL.IDX P6, R14, R13, R12, R11 ;  /* 0x0000000c0d0e7389 */ /* 0x0002a400000c000b */
[----:B012---:R-:W-:Y:S01]  /*147e0*/  ENDCOLLECTIVE ;  /* 0x000000000000791b */ /* 0x007fe20003800000 */
.L_x_1130:
[----:B------:R-:W-:Y:S02]  /*147f0*/  IMAD.MOV.U32 R13, RZ, RZ, R7 ;  /* 0x000000ffff0d7224 */ /* 0x000fe400078e0007 */
[----:B------:R-:W-:Y:S01]  /*14800*/  IMAD.MOV.U32 R12, RZ, RZ, 0x1 ;  /* 0x00000001ff0c7424 */ /* 0x000fe200078e00ff */
[----:B------:R-:W-:-:S13]  /*14810*/  @!P1 LEA R2, P0, R10, R14, 0x1 ;  /* 0x0000000e0a029211 */ /* 0x000fda00078008ff */
[----:B------:R-:W-:Y:S05]  /*14820*/  WARPSYNC.COLLECTIVE R15, `(.L_x_1131) ;  /* 0x000000000f087348 */ /* 0x000fea0003c00000 */
[----:B------:R0:W1:Y:S02]  /*14830*/  SHFL.IDX P6, R14, R13, R12, R11 ;  /* 0x0000000c0d0e7389 */ /* 0x00006400000c000b */
[----:B01----:R-:W-:Y:S01]  /*14840*/  ENDCOLLECTIVE ;  /* 0x000000000000791b */ /* 0x003fe20003800000 */
.L_x_1131:
[----:B------:R-:W-:Y:S02]  /*14850*/  @!P1 IMAD.X R3, RZ, RZ, R0, P0 ;  /* 0x000000ffff039224 */ /* 0x000fe400000e0600 */
[----:B------:R-:W-:-:S03]  /*14860*/  VIADD R0, R6, 0x90 ;  /* 0x0000009006007836 */ /* 0x000fc60000000000 */
[----:B------:R-:W-:Y:S01]  /*14870*/  @!PT LDS RZ, [RZ] ;  /* 0x00000000fffff984 */ /* 0x000fe20000000800 */
[----:B------:R-:W-:Y:S01]  /*14880*/  @!PT LDS RZ, [RZ] ;  /* 0x00000000fffff984 */ /* 0x000fe20000000800 */
[----:B------:R-:W-:Y:S01]  /*14890*/  @!PT LDS RZ, [RZ] ;  /* 0x00000000fffff984 */ /* 0x000fe20000000800 */
[----:B------:R0:W-:Y:S02]  /*148a0*/  @!P1 LDGSTS.E.BYPASS.LTC128B.128 [R9+0xc400], desc[UR52][R2.64], !P5 ;  /* 0x0c40000002099fae */ /* 0x0001e4000e901d74 */
[----:B------:R-:W-:Y:S01]  /*148b0*/  ISETP.GE.AND P1, PT, R0, UR38, PT ;  /* 0x0000002600007c0c */ /* 0x000fe2000bf26270 */
[----:B------:R-:W-:Y:S02]  /*148c0*/  IMAD.MOV.U32 R13, RZ, RZ, R5 ;  /* 0x000000ffff0d7224 */ /* 0x000fe400078e0005 */
[----:B------:R-:W-:-:S10]  /*148d0*/  IMAD.MOV.U32 R0, RZ, RZ, R14 ;  /* 0x000000ffff007224 */ /* 0x000fd400078e000e */
[----:B0-----:R-:W-:Y:S05]  /*148e0*/  WARPSYNC.COLLECTIVE R15, `(.L_x_1132) ;  /* 0x000000000f087348 */ /* 0x001fea0003c00000 */
[----:B------:R1:W2:Y:S02]  /*148f0*/  SHFL.IDX P6, R14, R13, R12, R11 ;  /* 0x0000000c0d0e7389 */ /* 0x0002a400000c000b */
[----:B012---:R-:W-:Y:S01]  /*14900*/  ENDCOLLECTIVE ;  /* 0x000000000000791b */ /* 0x007fe20003800000 */
.L_x_1132:
[----:B------:R-:W-:Y:S02]  /*14910*/  IMAD.MOV.U32 R13, RZ, RZ, R7 ;  /* 0x000000ffff0d7224 */ /* 0x000fe400078e0007 */
[----:B------:R-:W-:Y:S02]  /*14920*/  IMAD.MOV.U32 R12, RZ, RZ, 0x2 ;  /* 0x00000002ff0c7424 */ /* 0x000fe400078e00ff */
[----:B------:R-:W-:-:S07]  /*14930*/  IMAD.MOV.U32 R2, RZ, RZ, R14 ;  /* 0x000000ffff027224 */ /* 0x000fce00078e000e */
[----:B------:R-:W-:Y:S05]  /*14940*/  WARPSYNC.COLLECTIVE R15, `(.L_x_1133) ;  /* 0x000000000f087348 */ /* 0x000fea0003c00000 */
[----:B------:R0:W1:Y:S02]  /*14950*/  SHFL.IDX P6, R14, R13, R12, R11 ;  /* 0x0000000c0d0e7389 */ /* 0x00006400000c000b */
[----:B01----:R-:W-:Y:S01]  /*14960*/  ENDCOLLECTIVE ;  /* 0x000000000000791b */ /* 0x003fe20003800000 */
.L_x_1133:
[----:B------:R-:W-:-:S05]  /*14970*/  @!P1 LEA R2, P0, R10, R2, 0x1 ;  /* 0x000000020a029211 */ /* 0x000fca00078008ff */
[----:B------:R-:W-:-:S05]  /*14980*/  @!P1 IMAD.X R3, RZ, RZ, R0, P0 ;  /* 0x000000ffff039224 */ /* 0x000fca00000e0600 */
        /* <DEDUP_REMOVED lines=9> */
.L_x_1134:
[----:B------:R-:W-:-:S05]  /*14a20*/  VIADD R3, R6, 0xa0 ;  /* 0x000000a006037836 */ /* 0x000fca0000000000 */
[----:B------:R-:W-:Y:S01]  /*14a30*/  ISETP.GE.AND P1, PT, R3, UR38, PT ;  /* 0x0000002603007c0c */ /* 0x000fe2000bf26270 */
[----:B------:R-:W-:Y:S02]  /*14a40*/  IMAD.MOV.U32 R13, RZ, RZ, R7 ;  /* 0x000000ffff0d7224 */ /* 0x000fe400078e0007 */
[----:B------:R-:W-:Y:S02]  /*14a50*/  IMAD.MOV.U32 R12, RZ, RZ, 0x3 ;  /* 0x00000003ff0c7424 */ /* 0x000fe400078e00ff */
[----:B------:R-:W-:-:S08]  /*14a60*/  IMAD.MOV.U32 R2, RZ, RZ, R14 ;  /* 0x000000ffff027224 */ /* 0x000fd000078e000e */
[----:B------:R-:W-:Y:S05]  /*14a70*/  WARPSYNC.COLLECTIVE R15, `(.L_x_1135) ;  /* 0x000000000f087348 */ /* 0x000fea0003c00000 */
[----:B------:R0:W1:Y:S02]  /*14a80*/  SHFL.IDX P6, R14, R13, R12, R11 ;  /* 0x0000000c0d0e7389 */ /* 0x00006400000c000b */
[----:B01----:R-:W-:Y:S01]  /*14a90*/  ENDCOLLECTIVE ;  /* 0x000000000000791b */ /* 0x003fe20003800000 */
.L_x_1135:
        /* <DEDUP_REMOVED lines=11> */
.L_x_1136:
[----:B------:R-:W-:Y:S05]  /*14b50*/  BRA `(.L_x_1137) ;  /* 0xffffffc000b07947 */ /* 0x000fea000383ffff */
.L_x_1051:
[----:B0-----:R0:W1:Y:S02]  /*14b60*/  SYNCS.PHASECHK.TRANS64.TRYWAIT P0, [R16+URZ+0x16820], R3 ;  /* 0x01682003100075a7 */ /* 0x001064000800017f */
[----:B-1----:R-:W-:Y:S05]  /*14b70*/  @!P0 NANOSLEEP.SYNCS 0x989680 ;  /* 0x009896800000895d */ /* 0x002fea0003900000 */
[----:B------:R-:W1:Y:S02]  /*14b80*/  @!P0 SYNCS.PHASECHK.TRANS64 P0, [R16+URZ+0x16820], R3 ;  /* 0x01682003100085a7 */ /* 0x000e64000800007f */
[----:B-1----:R-:W-:Y:S05]  /*14b90*/  @!P0 BRA `(.L_x_1051) ;  /* 0xfffffffc00f08947 */ /* 0x002fea000383ffff */
[----:B------:R-:W-:Y:S05]  /*14ba0*/  BRA `(.L_x_1138) ;  /* 0xffffffc4000c7947 */ /* 0x000fea000383ffff */
.L_x_1055:
[----:B0-----:R0:W1:Y:S02]  /*14bb0*/  SYNCS.PHASECHK.TRANS64.TRYWAIT P0, [R5+URZ+0x16840], R2 ;  /* 0x01684002050075a7 */ /* 0x001064000800017f */
[----:B-1----:R-:W-:Y:S05]  /*14bc0*/  @!P0 NANOSLEEP.SYNCS 0x989680 ;  /* 0x009896800000895d */ /* 0x002fea0003900000 */
[----:B------:R-:W1:Y:S02]  /*14bd0*/  @!P0 SYNCS.PHASECHK.TRANS64 P0, [R5+URZ+0x16840], R2 ;  /* 0x01684002050085a7 */ /* 0x000e64000800007f */
[----:B-1----:R-:W-:Y:S05]  /*14be0*/  @!P0 BRA `(.L_x_1055) ;  /* 0xfffffffc00f08947 */ /* 0x002fea000383ffff */
[----:B------:R-:W-:Y:S05]  /*14bf0*/  BRA `(.L_x_1139) ;  /* 0xffffffc400d87947 */ /* 0x000fea000383ffff */
.L_x_1056:
        /* <DEDUP_REMOVED lines=8> */
.L_x_1141:
[----:B------:R-:W-:Y:S05]  /*14c80*/  BSYNC B1 ;  /* 0x0000000000017941 */ /* 0x000fea0003800000 */
.L_x_1140:
[----:B------:R-:W0:Y:S01]  /*14c90*/  S2R R7, SR_TID.X ;  /* 0x0000000000077919 */ /* 0x000e220000002100 */
[----:B------:R-:W-:Y:S02]  /*14ca0*/  IMAD.MOV.U32 R13, RZ, RZ, R8 ;  /* 0x000000ffff0d7224 */ /* 0x000fe400078e0008 */
        /* <DEDUP_REMOVED lines=8> */
.L_x_1142:
[----:B------:R-:W-:Y:S02]  /*14d30*/  IMAD.MOV.U32 R13, RZ, RZ, R10 ;  /* 0x000000ffff0d7224 */ /* 0x000fe400078e000a */
[----:B------:R-:W-:Y:S02]  /*14d40*/  IMAD.MOV.U32 R12, RZ, RZ, 0x1 ;  /* 0x00000001ff0c7424 */ /* 0x000fe400078e00ff */
[----:B------:R-:W-:Y:S02]  /*14d50*/  IMAD.SHL.U32 R7, R7, 0x8, RZ ;  /* 0x0000000807077824 */ /* 0x000fe400078e00ff */
[----:B------:R-:W-:-:S03]  /*14d60*/  IMAD.MOV.U32 R2, RZ, RZ, R14 ;  /* 0x000000ffff027224 */ /* 0x000fc600078e000e */
[----:B------:R-:W-:-:S07]  /*14d70*/  LOP3.LUT R7, R7, 0x38, RZ, 0xc0, !PT ;  /* 0x0000003807077812 */ /* 0x000fce00078ec0ff */
[----:B------:R-:W-:Y:S05]  /*14d80*/  WARPSYNC.COLLECTIVE R15, `(.L_x_1143) ;  /* 0x000000000f087348 */ /* 0x000fea0003c00000 */
[----:B------:R0:W1:Y:S02]  /*14d90*/  SHFL.IDX P6, R14, R13, R12, R11 ;  /* 0x0000000c0d0e7389 */ /* 0x00006400000c000b */
[----:B01----:R-:W-:Y:S01]  /*14da0*/  ENDCOLLECTIVE ;  /* 0x000000000000791b */ /* 0x003fe20003800000 */
.L_x_1143:
        /* <DEDUP_REMOVED lines=12> */
.L_x_1144:
[----:B------:R-:W-:Y:S02]  /*14e70*/  IMAD.MOV.U32 R13, RZ, RZ, R10 ;  /* 0x000000ffff0d7224 */ /* 0x000fe400078e000a */
[----:B------:R-:W-:Y:S02]  /*14e80*/  IMAD.MOV.U32 R12, RZ, RZ, 0x2 ;  /* 0x00000002ff0c7424 */ /* 0x000fe400078e00ff */
[----:B------:R-:W-:-:S07]  /*14e90*/  IMAD.MOV.U32 R2, RZ, RZ, R14 ;  /* 0x000000ffff027224 */ /* 0x000fce00078e000e */
[----:B------:R-:W-:Y:S05]  /*14ea0*/  WARPSYNC.COLLECTIVE R15, `(.L_x_1145) ;  /* 0x000000000f087348 */ /* 0x000fea0003c00000 */
[----:B------:R0:W1:Y:S02]  /*14eb0*/  SHFL.IDX P6, R14, R13, R12, R11 ;  /* 0x0000000c0d0e7389 */ /* 0x00006400000c000b */
[----:B01----:R-:W-:Y:S01]  /*14ec0*/  ENDCOLLECTIVE ;  /* 0x000000000000791b */ /* 0x003fe20003800000 */
.L_x_1145:
        /* <DEDUP_REMOVED lines=11> */
.L_x_1146:
[----:B------:R-:W-:Y:S02]  /*14f80*/  IMAD.MOV.U32 R13, RZ, RZ, R10 ;  /* 0x000000ffff0d7224 */ /* 0x000fe400078e000a */
[----:B------:R-:W-:Y:S02]  /*14f90*/  IMAD.MOV.U32 R12, RZ, RZ, 0x3 ;  /* 0x00000003ff0c7424 */ /* 0x000fe400078e00ff */
[----:B------:R-:W-:-:S07]  /*14fa0*/  IMAD.MOV.U32 R2, RZ, RZ, R14 ;  /* 0x000000ffff027224 */ /* 0x000fce00078e000e */
[----:B------:R-:W-:Y:S05]  /*14fb0*/  WARPSYNC.COLLECTIVE R15, `(.L_x_1147) ;  /* 0x000000000f087348 */ /* 0x000fea0003c00000 */
[----:B------:R0:W1:Y:S02]  /*14fc0*/  SHFL.IDX P6, R14, R13, R12, R11 ;  /* 0x0000000c0d0e7389 */ /* 0x00006400000c000b */
[----:B01----:R-:W-:Y:S01]  /*14fd0*/  ENDCOLLECTIVE ;  /* 0x000000000000791b */ /* 0x003fe20003800000 */
.L_x_1147:
        /* <DEDUP_REMOVED lines=11> */
.L_x_1148:
[----:B------:R-:W-:Y:S02]  /*15090*/  IMAD.MOV.U32 R13, RZ, RZ, R10 ;  /* 0x000000ffff0d7224 */ /* 0x000fe400078e000a */
[----:B------:R-:W-:Y:S02]  /*150a0*/  IMAD.MOV.U32 R12, RZ, RZ, 0x4 ;  /* 0x00000004ff0c7424 */ /* 0x000fe400078e00ff */
[----:B------:R-:W-:-:S07]  /*150b0*/  IMAD.MOV.U32 R2, RZ, RZ, R14 ;  /* 0x000000ffff027224 */ /* 0x000fce00078e000e */
[----:B------:R-:W-:Y:S05]  /*150c0*/  WARPSYNC.COLLECTIVE R15, `(.L_x_1149) ;  /* 0x000000000f087348 */ /* 0x000fea0003c00000 */
[----:B------:R0:W1:Y:S02]  /*150d0*/  SHFL.IDX P6, R14, R13, R12, R11 ;  /* 0x0000000c0d0e7389 */ /* 0x00006400000c000b */
[----:B01----:R-:W-:Y:S01]  /*150e0*/  ENDCOLLECTIVE ;  /* 0x000000000000791b */ /* 0x003fe20003800000 */
.L_x_1149:
        /* <DEDUP_REMOVED lines=11> */
.L_x_1150:
[----:B------:R-:W-:Y:S02]  /*151a0*/  IMAD.MOV.U32 R13, RZ, RZ, R10 ;  /* 0x000000ffff0d7224 */ /* 0x000fe400078e000a */
[----:B------:R-:W-:Y:S02]  /*151b0*/  IMAD.MOV.U32 R12, RZ, RZ, 0x5 ;  /* 0x00000005ff0c7424 */ /* 0x000fe400078e00ff */
[----:B------:R-:W-:-:S07]  /*151c0*/  IMAD.MOV.U32 R2, RZ, RZ, R14 ;  /* 0x000000ffff027224 */ /* 0x000fce00078e000e */
[----:B------:R-:W-:Y:S05]  /*151d0*/  WARPSYNC.COLLECTIVE R15, `(.L_x_1151) ;  /* 0x000000000f087348 */ /* 0x000fea0003c00000 */
[----:B------:R0:W1:Y:S02]  /*151e0*/  SHFL.IDX P6, R14, R13, R12, R11 ;  /* 0x0000000c0d0e7389 */ /* 0x00006400000c000b */
[----:B01----:R-:W-:Y:S01]  /*151f0*/  ENDCOLLECTIVE ;  /* 0x000000000000791b */ /* 0x003fe20003800000 */
.L_x_1151:
        /* <DEDUP_REMOVED lines=11> */
.L_x_1152:
[----:B------:R-:W-:Y:S02]  /*152b0*/  IMAD.MOV.U32 R13, RZ, RZ, R10 ;  /* 0x000000ffff0d7224 */ /* 0x000fe400078e000a */
[----:B------:R-:W-:Y:S02]  /*152c0*/  IMAD.MOV.U32 R12, RZ, RZ, 0x6 ;  /* 0x00000006ff0c7424 */ /* 0x000fe400078e00ff */
[----:B------:R-:W-:-:S07]  /*152d0*/  IMAD.MOV.U32 R2, RZ, RZ, R14 ;  /* 0x000000ffff027224 */ /* 0x000fce00078e000e */
[----:B------:R-:W-:Y:S05]  /*152e0*/  WARPSYNC.COLLECTIVE R15, `(.L_x_1153) ;  /* 0x000000000f087348 */ /* 0x000fea0003c00000 */
[----:B------:R0:W1:Y:S02]  /*152f0*/  SHFL.IDX P6, R14, R13, R12, R11 ;  /* 0x0000000c0d0e7389 */ /* 0x00006400000c000b */
[----:B01----:R-:W-:Y:S01]  /*15300*/  ENDCOLLECTIVE ;  /* 0x000000000000791b */ /* 0x003fe20003800000 */
.L_x_1153:
        /* <DEDUP_REMOVED lines=11> */
.L_x_1154:
[----:B------:R-:W-:Y:S02]  /*153c0*/  IMAD.MOV.U32 R13, RZ, RZ, R10 ;  /* 0x000000ffff0d7224 */ /* 0x000fe400078e000a */
[----:B------:R-:W-:Y:S02]  /*153d0*/  IMAD.MOV.U32 R12, RZ, RZ, 0x7 ;  /* 0x00000007ff0c7424 */ /* 0x000fe400078e00ff */
[----:B------:R-:W-:-:S07]  /*153e0*/  IMAD.MOV.U32 R2, RZ, RZ, R14 ;  /* 0x000000ffff027224 */ /* 0x000fce00078e000e */
[----:B------:R-:W-:Y:S05]  /*153f0*/  WARPSYNC.COLLECTIVE R15, `(.L_x_1155) ;  /* 0x000000000f087348 */ /* 0x000fea0003c00000 */
[----:B------:R0:W1:Y:S02]  /*15400*/  SHFL.IDX P6, R14, R13, R12, R11 ;  /* 0x0000000c0d0e7389 */ /* 0x00006400000c000b */
[----:B01----:R-:W-:Y:S01]  /*15410*/  ENDCOLLECTIVE ;  /* 0x000000000000791b */ /* 0x003fe20003800000 */
.L_x_1155:
        /* <DEDUP_REMOVED lines=11> */
.L_x_1156:
[----:B------:R-:W-:Y:S01]  /*154d0*/  IMAD.MOV.U32 R2, RZ, RZ, R14 ;  /* 0x000000ffff027224 */ /* 0x000fe200078e000e */
[----:B------:R-:W-:Y:S06]  /*154e0*/  BRA `(.L_x_1157) ;  /* 0xffffffc000c07947 */ /* 0x000fec000383ffff */
.L_x_1061:
[----:B-1----:R1:W2:Y:S02]  /*154f0*/  SYNCS.PHASECHK.TRANS64.TRYWAIT P0, [R5+URZ+0x16860], R2 ;  /* 0x01686002050075a7 */ /* 0x0022a4000800017f */
[----:B--2---:R-:W-:Y:S05]  /*15500*/  @!P0 NANOSLEEP.SYNCS 0x989680 ;  /* 0x009896800000895d */ /* 0x004fea0003900000 */
[----:B------:R-:W2:Y:S02]  /*15510*/  @!P0 SYNCS.PHASECHK.TRANS64 P0, [R5+URZ+0x16860], R2 ;  /* 0x01686002050085a7 */ /* 0x000ea4000800007f */
[----:B--2---:R-:W-:Y:S05]  /*15520*/  @!P0 BRA `(.L_x_1061) ;  /* 0xfffffffc00f08947 */ /* 0x004fea000383ffff */
[----:B------:R-:W-:Y:S05]  /*15530*/  BRA `(.L_x_1158) ;  /* 0xffffffc400187947 */ /* 0x000fea000383ffff */
.L_x_1062:
        /* <DEDUP_REMOVED lines=8> */
.L_x_1160:
[----:B------:R-:W-:Y:S05]  /*155c0*/  BSYNC B1 ;  /* 0x0000000000017941 */ /* 0x000fea0003800000 */
.L_x_1159:
[----:B------:R-:W-:Y:S02]  /*155d0*/  IMAD.MOV.U32 R13, RZ, RZ, R17 ;  /* 0x000000ffff0d7224 */ /* 0x000fe400078e0011 */
[----:B------:R-:W-:Y:S02]  /*155e0*/  IMAD.MOV.U32 R12, RZ, RZ, RZ ;  /* 0x000000ffff0c7224 */ /* 0x000fe400078e00ff */
[----:B------:R-:W-:Y:S02]  /*155f0*/  IMAD.MOV.U32 R11, RZ, RZ, 0x181f ;  /* 0x0000181fff0b7424 */ /* 0x000fe400078e00ff */
[----:B------:R-:W-:Y:S02]  /*15600*/  IMAD.MOV.U32 R15, RZ, RZ, -0x1 ;  /* 0xffffffffff0f7424 */ /* 0x000fe400078e00ff */
[----:B------:R-:W-:Y:S02]  /*15610*/  IMAD.MOV.U32 R3, RZ, RZ, R14 ;  /* 0x000000ffff037224 */ /* 0x000fe400078e000e */
[----:B------:R-:W-:-:S07]  /*15620*/  IMAD R6, R6, 0x2, R16 ;  /* 0x0000000206067824 */ /* 0x000fce00078e0210 */
[----:B------:R-:W-:Y:S05]  /*15630*/  WARPSYNC.COLLECTIVE R15, `(.L_x_1161) ;  /* 0x000000000f087348 */ /* 0x000fea0003c00000 */
[----:B------:R0:W1:Y:S02]  /*15640*/  SHFL.IDX P6, R14, R13, R12, R11 ;  /* 0x0000000c0d0e7389 */ /* 0x00006400000c000b */
[----:B01----:R-:W-:Y:S01]  /*15650*/  ENDCOLLECTIVE ;  /* 0x000000000000791b */ /* 0x003fe20003800000 */
.L_x_1161:
[----:B------:R-:W-:Y:S02]  /*15660*/  IMAD.MOV.U32 R13, RZ, RZ, R18 ;  /* 0x000000ffff0d7224 */ /* 0x000fe400078e0012 */
[----:B------:R-:W-:Y:S02]  /*15670*/  IMAD.MOV.U32 R12, RZ, RZ, 0x1 ;  /* 0x00000001ff0c7424 */ /* 0x000fe400078e00ff */
[----:B------:R-:W-:-:S07]  /*15680*/  IMAD.MOV.U32 R2, RZ, RZ, R14 ;  /* 0x000000ffff027224 */ /* 0x000fce00078e000e */
[----:B------:R-:W-:Y:S05]  /*15690*/  WARPSYNC.COLLECTIVE R15, `(.L_x_1162) ;  /* 0x000000000f087348 */ /* 0x000fea0003c00000 */
[----:B------:R0:W1:Y:S02]  /*156a0*/  SHFL.IDX P6, R14, R13, R12, R11 ;  /* 0x0000000c0d0e7389 */ /* 0x00006400000c000b */
[----:B01----:R-:W-:Y:S01]  /*156b0*/  ENDCOLLECTIVE ;  /* 0x000000000000791b */ /* 0x003fe20003800000 */
.L_x_1162:
[----:B------:R-:W-:-:S05]  /*156c0*/  IADD3 R2, P0, R2, R7, RZ ;  /* 0x0000000702027210 */ /* 0x000fca0007f1e0ff */
[----:B------:R-:W-:Y:S01]  /*156d0*/  IMAD.X R3, RZ, RZ, R3, P0 ;  /* 0x000000ffff037224 */ /* 0x000fe200000e0603 */
[----:B------:R-:W-:Y:S01]  /*156e0*/  ISETP.LT.OR P0, PT, R8, 0x1, P1 ;  /* 0x000000010800780c */ /* 0x000fe20000f01670 */
[----:B------:R-:W-:-:S12]  /*156f0*/  IMAD.MOV.U32 R13, RZ, RZ, R17 ;  /* 0x000000ffff0d7224 */ /* 0x000fd800078e0011 */
        /* <DEDUP_REMOVED lines=8> */
.L_x_1163:
[----:B------:R-:W-:Y:S02]  /*15780*/  IMAD.MOV.U32 R13, RZ, RZ, R18 ;  /* 0x000000ffff0d7224 */ /* 0x000fe400078e0012 */
[----:B------:R-:W-:Y:S02]  /*15790*/  IMAD.MOV.U32 R12, RZ, RZ, 0x2 ;  /* 0x00000002ff0c7424 */ /* 0x000fe400078e00ff */
[----:B------:R-:W-:-:S07]  /*157a0*/  IMAD.MOV.U32 R2, RZ, RZ, R14 ;  /* 0x000000ffff027224 */ /* 0x000fce00078e000e */
[----:B------:R-:W-:Y:S05]  /*157b0*/  WARPSYNC.COLLECTIVE R15, `(.L_x_1164) ;  /* 0x000000000f087348 */ /* 0x000fea0003c00000 */
[----:B------:R0:W1:Y:S02]  /*157c0*/  SHFL.IDX P6, R14, R13, R12, R11 ;  /* 0x0000000c0d0e7389 */ /* 0x00006400000c000b */
[----:B01----:R-:W-:Y:S01]  /*157d0*/  ENDCOLLECTIVE ;  /* 0x000000000000791b */ /* 0x003fe20003800000 */
.L_x_1164:
        /* <DEDUP_REMOVED lines=12> */
.L_x_1165:
[----:B------:R-:W-:Y:S02]  /*158a0*/  IMAD.MOV.U32 R13, RZ, RZ, R18 ;  /* 0x000000ffff0d7224 */ /* 0x000fe400078e0012 */
[----:B------:R-:W-:Y:S02]  /*158b0*/  IMAD.MOV.U32 R12, RZ, RZ, 0x3 ;  /* 0x00000003ff0c7424 */ /* 0x000fe400078e00ff */
[----:B------:R-:W-:-:S07]  /*158c0*/  IMAD.MOV.U32 R2, RZ, RZ, R14 ;  /* 0x000000ffff027224 */ /* 0x000fce00078e000e */
[----:B------:R-:W-:Y:S05]  /*158d0*/  WARPSYNC.COLLECTIVE R15, `(.L_x_1166) ;  /* 0x000000000f087348 */ /* 0x000fea0003c00000 */
[----:B------:R0:W1:Y:S02]  /*158e0*/  SHFL.IDX P6, R14, R13, R12, R11 ;  /* 0x0000000c0d0e7389 */ /* 0x00006400000c000b */
[----:B01----:R-:W-:Y:S01]  /*158f0*/  ENDCOLLECTIVE ;  /* 0x000000000000791b */ /* 0x003fe20003800000 */
.L_x_1166:
        /* <DEDUP_REMOVED lines=12> */
.L_x_1167:
[----:B------:R-:W-:Y:S02]  /*159c0*/  IMAD.MOV.U32 R13, RZ, RZ, R18 ;  /* 0x000000ffff0d7224 */ /* 0x000fe400078e0012 */
[----:B------:R-:W-:Y:S02]  /*159d0*/  IMAD.MOV.U32 R12, RZ, RZ, 0x4 ;  /* 0x00000004ff0c7424 */ /* 0x000fe400078e00ff */
[----:B------:R-:W-:-:S07]  /*159e0*/  IMAD.MOV.U32 R2, RZ, RZ, R14 ;  /* 0x000000ffff027224 */ /* 0x000fce00078e000e */
[----:B------:R-:W-:Y:S05]  /*159f0*/  WARPSYNC.COLLECTIVE R15, `(.L_x_1168) ;  /* 0x000000000f087348 */ /* 0x000fea0003c00000 */
[----:B------:R0:W1:Y:S02]  /*15a00*/  SHFL.IDX P6, R14, R13, R12, R11 ;  /* 0x0000000c0d0e7389 */ /* 0x00006400000c000b */
[----:B01----:R-:W-:Y:S01]  /*15a10*/  ENDCOLLECTIVE ;  /* 0x000000000000791b */ /* 0x003fe20003800000 */
.L_x_1168:
        /* <DEDUP_REMOVED lines=12> */
.L_x_1169:
[----:B------:R-:W-:Y:S02]  /*15ae0*/  IMAD.MOV.U32 R13, RZ, RZ, R18 ;  /* 0x000000ffff0d7224 */ /* 0x000fe400078e0012 */
[----:B------:R-:W-:Y:S02]  /*15af0*/  IMAD.MOV.U32 R12, RZ, RZ, 0x5 ;  /* 0x00000005ff0c7424 */ /* 0x000fe400078e00ff */
[----:B------:R-:W-:-:S07]  /*15b00*/  IMAD.MOV.U32 R2, RZ, RZ, R14 ;  /* 0x000000ffff027224 */ /* 0x000fce00078e000e */
[----:B------:R-:W-:Y:S05]  /*15b10*/  WARPSYNC.COLLECTIVE R15, `(.L_x_1170) ;  /* 0x000000000f087348 */ /* 0x000fea0003c00000 */
[----:B------:R0:W1:Y:S02]  /*15b20*/  SHFL.IDX P6, R14, R13, R12, R11 ;  /* 0x0000000c0d0e7389 */ /* 0x00006400000c000b */
[----:B01----:R-:W-:Y:S01]  /*15b30*/  ENDCOLLECTIVE ;  /* 0x000000000000791b */ /* 0x003fe20003800000 */
.L_x_1170:
        /* <DEDUP_REMOVED lines=12> */
.L_x_1171:
[----:B------:R-:W-:Y:S02]  /*15c00*/  IMAD.MOV.U32 R13, RZ, RZ, R18 ;  /* 0x000000ffff0d7224 */ /* 0x000fe400078e0012 */
[----:B------:R-:W-:Y:S02]  /*15c10*/  IMAD.MOV.U32 R12, RZ, RZ, 0x6 ;  /* 0x00000006ff0c7424 */ /* 0x000fe400078e00ff */
[----:B------:R-:W-:-:S07]  /*15c20*/  IMAD.MOV.U32 R2, RZ, RZ, R14 ;  /* 0x000000ffff027224 */ /* 0x000fce00078e000e */
[----:B------:R-:W-:Y:S05]  /*15c30*/  WARPSYNC.COLLECTIVE R15, `(.L_x_1172) ;  /* 0x000000000f087348 */ /* 0x000fea0003c00000 */
[----:B------:R0:W1:Y:S02]  /*15c40*/  SHFL.IDX P6, R14, R13, R12, R11 ;  /* 0x0000000c0d0e7389 */ /* 0x00006400000c000b */
[----:B01----:R-:W-:Y:S01]  /*15c50*/  ENDCOLLECTIVE ;  /* 0x000000000000791b */ /* 0x003fe20003800000 */
.L_x_1172:
        /* <DEDUP_REMOVED lines=12> */
.L_x_1173:
[----:B------:R-:W-:Y:S02]  /*15d20*/  IMAD.MOV.U32 R13, RZ, RZ, R18 ;  /* 0x000000ffff0d7224 */ /* 0x000fe400078e0012 */
[----:B------:R-:W-:Y:S02]  /*15d30*/  IMAD.MOV.U32 R12, RZ, RZ, 0x7 ;  /* 0x00000007ff0c7424 */ /* 0x000fe400078e00ff */
[----:B------:R-:W-:-:S07]  /*15d40*/  IMAD.MOV.U32 R2, RZ, RZ, R14 ;  /* 0x000000ffff027224 */ /* 0x000fce00078e000e */
[----:B------:R-:W-:Y:S05]  /*15d50*/  WARPSYNC.COLLECTIVE R15, `(.L_x_1174) ;  /* 0x000000000f087348 */ /* 0x000fea0003c00000 */
[----:B------:R0:W1:Y:S02]  /*15d60*/  SHFL.IDX P6, R14, R13, R12, R11 ;  /* 0x0000000c0d0e7389 */ /* 0x00006400000c000b */
[----:B01----:R-:W-:Y:S01]  /*15d70*/  ENDCOLLECTIVE ;  /* 0x000000000000791b */ /* 0x003fe20003800000 */
.L_x_1174:
[----:B------:R-:W-:-:S05]  /*15d80*/  IADD3 R2, P0, R2, R7, RZ ;  /* 0x0000000702027210 */ /* 0x000fca0007f1e0ff */
[----:B------:R-:W-:Y:S01]  /*15d90*/  IMAD.X R3, RZ, RZ, R3, P0 ;  /* 0x000000ffff037224 */ /* 0x000fe200000e0603 */
[----:B------:R-:W-:Y:S01]  /*15da0*/  ISETP.LT.OR P0, PT, R8, 0x61, P1 ;  /* 0x000000610800780c */ /* 0x000fe20000f01670 */
[----:B------:R-:W-:-:S12]  /*15db0*/  IMAD.MOV.U32 R13, RZ, RZ, R17 ;  /* 0x000000ffff0d7224 */ /* 0x000fd800078e0011 */
[----:B------:R-:W-:Y:S01]  /*15dc0*/  @!PT LDS RZ, [RZ] ;  /* 0x00000000fffff984 */ /* 0x000fe20000000800 */
[----:B------:R-:W-:Y:S01]  /*15dd0*/  @!PT LDS RZ, [RZ] ;  /* 0x00000000fffff984 */ /* 0x000fe20000000800 */
[----:B------:R-:W-:Y:S01]  /*15de0*/  @!PT LDS RZ, [RZ] ;  /* 0x00000000fffff984 */ /* 0x000fe20000000800 */
[----:B------:R0:W-:Y:S01]  /*15df0*/  LDGSTS.E.BYPASS.LTC128B.128 [R6+0x3400], desc[UR52][R2.64], !P0 ;  /* 0x0340000002067fae */ /* 0x0001e2000c101d74 */
[----:B------:R-:W-:-:S07]  /*15e00*/  IMAD.MOV.U32 R18, RZ, RZ, R14 ;  /* 0x000000ffff127224 */ /* 0x000fce00078e000e */
[----:B0-----:R-:W-:Y:S05]  /*15e10*/  WARPSYNC.COLLECTIVE R15, `(.L_x_1175) ;  /* 0x000000000f087348 */ /* 0x001fea0003c00000 */
[----:B------:R1:W2:Y:S02]  /*15e20*/  SHFL.IDX P6, R14, R13, R12, R11 ;  /* 0x0000000c0d0e7389 */ /* 0x0002a400000c000b */
[----:B012---:R-:W-:Y:S01]  /*15e30*/  ENDCOLLECTIVE ;  /* 0x000000000000791b */ /* 0x007fe20003800000 */
.L_x_1175:
[----:B------:R-:W-:Y:S01]  /*15e40*/  IMAD.MOV.U32 R2, RZ, RZ, R14 ;  /* 0x000000ffff027224 */ /* 0x000fe200078e000e */
[----:B------:R-:W-:Y:S06]  /*15e50*/  BRA `(.L_x_1176) ;  /* 0xffffffbc00c87947 */ /* 0x000fec000383ffff */
.L_x_1070:
[----:B0-----:R0:W1:Y:S02]  /*15e60*/  SYNCS.PHASECHK.TRANS64.TRYWAIT P0, [R4+URZ+0x16860], R3 ;  /* 0x01686003040075a7 */ /* 0x001064000800017f */
[----:B-1----:R-:W-:Y:S05]  /*15e70*/  @!P0 NANOSLEEP.SYNCS 0x989680 ;  /* 0x009896800000895d */ /* 0x002fea0003900000 */
[----:B------:R-:W1:Y:S02]  /*15e80*/  @!P0 SYNCS.PHASECHK.TRANS64 P0, [R4+URZ+0x16860], R3 ;  /* 0x01686003040085a7 */ /* 0x000e64000800007f */
[----:B-1----:R-:W-:Y:S05]  /*15e90*/  @!P0 BRA `(.L_x_1070) ;  /* 0xfffffffc00f08947 */ /* 0x002fea000383ffff */
[----:B------:R-:W-:Y:S05]  /*15ea0*/  BRA `(.L_x_1177) ;  /* 0xffffffc000dc7947 */ /* 0x000fea000383ffff */
.L_x_1071:
        /* <DEDUP_REMOVED lines=8> */
.L_x_1179:
[----:B------:R-:W-:Y:S05]  /*15f30*/  BSYNC B0 ;  /* 0x0000000000007941 */ /* 0x000fea0003800000 */
.L_x_1178:
        /* <DEDUP_REMOVED lines=10> */
.L_x_1180:
[----:B------:R-:W-:Y:S02]  /*15fe0*/  IMAD.MOV.U32 R13, RZ, RZ, R18 ;  /* 0x000000ffff0d7224 */ /* 0x000fe400078e0012 */
[----:B------:R-:W-:Y:S02]  /*15ff0*/  IMAD.MOV.U32 R12, RZ, RZ, 0x1 ;  /* 0x00000001ff0c7424 */ /* 0x000fe400078e00ff */
[----:B------:R-:W-:-:S05]  /*16000*/  IMAD.SHL.U32 R2, R2, 0x8, RZ ;  /* 0x0000000802027824 */ /* 0x000fca00078e00ff */
[----:B------:R-:W-:-:S05]  /*16010*/  LOP3.LUT R2, R2, 0x38, RZ, 0xc0, !PT ;  /* 0x0000003802027812 */ /* 0x000fca00078ec0ff */
[----:B------:R-:W-:-:S05]  /*16020*/  IMAD.SHL.U32 R6, R2, 0x2, RZ ;  /* 0x0000000202067824 */ /* 0x000fca00078e00ff */
[----:B------:R-:W-:-:S13]  /*16030*/  IADD3 R2, P0, R14, R6, RZ ;  /* 0x000000060e027210 */ /* 0x000fda0007f1e0ff */
[----:B------:R-:W-:Y:S05]  /*16040*/  WARPSYNC.COLLECTIVE R15, `(.L_x_1181) ;  /* 0x000000000f087348 */ /* 0x000fea0003c00000 */
[----:B------:R0:W1:Y:S02]  /*16050*/  SHFL.IDX P6, R14, R13, R12, R11 ;  /* 0x0000000c0d0e7389 */ /* 0x00006400000c000b */
[----:B01----:R-:W-:Y:S01]  /*16060*/  ENDCOLLECTIVE ;  /* 0x000000000000791b */ /* 0x003fe20003800000 */
.L_x_1181:
        /* <DEDUP_REMOVED lines=11> */
.L_x_1182:
[----:B------:R-:W-:Y:S02]  /*16120*/  IMAD.MOV.U32 R13, RZ, RZ, R18 ;  /* 0x000000ffff0d7224 */ /* 0x000fe400078e0012 */
[----:B------:R-:W-:Y:S01]  /*16130*/  IMAD.MOV.U32 R12, RZ, RZ, 0x2 ;  /* 0x00000002ff0c7424 */ /* 0x000fe200078e00ff */
[----:B------:R-:W-:-:S13]  /*16140*/  IADD3 R2, P0, R14, R6, RZ ;  /* 0x000000060e027210 */ /* 0x000fda0007f1e0ff */
[----:B------:R-:W-:Y:S05]  /*16150*/  WARPSYNC.COLLECTIVE R15, `(.L_x_1183) ;  /* 0x000000000f087348 */ /* 0x000fea0003c00000 */
[----:B------:R0:W1:Y:S02]  /*16160*/  SHFL.IDX P6, R14, R13, R12, R11 ;  /* 0x0000000c0d0e7389 */ /* 0x00006400000c000b */
[----:B01----:R-:W-:Y:S01]  /*16170*/  ENDCOLLECTIVE ;  /* 0x000000000000791b */ /* 0x003fe20003800000 */
.L_x_1183:
        /* <DEDUP_REMOVED lines=11> */
.L_x_1184:
[----:B------:R-:W-:Y:S02]  /*16230*/  IMAD.MOV.U32 R13, RZ, RZ, R18 ;  /* 0x000000ffff0d7224 */ /* 0x000fe400078e0012 */
[----:B------:R-:W-:Y:S02]  /*16240*/  IMAD.MOV.U32 R12, RZ, RZ, 0x3 ;  /* 0x00000003ff0c7424 */ /* 0x000fe400078e00ff */
[----:B------:R-:W-:-:S07]  /*16250*/  IMAD.MOV.U32 R9, RZ, RZ, R14 ;  /* 0x000000ffff097224 */ /* 0x000fce00078e000e */
[----:B------:R-:W-:Y:S05]  /*16260*/  WARPSYNC.COLLECTIVE R15, `(.L_x_1185) ;  /* 0x000000000f087348 */ /* 0x000fea0003c00000 */
[----:B------:R0:W1:Y:S02]  /*16270*/  SHFL.IDX P6, R14, R13, R12, R11 ;  /* 0x0000000c0d0e7389 */ /* 0x00006400000c000b */
[----:B01----:R-:W-:Y:S01]  /*16280*/  ENDCOLLECTIVE ;  /* 0x000000000000791b */ /* 0x003fe20003800000 */
.L_x_1185:
        /* <DEDUP_REMOVED lines=12> */
.L_x_1186:
[----:B------:R-:W-:Y:S02]  /*16350*/  IMAD.MOV.U32 R13, RZ, RZ, R18 ;  /* 0x000000ffff0d7224 */ /* 0x000fe400078e0012 */
[----:B------:R-:W-:Y:S01]  /*16360*/  IMAD.MOV.U32 R12, RZ, RZ, 0x4 ;  /* 0x00000004ff0c7424 */ /* 0x000fe200078e00ff */
[----:B------:R-:W-:-:S13]  /*16370*/  IADD3 R2, P0, R14, R6, RZ ;  /* 0x000000060e027210 */ /* 0x000fda0007f1e0ff */
[----:B------:R-:W-:Y:S05]  /*16380*/  WARPSYNC.COLLECTIVE R15, `(.L_x_1187) ;  /* 0x000000000f087348 */ /* 0x000fea0003c00000 */
[----:B------:R0:W1:Y:S02]  /*16390*/  SHFL.IDX P6, R14, R13, R12, R11 ;  /* 0x0000000c0d0e7389 */ /* 0x00006400000c000b */
[----:B01----:R-:W-:Y:S01]  /*163a0*/  ENDCOLLECTIVE ;  /* 0x000000000000791b */ /* 0x003fe20003800000 */
.L_x_1187:
        /* <DEDUP_REMOVED lines=11> */
.L_x_1188:
[----:B------:R-:W-:Y:S02]  /*16460*/  IMAD.MOV.U32 R13, RZ, RZ, R18 ;  /* 0x000000ffff0d7224 */ /* 0x000fe400078e0012 */
[----:B------:R-:W-:Y:S02]  /*16470*/  IMAD.MOV.U32 R12, RZ, RZ, 0x5 ;  /* 0x00000005ff0c7424 */ /* 0x000fe400078e00ff */
[----:B------:R-:W-:-:S07]  /*16480*/  IMAD.MOV.U32 R9, RZ, RZ, R14 ;  /* 0x000000ffff097224 */ /* 0x000fce00078e000e */
[----:B------:R-:W-:Y:S05]  /*16490*/  WARPSYNC.COLLECTIVE R15, `(.L_x_1189) ;  /* 0x000000000f087348 */ /* 0x000fea0003c00000 */
[----:B------:R0:W1:Y:S02]  /*164a0*/  SHFL.IDX P6, R14, R13, R12, R11 ;  /* 0x0000000c0d0e7389 */ /* 0x00006400000c000b */
[----:B01----:R-:W-:Y:S01]  /*164b0*/  ENDCOLLECTIVE ;  /* 0x000000000000791b */ /* 0x003fe20003800000 */
.L_x_1189:
        /* <DEDUP_REMOVED lines=12> */
.L_x_1190:
[----:B------:R-:W-:Y:S02]  /*16580*/  IMAD.MOV.U32 R13, RZ, RZ, R18 ;  /* 0x000000ffff0d7224 */ /* 0x000fe400078e0012 */
[----:B------:R-:W-:Y:S01]  /*16590*/  IMAD.MOV.U32 R12, RZ, RZ, 0x6 ;  /* 0x00000006ff0c7424 */ /* 0x000fe200078e00ff */
[----:B------:R-:W-:-:S13]  /*165a0*/  IADD3 R2, P0, R14, R6, RZ ;  /* 0x000000060e027210 */ /* 0x000fda0007f1e0ff */
[----:B------:R-:W-:Y:S05]  /*165b0*/  WARPSYNC.COLLECTIVE R15, `(.L_x_1191) ;  /* 0x000000000f087348 */ /* 0x000fea0003c00000 */
[----:B------:R0:W1:Y:S02]  /*165c0*/  SHFL.IDX P6, R14, R13, R12, R11 ;  /* 0x0000000c0d0e7389 */ /* 0x00006400000c000b */
[----:B01----:R-:W-:Y:S01]  /*165d0*/  ENDCOLLECTIVE ;  /* 0x000000000000791b */ /* 0x003fe20003800000 */
.L_x_1191:
        /* <DEDUP_REMOVED lines=11> */
.L_x_1192:
[----:B------:R-:W-:Y:S02]  /*16690*/  IMAD.MOV.U32 R13, RZ, RZ, R18 ;  /* 0x000000ffff0d7224 */ /* 0x000fe400078e0012 */
[----:B------:R-:W-:Y:S02]  /*166a0*/  IMAD.MOV.U32 R12, RZ, RZ, 0x7 ;  /* 0x00000007ff0c7424 */ /* 0x000fe400078e00ff */
[----:B------:R-:W-:-:S07]  /*166b0*/  IMAD.MOV.U32 R9, RZ, RZ, R14 ;  /* 0x000000ffff097224 */ /* 0x000fce00078e000e */
[----:B------:R-:W-:Y:S05]  /*166c0*/  WARPSYNC.COLLECTIVE R15, `(.L_x_1193) ;  /* 0x000000000f087348 */ /* 0x000fea0003c00000 */
[----:B------:R0:W1:Y:S02]  /*166d0*/  SHFL.IDX P6, R14, R13, R12, R11 ;  /* 0x0000000c0d0e7389 */ /* 0x00006400000c000b */
[----:B01----:R-:W-:Y:S01]  /*166e0*/  ENDCOLLECTIVE ;  /* 0x000000000000791b */ /* 0x003fe20003800000 */
.L_x_1193:
        /* <DEDUP_REMOVED lines=12> */
.L_x_1194:
[----:B------:R-:W-:Y:S05]  /*167b0*/  BRA `(.L_x_1195) ;  /* 0xffffffbc009c7947 */ /* 0x000fea000383ffff */
.L_x_1076:
[----:B------:R-:W-:Y:S01]  /*167c0*/  BSSY B0, `(.L_x_1196) ;  /* 0x0000008000007945 */ /* 0x000fe20003800000 */
[----:B-----5:R-:W-:Y:S02]  /*167d0*/  IMAD.MOV.U32 R13, RZ, RZ, R2 ;  /* 0x000000ffff0d7224 */ /* 0x020fe400078e0002 */
[----:B------:R-:W-:Y:S02]  /*167e0*/  IMAD.MOV.U32 R12, RZ, RZ, RZ ;  /* 0x000000ffff0c7224 */ /* 0x000fe400078e00ff */
[----:B------:R-:W-:Y:S02]  /*167f0*/  IMAD.MOV.U32 R11, RZ, RZ, 0x1f ;  /* 0x0000001fff0b7424 */ /* 0x000fe400078e00ff */
[----:B------:R-:W-:-:S07]  /*16800*/  IMAD.MOV.U32 R15, RZ, RZ, -0x1 ;  /* 0xffffffffff0f7424 */ /* 0x000fce00078e00ff */
[----:B01----:R-:W-:Y:S05]  /*16810*/  WARPSYNC.COLLECTIVE R15, `(.L_x_1197) ;  /* 0x000000000f087348 */ /* 0x003fea0003c00000 */
[----:B------:R2:W3:Y:S02]  /*16820*/  SHFL.IDX P6, R14, R13, R12, R11 ;  /* 0x0000000c0d0e7389 */ /* 0x0004e400000c000b */
[----:B0123--:R-:W-:Y:S01]  /*16830*/  ENDCOLLECTIVE ;  /* 0x000000000000791b */ /* 0x00ffe20003800000 */
.L_x_1197:
[----:B------:R-:W-:Y:S05]  /*16840*/  BSYNC B0 ;  /* 0x0000000000007941 */ /* 0x000fea0003800000 */
.L_x_1196:
[----:B------:R-:W-:Y:S05]  /*16850*/  BRA `(.L_x_1198) ;  /* 0xffffffc000207947 */ /* 0x000fea000383ffff */
.L_x_1079:
[----:B--2---:R2:W3:Y:S02]  /*16860*/  SYNCS.PHASECHK.TRANS64.TRYWAIT P0, [R4+URZ+0x16820], R0 ;  /* 0x01682000040075a7 */ /* 0x0044e4000800017f */
[----:B---3--:R-:W-:Y:S05]  /*16870*/  @!P0 NANOSLEEP.SYNCS 0x989680 ;  /* 0x009896800000895d */ /* 0x008fea0003900000 */
[----:B------:R-:W3:Y:S02]  /*16880*/  @!P0 SYNCS.PHASECHK.TRANS64 P0, [R4+URZ+0x16820], R0 ;  /* 0x01682000040085a7 */ /* 0x000ee4000800007f */
[----:B---3--:R-:W-:Y:S05]  /*16890*/  @!P0 BRA `(.L_x_1079) ;  /* 0xfffffffc00f08947 */ /* 0x008fea000383ffff */
[----:B------:R-:W-:Y:S05]  /*168a0*/  BRA `(.L_x_1199) ;  /* 0xffffffc0006c7947 */ /* 0x000fea000383ffff */
.L_x_1080:
        /* <DEDUP_REMOVED lines=8> */
[----:B0-2---:R-:W-:Y:S05]  /*16930*/  WARPSYNC.COLLECTIVE R15, `(.L_x_1201) ;  /* 0x000000000f087348 */ /* 0x005fea0003c00000 */
[----:B------:R1:W3:Y:S02]  /*16940*/  SHFL.IDX P6, R14, R13, R12, R11 ;  /* 0x0000000c0d0e7389 */ /* 0x0002e400000c000b */
[----:B0123--:R-:W-:Y:S01]  /*16950*/  ENDCOLLECTIVE ;  /* 0x000000000000791b */ /* 0x00ffe20003800000 */
.L_x_1201:
[----:B------:R-:W-:Y:S05]  /*16960*/  BSYNC B0 ;  /* 0x0000000000007941 */ /* 0x000fea0003800000 */
.L_x_1200:
[----:B------:R-:W-:Y:S05]  /*16970*/  BRA `(.L_x_1202) ;  /* 0xffffffc000547947 */ /* 0x000fea000383ffff */
.L_x_1083:
[----:B------:R-:W-:Y:S01]  /*16980*/  BSSY B1, `(.L_x_1203) ;  /* 0x0000006000017945 */ /* 0x000fe20003800000 */
[----:B------:R-:W-:-:S07]  /*16990*/  IMAD.MOV.U32 R15, RZ, RZ, -0x1 ;  /* 0xffffffffff0f7424 */ /* 0x000fce00078e00ff */
[----:B01----:R-:W-:Y:S05]  /*169a0*/  WARPSYNC.COLLECTIVE R15, `(.L_x_1204) ;  /* 0x000000000f0c7348 */ /* 0x003fea0003c00000 */
[----:B------:R-:W-:Y:S02]  /*169b0*/  ELECT P6, UR62, PT ;  /* 0x00000000003e782f */ /* 0x000fe400038c0000 */
[----:B------:R-:W-:Y:S01]  /*169c0*/  MOV R14, UR62 ;  /* 0x0000003e000e7c02 */ /* 0x000fe20008000f00 */
[----:B01----:R-:W-:Y:S10]  /*169d0*/  ENDCOLLECTIVE ;  /* 0x000000000000791b */ /* 0x003ff40003800000 */
.L_x_1204:
[----:B------:R-:W-:Y:S05]  /*169e0*/  BSYNC B1 ;  /* 0x0000000000017941 */ /* 0x000fea0003800000 */
.L_x_1203:
[----:B------:R-:W-:Y:S05]  /*169f0*/  BRA `(.L_x_1205) ;  /* 0xffffffc0004c7947 */ /* 0x000fea000383ffff */
.L_x_1085:
[----:B-1----:R1:W2:Y:S02]  /*16a00*/  SYNCS.PHASECHK.TRANS64.TRYWAIT P1, [R5+URZ+0x16840], R0 ;  /* 0x01684000050075a7 */ /* 0x0022a4000802017f */
[----:B--2---:R-:W-:Y:S05]  /*16a10*/  @!P1 NANOSLEEP.SYNCS 0x989680 ;  /* 0x009896800000995d */ /* 0x004fea0003900000 */
[----:B------:R-:W2:Y:S02]  /*16a20*/  @!P1 SYNCS.PHASECHK.TRANS64 P1, [R5+URZ+0x16840], R0 ;  /* 0x01684000050095a7 */ /* 0x000ea4000802007f */
[----:B--2---:R-:W-:Y:S05]  /*16a30*/  @!P1 BRA `(.L_x_1085) ;  /* 0xfffffffc00f09947 */ /* 0x004fea000383ffff */
[----:B------:R-:W-:Y:S05]  /*16a40*/  BRA `(.L_x_1206) ;  /* 0xffffffc0006c7947 */ /* 0x000fea000383ffff */
.L_x_1087:
[----:B--2---:R2:W3:Y:S02]  /*16a50*/  SYNCS.PHASECHK.TRANS64.TRYWAIT P1, [R23+URZ+0x16840], R2 ;  /* 0x01684002170075a7 */ /* 0x0044e4000802017f */
[----:B---3--:R-:W-:Y:S05]  /*16a60*/  @!P1 NANOSLEEP.SYNCS 0x989680 ;  /* 0x009896800000995d */ /* 0x008fea0003900000 */
[----:B------:R-:W3:Y:S02]  /*16a70*/  @!P1 SYNCS.PHASECHK.TRANS64 P1, [R23+URZ+0x16840], R2 ;  /* 0x01684002170095a7 */ /* 0x000ee4000802007f */
[----:B---3--:R-:W-:Y:S05]  /*16a80*/  @!P1 BRA `(.L_x_1087) ;  /* 0xfffffffc00f09947 */ /* 0x008fea000383ffff */
[----:B------:R-:W-:Y:S05]  /*16a90*/  BRA `(.L_x_1207) ;  /* 0xffffffc000787947 */ /* 0x000fea000383ffff */
.L_x_1089:
[----:B---3--:R3:W4:Y:S02]  /*16aa0*/  SYNCS.PHASECHK.TRANS64.TRYWAIT P1, [R5+URZ+0x16860], R0 ;  /* 0x01686000050075a7 */ /* 0x008724000802017f */
[----:B----4-:R-:W-:Y:S05]  /*16ab0*/  @!P1 NANOSLEEP.SYNCS 0x989680 ;  /* 0x009896800000995d */ /* 0x010fea0003900000 */
[----:B------:R-:W4:Y:S02]  /*16ac0*/  @!P1 SYNCS.PHASECHK.TRANS64 P1, [R5+URZ+0x16860], R0 ;  /* 0x01686000050095a7 */ /* 0x000f24000802007f */
[----:B----4-:R-:W-:Y:S05]  /*16ad0*/  @!P1 BRA `(.L_x_1089) ;  /* 0xfffffffc00f09947 */ /* 0x010fea000383ffff */
[----:B------:R-:W-:Y:S05]  /*16ae0*/  BRA `(.L_x_1208) ;  /* 0xffffffc000747947 */ /* 0x000fea000383ffff */
.L_x_1209:
        /* <DEDUP_REMOVED lines=9> */
.L_x_3108:


//--------------------- .text._ZN7cutlass13device_kernelIN5flash11enable_sm90INS1_16FlashAttnFwdSm90INS1_25CollectiveMainloopFwdSm90ILi2EN4cute5tupleIJNS5_1CILi1EEES8_S8_EEENS6_IJNS7_ILi192EEENS7_ILi128EEENS7_ILi64EEEEEELi64ENS_10bfloat16_tEfNS_4arch4Sm90ELb0ELb1ELb0ELb1ELb1ELb0ELb0ELb1ELb1ELb1ELb0ELb0EEENS1_21CollectiveEpilogueFwdINS6_IJSA_SC_SB_EEES9_SE_SG_Li384ELb1ELb1ELb0ELb0EEENS1_36VarlenDynamicPersistentTileSchedulerILi192ELi128ELi384ELi128ELb0ELb1ELb1ELb1ELb0ELb1EEEEEEEEEvNT_6ParamsE --------------------------
	.section	.text._ZN7cutlass13device_kernelIN5flash11enable_sm90INS1_16FlashAttnFwdSm90INS1_25CollectiveMainloopFwdSm90ILi2EN4cute5tupleIJNS5_1CILi1EEES8_S8_EEENS6_IJNS7_ILi192EEENS7_ILi128EEENS7_ILi64EEEEEELi64ENS_10bfloat16_tEfNS_4arch4Sm90ELb0ELb1ELb0ELb1ELb1ELb0ELb0ELb1ELb1ELb1ELb0ELb0EEENS1_21CollectiveEpilogueFwdINS6_IJSA_SC_SB_EEES9_SE_SG_Li384ELb1ELb1ELb0ELb0EEENS1_36VarlenDynamicPersistentTileSchedulerILi192ELi128ELi384ELi128ELb0ELb1ELb1ELb1ELb0ELb1EEEEEEEEEvNT_6ParamsE,"ax",@progbits
	.align	128
.text._ZN7cutlass13device_kernelIN5flash11enable_sm90INS1_16FlashAttnFwdSm90INS1_25CollectiveMainloopFwdSm90ILi2EN4cute5tupleIJNS5_1CILi1EEES8_S8_EEENS6_IJNS7_ILi192EEENS7_ILi128EEENS7_ILi64EEEEEELi64ENS_10bfloat16_tEfNS_4arch4Sm90ELb0ELb1ELb0ELb1ELb1ELb0ELb0ELb1ELb1ELb1ELb0ELb0EEENS1_21CollectiveEpilogueFwdINS6_IJSA_SC_SB_EEES9_SE_SG_Li384ELb1ELb1ELb0ELb0EEENS1_36VarlenDynamicPersistentTileSchedulerILi192ELi128ELi384ELi128ELb0ELb1ELb1ELb1ELb0ELb1EEEEEEEEEvNT_6ParamsE:
        .type           _ZN7cutlass13device_kernelIN5flash11enable_sm90INS1_16FlashAttnFwdSm90INS1_25CollectiveMainloopFwdSm90ILi2EN4cute5tupleIJNS5_1CILi1EEES8_S8_EEENS6_IJNS7_ILi192EEENS7_ILi128EEENS7_ILi64EEEEEELi64ENS_10bfloat16_tEfNS_4arch4Sm90ELb0ELb1ELb0ELb1ELb1ELb0ELb0ELb1ELb1ELb1ELb0ELb0EEENS1_21CollectiveEpilogueFwdINS6_IJSA_SC_SB_EEES9_SE_SG_Li384ELb1ELb1ELb0ELb0EEENS1_36VarlenDynamicPersistentTileSchedulerILi192ELi128ELi384ELi128ELb0ELb1ELb1ELb1ELb0ELb1EEEEEEEEEvNT_6ParamsE,@function
        .size           _ZN7cutlass13device_kernelIN5flash11enable_sm90INS1_16FlashAttnFwdSm90INS1_25CollectiveMainloopFwdSm90ILi2EN4cute5tupleIJNS5_1CILi1EEES8_S8_EEENS6_IJNS7_ILi192EEENS7_ILi128EEENS7_ILi64EEEEEELi64ENS_10bfloat16_tEfNS_4arch4Sm90ELb0ELb1ELb0ELb1ELb1ELb0ELb0ELb1ELb1ELb1ELb0ELb0EEENS1_21CollectiveEpilogueFwdINS6_IJSA_SC_SB_EEES9_SE_SG_Li384ELb1ELb1ELb0ELb0EEENS1_36VarlenDynamicPersistentTileSchedulerILi192ELi128ELi384ELi128ELb0ELb1ELb1ELb1ELb0ELb1EEEEEEEEEvNT_6ParamsE,(.L_x_3109 - _ZN7cutlass13device_kernelIN5flash11enable_sm90INS1_16FlashAttnFwdSm90INS1_25CollectiveMainloopFwdSm90ILi2EN4cute5tupleIJNS5_1CILi1EEES8_S8_EEENS6_IJNS7_ILi192EEENS7_ILi128EEENS7_ILi64EEEEEELi64ENS_10bfloat16_tEfNS_4arch4Sm90ELb0ELb1ELb0ELb1ELb1ELb0ELb0ELb1ELb1ELb1ELb0ELb0EEENS1_21CollectiveEpilogueFwdINS6_IJSA_SC_SB_EEES9_SE_SG_Li384ELb1ELb1ELb0ELb0EEENS1_36VarlenDynamicPersistentTileSchedulerILi192ELi128ELi384ELi128ELb0ELb1ELb1ELb1ELb0ELb1EEEEEEEEEvNT_6ParamsE)
        .other          _ZN7cutlass13device_kernelIN5flash11enable_sm90INS1_16FlashAttnFwdSm90INS1_25CollectiveMainloopFwdSm90ILi2EN4cute5tupleIJNS5_1CILi1EEES8_S8_EEENS6_IJNS7_ILi192EEENS7_ILi128EEENS7_ILi64EEEEEELi64ENS_10bfloat16_tEfNS_4arch4Sm90ELb0ELb1ELb0ELb1ELb1ELb0ELb0ELb1ELb1ELb1ELb0ELb0EEENS1_21CollectiveEpilogueFwdINS6_IJSA_SC_SB_EEES9_SE_SG_Li384ELb1ELb1ELb0ELb0EEENS1_36VarlenDynamicPersistentTileSchedulerILi192ELi128ELi384ELi128ELb0ELb1ELb1ELb1ELb0ELb1EEEEEEEEEvNT_6ParamsE,@"STO_CUDA_ENTRY STV_DEFAULT"
_ZN7cutlass13device_kernelIN5flash11enable_sm90INS1_16FlashAttnFwdSm90INS1_25CollectiveMainloopFwdSm90ILi2EN4cute5tupleIJNS5_1CILi1EEES8_S8_EEENS6_IJNS7_ILi192EEENS7_ILi128EEENS7_ILi64EEEEEELi64ENS_10bfloat16_tEfNS_4arch4Sm90ELb0ELb1ELb0ELb1ELb1ELb0ELb0ELb1ELb1ELb1ELb0ELb0EEENS1_21CollectiveEpilogueFwdINS6_IJSA_SC_SB_EEES9_SE_SG_Li384ELb1ELb1ELb0ELb0EEENS1_36VarlenDynamicPersistentTileSchedulerILi192ELi128ELi384ELi128ELb0ELb1ELb1ELb1ELb0ELb1EEEEEEEEEvNT_6ParamsE:
        /* <DEDUP_REMOVED lines=45> */
.L_x_1210:
        /* <DEDUP_REMOVED lines=22> */
.L_x_1211:
        /* <DEDUP_REMOVED lines=18> */
.L_x_1212:
        /* <DEDUP_REMOVED lines=22> */
.L_x_1213:
        /* <DEDUP_REMOVED lines=23> */
.L_x_1214:
        /* <DEDUP_REMOVED lines=8> */
.L_x_1216:
        /* <DEDUP_REMOVED lines=20> */
[----:B------:R-:W-:Y:S01]  /*09e0*/  ULOP3.LUT UR49, UR36, 0x1, URZ, 0xfc, !UPT ;  /* 0x0000000124317892 */ /* 0x000fe2000f8efc3f */
[----:B------:R-:W-:Y:S01]  /*09f0*/  R2UR UR7, R6 ;  /* 0x00000000060772ca */ /* 0x000fe200000e0000 */
[----:B------:R-:W-:Y:S01]  /*0a00*/  UMOV UR48, URZ ;  /* 0x0000003f00307c82 */ /* 0x000fe20008000000 */
[----:B------:R-:W-:Y:S01]  /*0a10*/  SHF.R.S32.HI R0, RZ, 0x1f, R157 ;  /* 0x0000001fff007819 */ /* 0x000fe2000001149d */
[----:B------:R-:W-:Y:S01]  /*0a20*/  UMOV UR47, URZ ;  /* 0x0000003f002f7c82 */ /* 0x000fe20008000000 */
[----:B------:R-:W-:Y:S01]  /*0a30*/  R2UR UR5, R5 ;  /* 0x00000000050572ca */ /* 0x000fe200000e0000 */
[----:B------:R-:W-:Y:S01]  /*0a40*/  UMOV UR46, URZ ;  /* 0x0000003f002e7c82 */ /* 0x000fe20008000000 */
[CC--:B------:R-:W-:Y:S02]  /*0a50*/  LEA.HI R153, R0.reuse, R157.reuse, RZ, 0x7 ;  /* 0x0000009d00997211 */ /* 0x0c0fe400078f38ff */
[----:B------:R-:W-:-:S02]  /*0a60*/  LEA.HI R3, R0, R157, RZ, 0x5 ;  /* 0x0000009d00037211 */ /* 0x000fc400078f28ff */
[----:B------:R-:W-:Y:S02]  /*0a70*/  LOP3.LUT R152, R153, 0xffffff80, RZ, 0xc0, !PT ;  /* 0xffffff8099987812 */ /* 0x000fe400078ec0ff */
[CC--:B------:R-:W-:Y:S01]  /*0a80*/  LEA.HI R2, R0.reuse, R157.reuse, RZ, 0x4 ;  /* 0x0000009d00027211 */ /* 0x0c0fe200078f20ff */
[----:B------:R-:W-:Y:S01]  /*0a90*/  IMAD.SHL.U32 R3, R3, 0x20, RZ ;  /* 0x0000002003037824 */ /* 0x000fe200078e00ff */
[----:B------:R-:W-:Y:S01]  /*0aa0*/  LEA.HI R10, R0, R157, RZ, 0x2 ;  /* 0x0000009d000a7211 */ /* 0x000fe200078f10ff */
[C---:B------:R-:W-:Y:S01]  /*0ab0*/  IMAD.IADD R152, R157.reuse, 0x1, -R152 ;  /* 0x000000019d987824 */ /* 0x040fe200078e0a98 */
[----:B------:R-:W-:Y:S02]  /*0ac0*/  LOP3.LUT R4, R2, 0x3fffff0, RZ, 0xc0, !PT ;  /* 0x03fffff002047812 */ /* 0x000fe400078ec0ff */
[----:B------:R-:W-:Y:S02]  /*0ad0*/  SHF.R.S32.HI R5, RZ, 0x4, R2 ;  /* 0x00000004ff057819 */ /* 0x000fe40000011402 */
[----:B------:R-:W-:Y:S01]  /*0ae0*/  SHF.R.S32.HI R7, RZ, 0x1f, R152 ;  /* 0x0000001fff077819 */ /* 0x000fe20000011498 */
[----:B------:R-:W-:Y:S01]  /*0af0*/  IMAD.IADD R4, R157, 0x1, -R4 ;  /* 0x000000019d047824 */ /* 0x000fe200078e0a04 */
[----:B------:R-:W-:-:S02]  /*0b00*/  LOP3.LUT R3, R3, 0xfffffc00, RZ, 0xc0, !PT ;  /* 0xfffffc0003037812 */ /* 0x000fc400078ec0ff */
[----:B------:R-:W-:Y:S02]  /*0b10*/  LEA.HI R6, R7, R152, RZ, 0x2 ;  /* 0x0000009807067211 */ /* 0x000fe400078f10ff */
[----:B------:R-:W-:Y:S01]  /*0b20*/  LEA.HI R2, R2, R5, RZ, 0x1 ;  /* 0x0000000502027211 */ /* 0x000fe200078f08ff */
[----:B------:R-:W-:Y:S01]  /*0b30*/  IMAD R3, R4, 0x40, R3 ;  /* 0x0000004004037824 */ /* 0x000fe200078e0203 */
[--C-:B------:R-:W-:Y:S02]  /*0b40*/  SHF.R.S32.HI R8, RZ, 0x2, R6.reuse ;  /* 0x00000002ff087819 */ /* 0x100fe40000011406 */
[----:B------:R-:W-:Y:S02]  /*0b50*/  SHF.R.S32.HI R9, RZ, 0x1f, R6 ;  /* 0x0000001fff097819 */ /* 0x000fe40000011406 */
[----:B------:R-:W-:Y:S02]  /*0b60*/  SHF.R.S32.HI R153, RZ, 0x7, R153 ;  /* 0x00000007ff997819 */ /* 0x000fe40000011499 */
[----:B------:R-:W-:-:S02]  /*0b70*/  LOP3.LUT R10, R10, 0xfffffffc, RZ, 0xc0, !PT ;  /* 0xfffffffc0a0a7812 */ /* 0x000fc400078ec0ff */
[----:B------:R-:W-:Y:S01]  /*0b80*/  LEA.HI R9, R9, R8, RZ, 0x3 ;  /* 0x0000000809097211 */ /* 0x000fe200078f18ff */
[----:B------:R-:W-:Y:S01]  /*0b90*/  IMAD.HI R4, R153, 0x55555556, RZ ;  /* 0x5555555699047827 */ /* 0x000fe200078e02ff */
[----:B------:R-:W-:Y:S02]  /*0ba0*/  LOP3.LUT R2, R2, 0x1ffffffe, RZ, 0xc0, !PT ;  /* 0x1ffffffe02027812 */ /* 0x000fe400078ec0ff */
[----:B------:R-:W-:Y:S01]  /*0bb0*/  LEA.HI R0, R0, R157, RZ, 0x3 ;  /* 0x0000009d00007211 */ /* 0x000fe200078f18ff */
[----:B------:R-:W-:Y:S01]  /*0bc0*/  IMAD.IADD R10, R157, 0x1, -R10 ;  /* 0x000000019d0a7824 */ /* 0x000fe200078e0a0a */
[----:B------:R-:W-:Y:S01]  /*0bd0*/  LOP3.LUT R9, R9, 0xfffffff8, RZ, 0xc0, !PT ;  /* 0xfffffff809097812 */ /* 0x000fe200078ec0ff */
[----:B------:R-:W-:Y:S01]  /*0be0*/  IMAD.IADD R2, R5, 0x1, -R2 ;  /* 0x0000000105027824 */ /* 0x000fe200078e0a02 */
[----:B------:R-:W-:Y:S02]  /*0bf0*/  LEA.HI R7, R7, R152, RZ, 0x5 ;  /* 0x0000009807077211 */ /* 0x000fe400078f28ff */
[----:B------:R-:W-:Y:S01]  /*0c00*/  LOP3.LUT R18, R0, 0xfffffff8, RZ, 0xc0, !PT ;  /* 0xfffffff800127812 */ /* 0x000fe200078ec0ff */
[----:B------:R-:W-:Y:S01]  /*0c10*/  IMAD.IADD R8, R8, 0x1, -R9 ;  /* 0x0000000108087824 */ /* 0x000fe200078e0a09 */
[----:B------:R-:W-:Y:S01]  /*0c20*/  LEA.HI R4, R4, R4, RZ, 0x1 ;  /* 0x0000000404047211 */ /* 0x000fe200078f08ff */
[----:B------:R-:W-:Y:S01]  /*0c30*/  IMAD R155, R2, 0x8, R3 ;  /* 0x00000008029b7824 */ /* 0x000fe200078e0203 */
[----:B------:R-:W-:Y:S01]  /*0c40*/  LEA.HI R5, R10, R10, RZ, 0x1 ;  /* 0x0000000a0a057211 */ /* 0x000fe200078f08ff */
[----:B------:R-:W-:Y:S01]  /*0c50*/  IMAD.IADD R18, R157, 0x1, -R18 ;  /* 0x000000019d127824 */ /* 0x000fe200078e0a12 */
[----:B------:R-:W-:Y:S01]  /*0c60*/  SHF.R.S32.HI R7, RZ, 0x5, R7 ;  /* 0x00000005ff077819 */ /* 0x000fe20000011407 */
[----:B------:R-:W-:Y:S01]  /*0c70*/  IMAD R4, R4, -0x3, R153 ;  /* 0xfffffffd04047824 */ /* 0x000fe200078e0299 */
[----:B------:R-:W-:Y:S01]  /*0c80*/  LOP3.LUT R5, R5, 0x1ffffffe, RZ, 0xc0, !PT ;  /* 0x1ffffffe05057812 */ /* 0x000fe200078ec0ff */
[----:B------:R-:W-:Y:S01]  /*0c90*/  IMAD.SHL.U32 R19, R18, 0x8, RZ ;  /* 0x0000000812137824 */ /* 0x000fe200078e00ff */
[----:B------:R-:W-:Y:S01]  /*0ca0*/  LOP3.LUT R3, R6, 0x7ffffffc, RZ, 0xc0, !PT ;  /* 0x7ffffffc06037812 */ /* 0x000fe200078ec0ff */
[----:B------:R-:W-:Y:S01]  /*0cb0*/  IMAD R7, R7, 0x10, R8 ;  /* 0x0000001007077824 */ /* 0x000fe200078e0208 */
[----:B------:R-:W-:Y:S01]  /*0cc0*/  SHF.R.S32.HI R23, RZ, 0x3, R0 ;  /* 0x00000003ff177819 */ /* 0x000fe20000011400 */
[----:B------:R-:W-:Y:S01]  /*0cd0*/  IMAD.IADD R5, R10, 0x1, -R5 ;  /* 0x000000010a057824 */ /* 0x000fe200078e0a05 */
[----:B------:R-:W-:Y:S01]  /*0ce0*/  SHF.R.S32.HI R156, RZ, 0x1f, R19 ;  /* 0x0000001fff9c7819 */ /* 0x000fe20000011413 */
[----:B------:R-:W-:-:S02]  /*0cf0*/  IMAD R154, R4, 0x40, R7 ;  /* 0x00000040049a7824 */ /* 0x000fc400078e0207 */
[----:B------:R-:W-:Y:S02]  /*0d00*/  IMAD.IADD R16, R152, 0x1, -R3 ;  /* 0x0000000198107824 */ /* 0x000fe400078e0a03 */
[----:B------:R-:W-:-:S07]  /*0d10*/  IMAD R17, R5, 0x8, R154 ;  /* 0x0000000805117824 */ /* 0x000fce00078e029a */
.L_x_1312:
[----:B------:R-:W-:Y:S01]  /*0d20*/  ULDC.64 UR8, c[0x0][0xa28] ;  /* 0x00028a0000087ab9 */ /* 0x000fe20000000a00 */
[----:B------:R-:W-:Y:S01]  /*0d30*/  ULDC UR4, c[0x0][0x424] ;  /* 0x0001090000047ab9 */ /* 0x000fe20000000800 */
[----:B------:R-:W-:-:S04]  /*0d40*/  UISETP.NE.U32.AND UP0, UPT, UR8, URZ, UPT ;  /* 0x0000003f0800728c */ /* 0x000fc8000bf05070 */
[----:B------:R-:W-:-:S03]  /*0d50*/  UISETP.NE.AND.EX UP0, UPT, UR9, URZ, UPT, UP0 ;  /* 0x0000003f0900728c */ /* 0x000fc6000bf05300 */
[----:B------:R-:W-:Y:S02]  /*0d60*/  ULDC.64 UR8, c[0x0][0xa18] ;  /* 0x0002860000087ab9 */ /* 0x000fe40000000a00 */
[----:B------:R-:W-:Y:S01]  /*0d70*/  UISETP.NE.U32.AND UP1, UPT, UR8, URZ, UPT ;  /* 0x0000003f0800728c */ /* 0x000fe2000bf25070 */
[----:B------:R-:W-:-:S03]  /*0d80*/  PLOP3.LUT P0, PT, PT, PT, UP0, 0x80, 0x0 ;  /* 0x000000000000781c */ /* 0x000fc60003f0f008 */
[----:B------:R-:W-:-:S03]  /*0d90*/  UISETP.NE.AND.EX UP1, UPT, UR9, URZ, UPT, UP1 ;  /* 0x0000003f0900728c */ /* 0x000fc6000bf25310 */
[----:B------:R-:W-:Y:S02]  /*0da0*/  @UP0 ULDC.64 UR8, c[0x0][0xa28] ;  /* 0x00028a0000080ab9 */ /* 0x000fe40000000a00 */
[----:B------:R-:W-:Y:S01]  /*0db0*/  @UP0 UIMAD.WIDE UR8, UR6, 0x4, UR8 ;  /* 0x00000004060808a5 */ /* 0x000fe2000f8e0208 */
[----:B------:R-:W-:-:S05]  /*0dc0*/  PLOP3.LUT P2, PT, PT, PT, UP1, 0x80, 0x0 ;  /* 0x000000000000781c */ /* 0x000fca0003f4f018 */
[----:B------:R-:W-:Y:S01]  /*0dd0*/  @UP1 ULDC.64 UR10, c[0x0][0xa18] ;  /* 0x00028600000a1ab9 */ /* 0x000fe20000000a00 */
[----:B012---:R-:W-:Y:S02]  /*0de0*/  IMAD.U32 R2, RZ, RZ, UR8 ;  /* 0x00000008ff027e24 */ /* 0x007fe4000f8e00ff */
[----:B------:R-:W-:Y:S01]  /*0df0*/  IMAD.U32 R3, RZ, RZ, UR9 ;  /* 0x00000009ff037e24 */ /* 0x000fe2000f8e00ff */
[----:B------:R-:W-:-:S04]  /*0e00*/  @UP1 UIMAD.WIDE UR8, UR6, 0x4, UR10 ;  /* 0x00000004060818a5 */ /* 0x000fc8000f8e020a */
[----:B------:R-:W2:Y:S02]  /*0e10*/  @P0 LDG.E R2, desc[UR52][R2.64] ;  /* 0x0000003402020981 */ /* 0x000ea4000c1e1900 */
[----:B------:R-:W-:Y:S02]  /*0e20*/  IMAD.U32 R4, RZ, RZ, UR8 ;  /* 0x00000008ff047e24 */ /* 0x000fe4000f8e00ff */
[----:B------:R-:W-:Y:S01]  /*0e30*/  IMAD.U32 R5, RZ, RZ, UR9 ;  /* 0x00000009ff057e24 */ /* 0x000fe2000f8e00ff */
[----:B------:R-:W-:-:S04]  /*0e40*/  ULDC.64 UR8, c[0x0][0x418] ;  /* 0x0001060000087ab9 */ /* 0x000fc80000000a00 */
[----:B------:R-:W3:Y:S01]  /*0e50*/  @P2 LDG.E R4, desc[UR52][R4.64] ;  /* 0x0000003404042981 */ /* 0x000ee2000c1e1900 */
[----:B------:R-:W-:Y:S01]  /*0e60*/  UISETP.NE.U32.AND UP0, UPT, UR8, URZ, UPT ;  /* 0x0000003f0800728c */ /* 0x000fe2000bf05070 */
[----:B------:R-:W-:Y:S01]  /*0e70*/  UMOV UR41, URZ ;  /* 0x0000003f00297c82 */ /* 0x000fe20008000000 */
[----:B------:R-:W-:Y:S02]  /*0e80*/  UMOV UR38, UR7 ;  /* 0x0000000700267c82 */ /* 0x000fe40008000000 */
[----:B------:R-:W-:-:S03]  /*0e90*/  UISETP.NE.AND.EX UP0, UPT, UR9, URZ, UPT, UP0 ;  /* 0x0000003f0900728c */ /* 0x000fc6000bf05300 */
[----:B------:R-:W-:Y:S01]  /*0ea0*/  ULDC.64 UR8, c[0x0][0xa20] ;  /* 0x0002880000087ab9 */ /* 0x000fe20000000a00 */
[----:B------:R-:W-:Y:S01]  /*0eb0*/  USEL UR4, UR4, 0x1, UP0 ;  /* 0x0000000104047887 */ /* 0x000fe20008000000 */
[----:B------:R-:W-:Y:S01]  /*0ec0*/  ISETP.NE.U32.AND P1, PT, RZ, UR8, PT ;  /* 0x00000008ff007c0c */ /* 0x000fe2000bf25070 */
[----:B------:R-:W-:Y:S02]  /*0ed0*/  ULDC UR8, c[0x0][0x2f0] ;  /* 0x0000bc0000087ab9 */ /* 0x000fe40000000800 */
[----:B------:R-:W-:Y:S01]  /*0ee0*/  UIMAD UR4, UR4, UR8, URZ ;  /* 0x00000008040472a4 */ /* 0x000fe2000f8e023f */
[----:B------:R-:W-:Y:S02]  /*0ef0*/  ISETP.NE.AND.EX P1, PT, RZ, UR9, PT, P1 ;  /* 0x00000009ff007c0c */ /* 0x000fe4000bf25310 */
[----:B--2---:R-:W-:Y:S02]  /*0f00*/  @P0 R2UR UR41, R2 ;  /* 0x00000000022902ca */ /* 0x004fe400000e0000 */
[----:B---3--:R-:W-:Y:S01]  /*0f10*/  @P2 R2UR UR37, R4 ;  /* 0x00000000042522ca */ /* 0x008fe200000e0000 */
[----:B-----5:R-:W-:-:S14]  /*0f20*/  @P2 BRA `(.L_x_1217) ;  /* 0x0000000000382947 */ /* 0x020fdc0003800000 */
[----:B------:R-:W-:Y:S01]  /*0f30*/  ULDC.64 UR8, c[0x0][0xa00] ;  /* 0x0002800000087ab9 */ /* 0x000fe20000000a00 */
[----:B------:R-:W-:Y:S01]  /*0f40*/  ULDC UR37, c[0x0][0x288] ;  /* 0x0000a20000257ab9 */ /* 0x000fe20000000800 */
        /* <DEDUP_REMOVED lines=12> */
.L_x_1217:
[----:B------:R-:W-:Y:S01]  /*1010*/  UMOV UR39, UR6 ;  /* 0x0000000600277c82 */ /* 0x000fe20008000000 */
[----:B------:R-:W-:Y:S05]  /*1020*/  @!P1 BRA `(.L_x_1218) ;  /* 0x00000000001c9947 */ /* 0x000fea0003800000 */
[----:B------:R-:W-:Y:S02]  /*1030*/  ULDC.64 UR8, c[0x0][0xa20] ;  /* 0x0002880000087ab9 */ /* 0x000fe40000000a00 */
[----:B------:R-:W-:-:S06]  /*1040*/  UIMAD.WIDE UR6, UR6, 0x4, UR8 ;  /* 0x00000004060678a5 */ /* 0x000fcc000f8e0208 */
[----:B------:R-:W-:Y:S02]  /*1050*/  IMAD.U32 R2, RZ, RZ, UR6 ;  /* 0x00000006ff027e24 */ /* 0x000fe4000f8e00ff */
[----:B------:R-:W-:-:S05]  /*1060*/  IMAD.U32 R3, RZ, RZ, UR7 ;  /* 0x00000007ff037e24 */ /* 0x000fca000f8e00ff */
[----:B------:R-:W2:Y:S02]  /*1070*/  LDG.E R2, desc[UR52][R2.64] ;  /* 0x0000003402027981 */ /* 0x000ea4000c1e1900 */
[----:B--2---:R-:W-:Y:S01]  /*1080*/  R2UR UR4, R2 ;  /* 0x00000000020472ca */ /* 0x004fe200000e0000 */
[----:B------:R-:W-:-:S14]  /*1090*/  BRA `(.L_x_1219) ;  /* 0x0000000000347947 */ /* 0x000fdc0003800000 */
.L_x_1218:
        /* <DEDUP_REMOVED lines=13> */
.L_x_1219:
[----:B------:R-:W-:Y:S01]  /*1170*/  ULDC UR6, c[0x0][0x448] ;  /* 0x0001120000067ab9 */ /* 0x000fe20000000800 */
[----:B------:R-:W-:Y:S02]  /*1180*/  UIMAD UR40, UR5, 0xc0, URZ ;  /* 0x000000c0052878a4 */ /* 0x000fe4000f8e023f */
[----:B------:R-:W-:Y:S02]  /*1190*/  UISETP.NE.AND UP0, UPT, UR6, 0x1, UPT ;  /* 0x000000010600788c */ /* 0x000fe4000bf05270 */
[----:B------:R-:W-:Y:S02]  /*11a0*/  UIADD3 UR8, UR40, 0xbf, URZ ;  /* 0x000000bf28087890 */ /* 0x000fe4000fffe03f */
[----:B------:R-:W-:Y:S02]  /*11b0*/  UIADD3 UR41, -UR41, UR4, URZ ;  /* 0x0000000429297290 */ /* 0x000fe4000fffe13f */
[----:B------:R-:W-:Y:S01]  /*11c0*/  UP2UR UR51, UPR, URZ, 0x1 ;  /* 0x000000013f337883 */ /* 0x000fe20008000000 */
[----:B------:R-:W-:Y:S01]  /*11d0*/  ULDC.64 UR4, c[0x0][0x9e0] ;  /* 0x0002780000047ab9 */ /* 0x000fe20000000a00 */
[----:B------:R-:W-:-:S03]  /*11e0*/  UIADD3 UR9, UR41, 0x1, -UR37 ;  /* 0x0000000129097890 */ /* 0x000fc6000fffe825 */
[----:B------:R-:W-:Y:S01]  /*11f0*/  @UP0 ULDC UR6, c[0x0][0x44c] ;  /* 0x0001130000060ab9 */ /* 0x000fe20000000800 */
[----:B------:R-:W-:Y:S01]  /*1200*/  @UP0 ULDC UR10, c[0x0][0x450] ;  /* 0x00011400000a0ab9 */ /* 0x000fe20000000800 */
[----:B------:R-:W-:-:S04]  /*1210*/  UIMAD.WIDE.U32 UR6, UR8, UR6, URZ ;  /* 0x00000006080672a5 */ /* 0x000fc8000f8e003f */
[----:B------:R-:W-:Y:S02]  /*1220*/  @UP0 USHF.R.U32.HI UR8, URZ, UR10, UR7 ;  /* 0x0000000a3f080299 */ /* 0x000fe40008011607 */
[----:B------:R-:W-:Y:S02]  /*1230*/  UISETP.GE.AND UP0, UPT, UR5, 0x1, UPT ;  /* 0x000000010500788c */ /* 0x000fe4000bf06270 */
[----:B------:R-:W-:Y:S02]  /*1240*/  UIADD3 UR8, UR9, UR8, URZ ;  /* 0x0000000809087290 */ /* 0x000fe4000fffe03f */
[----:B------:R-:W-:Y:S02]  /*1250*/  UP2UR UR50, UPR, URZ, 0x1 ;  /* 0x000000013f327883 */ /* 0x000fe40008000000 */
[----:B------:R-:W-:Y:S01]  /*1260*/  PLOP3.LUT P0, PT, PT, PT, UP0, 0x40, 0x0 ;  /* 0x000000000000781c */ /* 0x000fe20003f0e808 */
[----:B------:R-:W-:-:S06]  /*1270*/  UIADD3 UR4, UR8, UR4, URZ ;  /* 0x0000000408047290 */ /* 0x000fcc000fffe03f */
[----:B------:R-:W-:-:S06]  /*1280*/  IMAD.U32 R0, RZ, RZ, UR4 ;  /* 0x00000004ff007e24 */ /* 0x000fcc000f8e00ff */
[----:B------:R-:W-:Y:S05]  /*1290*/  @P0 BRA `(.L_x_1220) ;  /* 0x0000000000400947 */ /* 0x000fea0003800000 */
        /* <DEDUP_REMOVED lines=10> */
.L_x_1221:
[----:B------:R-:W-:-:S11]  /*1340*/  UISETP.NE.AND UP0, UPT, UR5, 0x1, UPT ;  /* 0x000000010500788c */ /* 0x000fd6000bf05270 */
[----:B------:R-:W-:Y:S02]  /*1350*/  @UP0 ULDC.64 UR8, c[0x0][0x9e8] ;  /* 0x00027a0000080ab9 */ /* 0x000fe40000000a00 */
[----:B------:R-:W-:-:S04]  /*1360*/  UIMAD.WIDE.U32 UR6, UR4, UR8, URZ ;  /* 0x00000008040672a5 */ /* 0x000fc8000f8e003f */
[----:B------:R-:W-:-:S12]  /*1370*/  @UP0 USHF.R.U32.HI UR4, URZ, UR9, UR7 ;  /* 0x000000093f040299 */ /* 0x000fd80008011607 */
.L_x_1222:
[----:B------:R-:W-:-:S06]  /*1380*/  UIMAD UR4, UR4, UR5, UR5 ;  /* 0x00000005040472a4 */ /* 0x000fcc000f8e0205 */
[----:B------:R-:W-:-:S07]  /*1390*/  VIMNMX R0, R0, UR4, PT ;  /* 0x0000000400007c48 */ /* 0x000fce000bfe0100 */
.L_x_1220:
[----:B------:R-:W-:Y:S01]  /*13a0*/  UISETP.NE.AND UP0, UPT, UR51, URZ, UPT ;  /* 0x0000003f3300728c */ /* 0x000fe2000bf05270 */
[----:B------:R-:W-:Y:S01]  /*13b0*/  VIADD R0, R0, 0x7f ;  /* 0x0000007f00007836 */ /* 0x000fe20000000000 */
[----:B------:R-:W-:Y:S01]  /*13c0*/  UMOV UR9, UR40 ;  /* 0x0000002800097c82 */ /* 0x000fe20008000000 */
[----:B------:R-:W-:Y:S02]  /*13d0*/  UIADD3 UR4, UR41, 0x7f, URZ ;  /* 0x0000007f29047890 */ /* 0x000fe4000fffe03f */
[----:B------:R-:W-:Y:S01]  /*13e0*/  UIADD3 UR54, UR41, -UR37, URZ ;  /* 0x8000002529367290 */ /* 0x000fe2000fffe03f */
        /* <DEDUP_REMOVED lines=27> */
.L_x_1224:
[----:B------:R-:W-:-:S11]  /*15a0*/  UISETP.NE.AND UP0, UPT, UR5, 0x1, UPT ;  /* 0x000000010500788c */ /* 0x000fd6000bf05270 */
[----:B------:R-:W-:Y:S02]  /*15b0*/  @UP0 ULDC.64 UR10, c[0x0][0x9e8] ;  /* 0x00027a00000a0ab9 */ /* 0x000fe40000000a00 */
[----:B------:R-:W-:-:S04]  /*15c0*/  UIMAD.WIDE.U32 UR6, UR4, UR10, URZ ;  /* 0x0000000a040672a5 */ /* 0x000fc8000f8e003f */
[----:B------:R-:W-:-:S12]  /*15d0*/  @UP0 USHF.R.U32.HI UR4, URZ, UR11, UR7 ;  /* 0x0000000b3f040299 */ /* 0x000fd80008011607 */
.L_x_1225:
[----:B------:R-:W-:-:S04]  /*15e0*/  UIMAD UR4, UR4, UR5, URZ ;  /* 0x00000005040472a4 */ /* 0x000fc8000f8e023f */
[----:B------:R-:W-:-:S04]  /*15f0*/  UISETP.LT.AND UP0, UPT, UR9, UR4, UPT ;  /* 0x000000040900728c */ /* 0x000fc8000bf01270 */
[----:B------:R-:W-:-:S12]  /*1600*/  USEL UR9, UR9, UR4, !UP0 ;  /* 0x0000000409097287 */ /* 0x000fd8000c000000 */
.L_x_1223:
[----:B------:R-:W-:Y:S01]  /*1610*/  USHF.R.S32.HI UR4, URZ, 0x1f, UR9 ;  /* 0x0000001f3f047899 */ /* 0x000fe20008011409 */
[----:B------:R-:W-:Y:S02]  /*1620*/  PLOP3.LUT P0, PT, PT, PT, PT, 0x80, 0x0 ;  /* 0x000000000000781c */ /* 0x000fe40003f0f070 */
[----:B------:R-:W-:Y:S02]  /*1630*/  CS2R R20, SRZ ;  /* 0x0000000000147805 */ /* 0x000fe4000001ff00 */
[----:B------:R-:W-:Y:S01]  /*1640*/  CS2R R118, SRZ ;  /* 0x0000000000767805 */ /* 0x000fe2000001ff00 */
[----:B------:R-:W-:Y:S01]  /*1650*/  ULEA.HI UR4, UR4, UR9, URZ, 0x7 ;  /* 0x0000000904047291 */ /* 0x000fe2000f8f383f */
[----:B------:R-:W-:Y:S02]  /*1660*/  CS2R R116, SRZ ;  /* 0x0000000000747805 */ /* 0x000fe4000001ff00 */
[----:B------:R-:W-:Y:S02]  /*1670*/  CS2R R114, SRZ ;  /* 0x0000000000727805 */ /* 0x000fe4000001ff00 */
[----:B------:R-:W-:Y:S01]  /*1680*/  CS2R R112, SRZ ;  /* 0x0000000000707805 */ /* 0x000fe2000001ff00 */
[----:B------:R-:W-:Y:S01]  /*1690*/  USHF.R.S32.HI UR4, URZ, 0x7, UR4 ;  /* 0x000000073f047899 */ /* 0x000fe20008011404 */
[----:B------:R-:W-:Y:S01]  /*16a0*/  CS2R R14, SRZ ;  /* 0x00000000000e7805 */ /* 0x000fe2000001ff00 */
[----:B------:R-:W-:Y:S01]  /*16b0*/  IMAD.MOV.U32 R110, RZ, RZ, RZ ;  /* 0x000000ffff6e7224 */ /* 0x000fe200078e00ff */
[----:B------:R-:W-:Y:S01]  /*16c0*/  CS2R R24, SRZ ;  /* 0x0000000000187805 */ /* 0x000fe2000001ff00 */
[----:B------:R-:W-:Y:S01]  /*16d0*/  UISETP.LT.AND UP0, UPT, URZ, UR4, UPT ;  /* 0x000000043f00728c */ /* 0x000fe2000bf01270 */
[----:B------:R-:W-:Y:S01]  /*16e0*/  CS2R R12, SRZ ;  /* 0x00000000000c7805 */ /* 0x000fe2000001ff00 */
[----:B------:R-:W-:Y:S01]  /*16f0*/  IMAD.MOV.U32 R106, RZ, RZ, RZ ;  /* 0x000000ffff6a7224 */ /* 0x000fe200078e00ff */
[----:B------:R-:W-:Y:S01]  /*1700*/  CS2R R102, SRZ ;  /* 0x0000000000667805 */ /* 0x000fe2000001ff00 */
[----:B------:R-:W-:Y:S01]  /*1710*/  USEL UR42, URZ, UR4, !UP0 ;  /* 0x000000043f2a7287 */ /* 0x000fe2000c000000 */
[----:B------:R-:W-:Y:S01]  /*1720*/  IMAD.MOV.U32 R27, RZ, RZ, RZ ;  /* 0x000000ffff1b7224 */ /* 0x000fe200078e00ff */
[----:B------:R-:W-:-:S02]  /*1730*/  CS2R R100, SRZ ;  /* 0x0000000000647805 */ /* 0x000fc4000001ff00 */
[----:B------:R-:W-:Y:S02]  /*1740*/  CS2R R98, SRZ ;  /* 0x0000000000627805 */ /* 0x000fe4000001ff00 */
[----:B------:R-:W-:Y:S02]  /*1750*/  CS2R R96, SRZ ;  /* 0x0000000000607805 */ /* 0x000fe4000001ff00 */
[----:B------:R-:W-:Y:S02]  /*1760*/  CS2R R94, SRZ ;  /* 0x00000000005e7805 */ /* 0x000fe4000001ff00 */
[----:B------:R-:W-:Y:S02]  /*1770*/  ISETP.GT.AND P1, PT, R88, UR42, PT ;  /* 0x0000002a58007c0c */ /* 0x000fe4000bf24270 */
[----:B------:R-:W-:Y:S02]  /*1780*/  CS2R R92, SRZ ;  /* 0x00000000005c7805 */ /* 0x000fe4000001ff00 */
[----:B------:R-:W-:Y:S01]  /*1790*/  CS2R R90, SRZ ;  /* 0x00000000005a7805 */ /* 0x000fe2000001ff00 */
[----:B------:R-:W-:-:S08]  /*17a0*/  IMAD.MOV.U32 R89, RZ, RZ, RZ ;  /* 0x000000ffff597224 */ /* 0x000fd000078e00ff */
        /* <DEDUP_REMOVED lines=32> */
.L_x_1227:
        /* <DEDUP_REMOVED lines=9> */
.L_x_1405:
[----:B------:R-:W-:Y:S05]  /*1a40*/  @!P0 BRA `(.L_x_1229) ;  /* 0x0000000000048947 */ /* 0x000fea0003800000 */
[----:B------:R-:W-:Y:S01]  /*1a50*/  BPT.TRAP 0x1 ;  /* 0x000000040000795c */ /* 0x000fe20000300000 */
.L_x_1229:
[----:B0-----:R-:W-:Y:S02]  /*1a60*/  IMAD.U32 R3, RZ, RZ, UR46 ;  /* 0x0000002eff037e24 */ /* 0x001fe4000f8e00ff */
[----:B------:R-:W-:-:S03]  /*1a70*/  IMAD.U32 R0, RZ, RZ, UR47 ;  /* 0x0000002fff007e24 */ /* 0x000fc6000f8e00ff */
[----:B------:R-:W-:Y:S02]  /*1a80*/  LEA R3, R3, UR45, 0x3 ;  /* 0x0000002d03037c11 */ /* 0x000fe4000f8e18ff */
[----:B------:R-:W-:-:S04]  /*1a90*/  SHF.L.U32 R0, R0, 0x1f, RZ ;  /* 0x0000001f00007819 */ /* 0x000fc800000006ff */
[----:B------:R0:W1:Y:S01]  /*1aa0*/  SYNCS.PHASECHK.TRANS64.TRYWAIT P1, [R3+URZ+0x16830], R0 ;  /* 0x01683000030075a7 */ /* 0x000062000802017f */
[----:B------:R-:W-:Y:S05]  /*1ab0*/  @!P0 BRA `(.L_x_1230) ;  /* 0x0000000000048947 */ /* 0x000fea0003800000 */
[----:B------:R-:W-:Y:S01]  /*1ac0*/  BPT.TRAP 0x1 ;  /* 0x000000040000795c */ /* 0x000fe20000300000 */
.L_x_1230:
[----:B-1----:R-:W-:Y:S05]  /*1ad0*/  @P1 BRA `(.L_x_1231) ;  /* 0x0000000000081947 */ /* 0x002fea0003800000 */
[----:B------:R-:W1:Y:S02]  /*1ae0*/  SYNCS.PHASECHK.TRANS64.TRYWAIT P1, [R3+URZ+0x16830], R0 ;  /* 0x01683000030075a7 */ /* 0x000e64000802017f */
[----:B-1----:R-:W-:Y:S05]  /*1af0*/  @!P1 BRA `(.L_x_1232) ;  /* 0x0000012c00749947 */ /* 0x002fea0003800000 */
.L_x_1231:
        /* <DEDUP_REMOVED lines=35> */
.L_x_1233:
[----:B------:R-:W-:Y:S01]  /*1d30*/  UISETP.NE.AND UP1, UPT, UR51, URZ, UPT ;  /* 0x0000003f3300728c */ /* 0x000fe2000bf25270 */
[----:B01----:R-:W-:Y:S01]  /*1d40*/  VIADD R0, R17, UR40 ;  /* 0x0000002811007c36 */ /* 0x003fe20008000000 */
[----:B------:R-:W-:Y:S01]  /*1d50*/  R2UR UR6, R3 ;  /* 0x00000000030672ca */ /* 0x000fe200000e0000 */
[----:B------:R-:W-:Y:S01]  /*1d60*/  IMAD.MOV.U32 R3, RZ, RZ, -0x80 ;  /* 0xffffff80ff037424 */ /* 0x000fe200078e00ff */
[----:B------:R-:W-:Y:S01]  /*1d70*/  UISETP.NE.AND UP0, UPT, UR50, URZ, UPT ;  /* 0x0000003f3200728c */ /* 0x000fe2000bf05270 */
[----:B------:R-:W-:Y:S01]  /*1d80*/  IMAD.U32 R7, RZ, RZ, UR37 ;  /* 0x00000025ff077e24 */ /* 0x000fe2000f8e00ff */
[----:B------:R-:W-:Y:S01]  /*1d90*/  PLOP3.LUT P1, PT, PT, PT, UP1, 0x80, 0x0 ;  /* 0x000000000000781c */ /* 0x000fe20003f2f018 */
[----:B------:R-:W-:Y:S01]  /*1da0*/  IMAD R10, R88, R3, 0x80 ;  /* 0x00000080580a7424 */ /* 0x000fe200078e0203 */
[----:B------:R-:W-:Y:S01]  /*1db0*/  PLOP3.LUT P2, PT, PT, PT, UP1, 0x80, 0x0 ;  /* 0x000000000000781c */ /* 0x000fe20003f4f018 */
[----:B------:R-:W-:Y:S01]  /*1dc0*/  ULDC UR22, c[0x0][0x9dc] ;  /* 0x0002770000167ab9 */ /* 0x000fe20000000800 */
[----:B------:R-:W-:Y:S01]  /*1dd0*/  ULDC UR11, c[0x0][0x9e0] ;  /* 0x00027800000b7ab9 */ /* 0x000fe20000000800 */
[----:B------:R-:W-:Y:S01]  /*1de0*/  @UP1 ULDC UR7, c[0x0][0x44c] ;  /* 0x0001130000071ab9 */ /* 0x000fe20000000800 */
[----:B------:R-:W-:Y:S01]  /*1df0*/  VIADD R3, R10, 0x1 ;  /* 0x000000010a037836 */ /* 0x000fe20000000000 */
[----:B------:R-:W-:-:S02]  /*1e00*/  LEA R8, R88, 0xffffff80, 0x7 ;  /* 0xffffff8058087811 */ /* 0x000fc400078e38ff */
[----:B------:R-:W-:-:S04]  /*1e10*/  UIADD3 UR6, UR6, 0x16840, URZ ;  /* 0x0001684006067890 */ /* 0x000fc8000fffe03f */
[----:B------:R-:W-:Y:S01]  /*1e20*/  @P1 IMAD.HI.U32 R2, R0, UR7, RZ ;  /* 0x0000000700021c27 */ /* 0x000fe2000f8e00ff */
[----:B------:R-:W-:Y:S01]  /*1e30*/  @UP1 ULDC UR7, c[0x0][0x450] ;  /* 0x0001140000071ab9 */ /* 0x000fe20000000800 */
[----:B------:R-:W-:Y:S01]  /*1e40*/  UPRMT UR6, UR43, 0x654, UR6 ;  /* 0x000006542b067896 */ /* 0x000fe20008000006 */
[----:B------:R-:W-:Y:S02]  /*1e50*/  PLOP3.LUT P1, PT, PT, PT, UP0, 0x40, 0x0 ;  /* 0x000000000000781c */ /* 0x000fe40003f2e808 */
[----:B------:R-:W-:Y:S01]  /*1e60*/  @P2 SHF.R.U32.HI R0, RZ, UR7, R2 ;  /* 0x00000007ff002c19 */ /* 0x000fe20008011602 */
[----:B------:R-:W-:Y:S02]  /*1e70*/  IMAD R2, R16, -0x2, R3 ;  /* 0xfffffffe10027824 */ /* 0x000fe400078e0203 */
[----:B------:R-:W-:Y:S02]  /*1e80*/  VIADD R3, R10, UR41 ;  /* 0x000000290a037c36 */ /* 0x000fe40008000000 */
[----:B------:R-:W0:Y:S01]  /*1e90*/  SHFL.IDX PT, R5, R0, RZ, 0x1c1f ;  /* 0x001c1fff00057589 */ /* 0x000e2200000e0000 */
[----:B------:R-:W-:Y:S01]  /*1ea0*/  SYNCS.ARRIVE.TRANS64.RED.A1T0 RZ, [UR6], RZ ;  /* 0x000000ffffff79a7 */ /* 0x000fe20008100406 */
[----:B------:R-:W-:Y:S01]  /*1eb0*/  ULOP3.LUT UR6, URZ, UR22, URZ, 0x33, !UPT ;  /* 0x000000163f067292 */ /* 0x000fe2000f8e333f */
[----:B------:R-:W-:Y:S01]  /*1ec0*/  IADD3 R2, -R7, UR41, R2 ;  /* 0x0000002907027c10 */ /* 0x000fe2000fffe102 */
[----:B------:R-:W-:-:S04]  /*1ed0*/  IMAD R12, R16, -0x2, R3 ;  /* 0xfffffffe100c7824 */ /* 0x000fc800078e0203 */
[C---:B------:R-:W-:Y:S02]  /*1ee0*/  VIADD R95, R2.reuse, UR11 ;  /* 0x0000000b025f7c36 */ /* 0x040fe40008000000 */
[----:B------:R-:W-:-:S03]  /*1ef0*/  VIADD R14, R2, UR6 ;  /* 0x00000006020e7c36 */ /* 0x000fc60008000000 */
[----:B0-----:R-:W-:Y:S01]  /*1f00*/  VIADDMNMX R2, R5, R95, R12, PT ;  /* 0x0000005f05027246 */ /* 0x001fe2000380010c */
[----:B------:R-:W-:Y:S01]  /*1f10*/  IMAD.IADD R4, R14, 0x1, R5 ;  /* 0x000000010e047824 */ /* 0x000fe200078e0205 */
[----:B------:R-:W-:Y:S06]  /*1f20*/  @P1 BRA `(.L_x_1234) ;  /* 0x0000000000641947 */ /* 0x000fec0003800000 */
[----:B------:R-:W-:Y:S01]  /*1f30*/  IMAD.U32 R6, RZ, RZ, UR37 ;  /* 0x00000025ff067e24 */ /* 0x000fe2000f8e00ff */
[----:B------:R-:W-:Y:S04]  /*1f40*/  BSSY B0, `(.L_x_1235) ;  /* 0x0000013000007945 */ /* 0x000fe80003800000 */
[----:B------:R-:W-:-:S04]  /*1f50*/  IADD3 R3, -R6, UR41, R5 ;  /* 0x0000002906037c10 */ /* 0x000fc8000fffe105 */
        /* <DEDUP_REMOVED lines=11> */
.L_x_1236:
[----:B------:R-:W-:Y:S02]  /*2010*/  ULDC UR6, c[0x0][0x9e4] ;  /* 0x0002790000067ab9 */ /* 0x000fe40000000800 */
[----:B------:R-:W-:-:S05]  /*2020*/  IMAD.U32 R5, RZ, RZ, UR6 ;  /* 0x00000006ff057e24 */ /* 0x000fca000f8e00ff */
[----:B------:R-:W-:-:S13]  /*2030*/  ISETP.NE.AND P1, PT, R5, 0x1, PT ;  /* 0x000000010500780c */ /* 0x000fda0003f25270 */
[----:B------:R-:W0:Y:S02]  /*2040*/  @P1 LDC.64 R6, c[0x0][0x9e8] ;  /* 0x00027a00ff061b82 */ /* 0x000e240000000a00 */
[----:B0-----:R-:W-:-:S05]  /*2050*/  @P1 IMAD.HI.U32 R6, R3, R6, RZ ;  /* 0x0000000603061227 */ /* 0x001fca00078e00ff */
[----:B------:R-:W-:-:S07]  /*2060*/  @P1 SHF.R.U32.HI R3, RZ, R7, R6 ;  /* 0x00000007ff031219 */ /* 0x000fce0000011606 */
.L_x_1237:
[----:B------:R-:W-:Y:S05]  /*2070*/  BSYNC B0 ;  /* 0x0000000000007941 */ /* 0x000fea0003800000 */
.L_x_1235:
[----:B------:R-:W-:-:S04]  /*2080*/  IMAD R3, R3, R5, -R8 ;  /* 0x0000000503037224 */ /* 0x000fc800078e0a08 */
[----:B------:R-:W-:-:S05]  /*2090*/  IMAD R3, R16, -0x2, R3 ;  /* 0xfffffffe10037824 */ /* 0x000fca00078e0203 */
[----:B------:R-:W-:Y:S02]  /*20a0*/  VIADDMNMX R2, R3, R5, R2, PT ;  /* 0x0000000503027246 */ /* 0x000fe40003800102 */
[----:B------:R-:W-:-:S07]  /*20b0*/  VIMNMX R4, R4, R3, !PT ;  /* 0x0000000304047248 */ /* 0x000fce0007fe0100 */
.L_x_1234:
[----:B------:R-:W2:Y:S01]  /*20c0*/  LDL.LU R20, [R1] ;  /* 0x0000000001147983 */ /* 0x000ea20000300800 */
[C---:B------:R-:W-:Y:S01]  /*20d0*/  ISETP.GE.AND P6, PT, R10.reuse, 0xa, PT ;  /* 0x0000000a0a00780c */ /* 0x040fe20003fc6270 */
[----:B------:R-:W-:Y:S01]  /*20e0*/  UISETP.NE.AND UP0, UPT, UR50, URZ, UPT ;  /* 0x0000003f3200728c */ /* 0x000fe2000bf05270 */
[C---:B------:R-:W-:Y:S01]  /*20f0*/  ISETP.GE.AND P1, PT, R10.reuse, 0x2, PT ;  /* 0x000000020a00780c */ /* 0x040fe20003f26270 */
[----:B------:R-:W0:Y:S01]  /*2100*/  SHFL.IDX PT, R97, R0, 0x1, 0x1c1f ;  /* 0x003c1f0000617f89 */ /* 0x000e2200000e0000 */
[C---:B------:R-:W-:Y:S02]  /*2110*/  ISETP.GE.AND P2, PT, R10.reuse, 0x9, PT ;  /* 0x000000090a00780c */ /* 0x040fe40003f46270 */
[----:B------:R-:W-:Y:S02]  /*2120*/  ISETP.GE.AND P5, PT, R10, 0x11, PT ;  /* 0x000000110a00780c */ /* 0x000fe40003fa6270 */
[C---:B------:R-:W-:Y:S02]  /*2130*/  ISETP.GT.AND P4, PT, R4.reuse, 0x1, !P1 ;  /* 0x000000010400780c */ /* 0x040fe40004f84270 */
[----:B------:R-:W-:-:S02]  /*2140*/  ISETP.GT.AND P3, PT, R4, 0x8, !P2 ;  /* 0x000000080400780c */ /* 0x000fc40005764270 */
[C---:B------:R-:W-:Y:S02]  /*2150*/  ISETP.LT.OR P4, PT, R2.reuse, 0x2, P4 ;  /* 0x000000020200780c */ /* 0x040fe40002781670 */
[----:B------:R-:W-:Y:S02]  /*2160*/  ISETP.LT.OR P3, PT, R2, 0x9, P3 ;  /* 0x000000090200780c */ /* 0x000fe40001f61670 */
[----:B------:R-:W-:Y:S02]  /*2170*/  FSEL R125, R25, -INF , !P4 ;  /* 0xff800000197d7808 */ /* 0x000fe40006000000 */
[----:B------:R-:W-:Y:S02]  /*2180*/  FSEL R123, R28, -INF , !P3 ;  /* 0xff8000001c7b7808 */ /* 0x000fe40005800000 */
[C---:B------:R-:W-:Y:S02]  /*2190*/  ISETP.GT.AND P4, PT, R4.reuse, 0x9, !P6 ;  /* 0x000000090400780c */ /* 0x040fe40007784270 */
[----:B------:R-:W-:-:S02]  /*21a0*/  ISETP.GT.AND P3, PT, R4, 0x10, !P5 ;  /* 0x000000100400780c */ /* 0x000fc40006f64270 */
[C---:B------:R-:W-:Y:S02]  /*21b0*/  ISETP.LT.OR P4, PT, R2.reuse, 0xa, P4 ;  /* 0x0000000a0200780c */ /* 0x040fe40002781670 */
[----:B------:R-:W-:Y:S01]  /*21c0*/  ISETP.LT.OR P3, PT, R2, 0x11, P3 ;  /* 0x000000110200780c */ /* 0x000fe20001f61670 */
[----:B0-----:R-:W-:Y:S01]  /*21d0*/  IMAD.IADD R6, R14, 0x1, R97 ;  /* 0x000000010e067824 */ /* 0x001fe200078e0261 */
[----:B------:R-:W-:Y:S02]  /*21e0*/  FSEL R121, R29, -INF , !P4 ;  /* 0xff8000001d797808 */ /* 0x000fe40006000000 */
[----:B------:R-:W-:Y:S02]  /*21f0*/  ISETP.GE.AND P4, PT, R10, 0x19, PT ;  /* 0x000000190a00780c */ /* 0x000fe40003f86270 */
[----:B------:R-:W-:Y:S02]  /*2200*/  FSEL R119, R32, -INF , !P3 ;  /* 0xff80000020777808 */ /* 0x000fe40005800000 */
[----:B--2---:R-:W-:-:S04]  /*2210*/  LOP3.LUT R20, R20, 0xfffffffb, RZ, 0xc0, !PT ;  /* 0xfffffffb14147812 */ /* 0x004fc800078ec0ff */
[----:B------:R-:W-:-:S04]  /*2220*/  @P6 LOP3.LUT R20, R20, 0x4, RZ, 0xfc, !PT ;  /* 0x0000000414146812 */ /* 0x000fc800078efcff */
[----:B------:R-:W-:-:S04]  /*2230*/  LOP3.LUT R20, R20, 0xfffffff7, RZ, 0xc0, !PT ;  /* 0xfffffff714147812 */ /* 0x000fc800078ec0ff */
[----:B------:R-:W-:Y:S02]  /*2240*/  @P5 LOP3.LUT R20, R20, 0x8, RZ, 0xfc, !PT ;  /* 0x0000000814145812 */ /* 0x000fe400078efcff */
[----:B------:R-:W-:Y:S02]  /*2250*/  ISETP.GE.AND P5, PT, R10, 0x12, PT ;  /* 0x000000120a00780c */ /* 0x000fe40003fa6270 */
[----:B------:R-:W-:Y:S02]  /*2260*/  LOP3.LUT R20, R20, 0xffffffef, RZ, 0xc0, !PT ;  /* 0xffffffef14147812 */ /* 0x000fe400078ec0ff */
[----:B------:R-:W-:-:S04]  /*2270*/  ISETP.GT.AND P3, PT, R4, 0x11, !P5 ;  /* 0x000000110400780c */ /* 0x000fc80006f64270 */
[----:B------:R-:W-:-:S04]  /*2280*/  ISETP.LT.OR P3, PT, R2, 0x12, P3 ;  /* 0x000000120200780c */ /* 0x000fc80001f61670 */
[----:B------:R-:W-:Y:S02]  /*2290*/  FSEL R33, R33, -INF , !P3 ;  /* 0xff80000021217808 */ /* 0x000fe40005800000 */
[----:B------:R-:W-:Y:S02]  /*22a0*/  @P5 LOP3.LUT R20, R20, 0x10, RZ, 0xfc, !PT ;  /* 0x0000001014145812 */ /* 0x000fe400078efcff */
[----:B------:R-:W-:Y:S02]  /*22b0*/  ISETP.GT.AND P3, PT, R4, 0x18, !P4 ;  /* 0x000000180400780c */ /* 0x000fe40006764270 */
[----:B------:R-:W-:Y:S02]  /*22c0*/  LOP3.LUT R20, R20, 0xfdffffff, RZ, 0xc0, !PT ;  /* 0xfdffffff14147812 */ /* 0x000fe400078ec0ff */
[----:B------:R-:W-:Y:S02]  /*22d0*/  ISETP.LT.OR P3, PT, R2, 0x19, P3 ;  /* 0x000000190200780c */ /* 0x000fe40001f61670 */
[----:B------:R-:W-:-:S02]  /*22e0*/  @P4 LOP3.LUT R20, R20, 0x2000000, RZ, 0xfc, !PT ;  /* 0x0200000014144812 */ /* 0x000fc400078efcff */
        /* <DEDUP_REMOVED lines=149> */
[----:B------:R-:W-:Y:S01]  /*2c40*/  VIADDMNMX R4, R97, R95, R12, PT ;  /* 0x0000005f61047246 */ /* 0x000fe2000380010c */
[----:B------:R0:W-:Y:S01]  /*2c50*/  STL [R1], R20 ;  /* 0x0000001401007387 */ /* 0x0001e20000100800 */
[----:B------:R-:W-:-:S04]  /*2c60*/  ISETP.LT.OR P6, PT, R2, 0x7a, P6 ;  /* 0x0000007a0200780c */ /* 0x000fc800037c1670 */
[----:B------:R-:W-:Y:S02]  /*2c70*/  FSEL R85, R85, -INF , !P6 ;  /* 0xff80000055557808 */ /* 0x000fe40007000000 */
[----:B------:R-:W-:-:S13]  /*2c80*/  PLOP3.LUT P6, PT, PT, PT, UP0, 0x40, 0x0 ;  /* 0x000000000000781c */ /* 0x000fda0003fce808 */
[----:B0-----:R-:W-:Y:S05]  /*2c90*/  @P6 BRA `(.L_x_1238) ;  /* 0x0000000000646947 */ /* 0x001fea0003800000 */
        /* <DEDUP_REMOVED lines=14> */
.L_x_1240:
[----:B------:R-:W-:Y:S02]  /*2d80*/  ULDC UR6, c[0x0][0x9e4] ;  /* 0x0002790000067ab9 */ /* 0x000fe40000000800 */
[----:B------:R-:W-:-:S05]  /*2d90*/  IMAD.U32 R2, RZ, RZ, UR6 ;  /* 0x00000006ff027e24 */ /* 0x000fca000f8e00ff */
[----:B------:R-:W-:-:S13]  /*2da0*/  ISETP.NE.AND P6, PT, R2, 0x1, PT ;  /* 0x000000010200780c */ /* 0x000fda0003fc5270 */
[----:B------:R-:W0:Y:S02]  /*2db0*/  @P6 LDC.64 R96, c[0x0][0x9e8] ;  /* 0x00027a00ff606b82 */ /* 0x000e240000000a00 */
[----:B0-----:R-:W-:-:S05]  /*2dc0*/  @P6 IMAD.HI.U32 R0, R95, R96, RZ ;  /* 0x000000605f006227 */ /* 0x001fca00078e00ff */
[----:B------:R-:W-:-:S07]  /*2dd0*/  @P6 SHF.R.U32.HI R95, RZ, R97, R0 ;  /* 0x00000061ff5f6219 */ /* 0x000fce0000011600 */
.L_x_1241:
[----:B------:R-:W-:Y:S05]  /*2de0*/  BSYNC B0 ;  /* 0x0000000000007941 */ /* 0x000fea0003800000 */
.L_x_1239:
[----:B------:R-:W-:-:S04]  /*2df0*/  IMAD R95, R95, R2, -R8 ;  /* 0x000000025f5f7224 */ /* 0x000fc800078e0a08 */
[----:B------:R-:W-:-:S05]  /*2e00*/  IMAD R95, R16, -0x2, R95 ;  /* 0xfffffffe105f7824 */ /* 0x000fca00078e025f */
[----:B------:R-:W-:Y:S02]  /*2e10*/  VIADDMNMX R4, R95, R2, R4, PT ;  /* 0x000000025f047246 */ /* 0x000fe40003800104 */
[----:B------:R-:W-:-:S07]  /*2e20*/  VIMNMX R6, R6, R95, !PT ;  /* 0x0000005f06067248 */ /* 0x000fce0007fe0100 */
.L_x_1238:
        /* <DEDUP_REMOVED lines=29> */
[----:B------:R-:W-:Y:S02]  /*3000*/  LOP3.LUT P1, RZ, R20, 0x2000000, RZ, 0xc0, !PT ;  /* 0x0200000014ff7812 */ /* 0x000fe4000782c0ff */
        /* <DEDUP_REMOVED lines=65> */
[C---:B------:R-:W-:Y:S01]  /*3420*/  LOP3.LUT P2, RZ, R20.reuse, 0x80, RZ, 0xc0, !PT ;  /* 0x0000008014ff7812 */ /* 0x040fe2000784c0ff */
        /* <DEDUP_REMOVED lines=79> */
[-CC-:B------:R-:W-:Y:S01]  /*3920*/  FFMA.FTZ R125, R125, R0.reuse, -R8.reuse ;  /* 0x000000007d7d7223 */ /* 0x180fe20000010808 */
[----:B------:R-:W-:Y:S01]  /*3930*/  ISETP.LT.OR P1, PT, R4, 0x69, P1 ;  /* 0x000000690400780c */ /* 0x000fe20000f21670 */
[--C-:B------:R-:W-:Y:S01]  /*3940*/  FFMA.FTZ R150, R123, R0, -R8.reuse ;  /* 0x000000007b967223 */ /* 0x100fe20000010808 */
[----:B------:R-:W-:Y:S01]  /*3950*/  FMNMX.FTZ R10, R111, R10, !PT ;  /* 0x0000000a6f0a7209 */ /* 0x000fe20007810000 */
[----:B------:R-:W-:Y:S01]  /*3960*/  MUFU.EX2 R148, R148 ;  /* 0x0000009400947308 */ /* 0x000fe20000000800 */
[----:B------:R-:W-:Y:S01]  /*3970*/  FSEL R49, R78, -INF , !P1 ;  /* 0xff8000004e317808 */ /* 0x000fe20004800000 */
[--C-:B------:R-:W-:Y:S01]  /*3980*/  FFMA.FTZ R128, R9, R0, -R8.reuse ;  /* 0x0000000009807223 */ /* 0x100fe20000010808 */
[----:B------:R-:W-:Y:S01]  /*3990*/  FMNMX.FTZ R10, R95, R10, !PT ;  /* 0x0000000a5f0a7209 */ /* 0x000fe20007810000 */
[-CC-:B------:R-:W-:Y:S01]  /*39a0*/  FFMA.FTZ R121, R121, R0.reuse, -R8.reuse ;  /* 0x0000000079797223 */ /* 0x180fe20000010808 */
[----:B------:R-:W-:Y:S01]  /*39b0*/  FSEL R53, R82, -INF , !P3 ;  /* 0xff80000052357808 */ /* 0x000fe20005800000 */
[--C-:B------:R-:W-:Y:S01]  /*39c0*/  FFMA.FTZ R144, R119, R0, -R8.reuse ;  /* 0x0000000077907223 */ /* 0x100fe20000010808 */
[----:B------:R-:W-:Y:S01]  /*39d0*/  FMNMX.FTZ R10, R109, R10, !PT ;  /* 0x0000000a6d0a7209 */ /* 0x000fe20007810000 */
[----:B------:R-:W0:Y:S01]  /*39e0*/  MUFU.EX2 R125, R125 ;  /* 0x0000007d007d7308 */ /* 0x000e220000000800 */
[----:B------:R-:W-:Y:S01]  /*39f0*/  ISETP.GT.AND P6, PT, R6, 0x79, !P6 ;  /* 0x000000790600780c */ /* 0x000fe200077c4270 */
[--C-:B------:R-:W-:Y:S01]  /*3a00*/  FFMA.FTZ R33, R33, R0, -R8.reuse ;  /* 0x0000000021217223 */ /* 0x100fe20000010808 */
[----:B------:R-:W-:Y:S01]  /*3a10*/  FMNMX.FTZ R10, R97, R10, !PT ;  /* 0x0000000a610a7209 */ /* 0x000fe20007810000 */
[-CC-:B------:R-:W-:Y:S01]  /*3a20*/  FFMA.FTZ R146, R93, R0.reuse, -R8.reuse ;  /* 0x000000005d927223 */ /* 0x180fe20000010808 */
[----:B------:R-:W-:Y:S01]  /*3a30*/  ISETP.LT.OR P6, PT, R4, 0x7a, P6 ;  /* 0x0000007a0400780c */ /* 0x000fe200037c1670 */
[--C-:B------:R-:W-:Y:S01]  /*3a40*/  FFMA.FTZ R37, R37, R0, -R8.reuse ;  /* 0x0000000025257223 */ /* 0x100fe20000010808 */
[----:B------:R-:W-:Y:S01]  /*3a50*/  FMNMX.FTZ R10, R107, R10, !PT ;  /* 0x0000000a6b0a7209 */ /* 0x000fe20007810000 */
[----:B------:R-:W1:Y:S01]  /*3a60*/  MUFU.EX2 R150, R150 ;  /* 0x0000009600967308 */ /* 0x000e620000000800 */
[----:B------:R-:W-:Y:S01]  /*3a70*/  FSEL R57, R86, -INF , !P5 ;  /* 0xff80000056397808 */ /* 0x000fe20006800000 */
[--C-:B------:R-:W-:Y:S01]  /*3a80*/  FFMA.FTZ R140, R91, R0, -R8.reuse ;  /* 0x000000005b8c7223 */ /* 0x100fe20000010808 */
[----:B------:R-:W-:Y:S01]  /*3a90*/  FMNMX.FTZ R10, R35, R10, !PT ;  /* 0x0000000a230a7209 */ /* 0x000fe20007810000 */
[-CC-:B------:R-:W-:Y:S01]  /*3aa0*/  FFMA.FTZ R41, R41, R0.reuse, -R8.reuse ;  /* 0x0000000029297223 */ /* 0x180fe20000010808 */
[----:B------:R-:W-:Y:S01]  /*3ab0*/  FSEL R87, R87, -INF , !P6 ;  /* 0xff80000057577808 */ /* 0x000fe20007000000 */
[--C-:B------:R-:W-:Y:S01]  /*3ac0*/  FFMA.FTZ R45, R45, R0, -R8.reuse ;  /* 0x000000002d2d7223 */ /* 0x100fe20000010808 */
[----:B------:R-:W-:Y:S01]  /*3ad0*/  FMNMX.FTZ R10, R105, R10, !PT ;  /* 0x0000000a690a7209 */ /* 0x000fe20007810000 */
[----:B------:R-:W2:Y:S01]  /*3ae0*/  MUFU.EX2 R121, R121 ;  /* 0x0000007900797308 */ /* 0x000ea20000000800 */
[-CC-:B------:R-:W-:Y:S01]  /*3af0*/  FFMA.FTZ R134, R15, R0.reuse, -R8.reuse ;  /* 0x000000000f867223 */ /* 0x180fe20000010808 */
[--C-:B------:R-:W-:Y:S01]  /*3b00*/  FFMA.FTZ R15, R61, R0, -R8.reuse ;  /* 0x000000003d0f7223 */ /* 0x100fe20000010808 */
[----:B------:R-:W-:Y:S01]  /*3b10*/  FMNMX.FTZ R10, R39, R10, !PT ;  /* 0x0000000a270a7209 */ /* 0x000fe20007810000 */
[-CC-:B------:R-:W-:Y:S01]  /*3b20*/  FFMA.FTZ R130, R11, R0.reuse, -R8.reuse ;  /* 0x000000000b827223 */ /* 0x180fe20000010808 */
[-CC-:B------:R-:W-:Y:S01]  /*3b30*/  FFMA.FTZ R124, R5, R0.reuse, -R8.reuse ;  /* 0x00000000057c7223 */ /* 0x180fe20000010808 */
[--C-:B------:R-:W-:Y:S01]  /*3b40*/  FFMA.FTZ R126, R7, R0, -R8.reuse ;  /* 0x00000000077e7223 */ /* 0x100fe20000010808 */
[----:B------:R-:W-:Y:S01]  /*3b50*/  FMNMX.FTZ R10, R103, R10, !PT ;  /* 0x0000000a670a7209 */ /* 0x000fe20007810000 */
[----:B------:R-:W3:Y:S01]  /*3b60*/  MUFU.EX2 R144, R144 ;  /* 0x0000009000907308 */ /* 0x000ee20000000800 */
[-CC-:B------:R-:W-:Y:S01]  /*3b70*/  FFMA.FTZ R120, R13, R0.reuse, -R8.reuse ;  /* 0x000000000d787223 */ /* 0x180fe20000010808 */
[--C-:B------:R-:W-:Y:S01]  /*3b80*/  FFMA.FTZ R122, R3, R0, -R8.reuse ;  /* 0x00000000037a7223 */ /* 0x100fe20000010808 */
[----:B------:R-:W-:Y:S01]  /*3b90*/  FMNMX.FTZ R10, R43, R10, !PT ;  /* 0x0000000a2b0a7209 */ /* 0x000fe20007810000 */
[-CC-:B------:R-:W-:Y:S01]  /*3ba0*/  FFMA.FTZ R61, R65, R0.reuse, -R8.reuse ;  /* 0x00000000413d7223 */ /* 0x180fe20000010808 */
[-CC-:B------:R-:W-:Y:S01]  /*3bb0*/  FFMA.FTZ R11, R69, R0.reuse, -R8.reuse ;  /* 0x00000000450b7223 */ /* 0x180fe20000010808 */
[--C-:B------:R-:W-:Y:S01]  /*3bc0*/  FFMA.FTZ R5, R73, R0, -R8.reuse ;  /* 0x0000000049057223 */ /* 0x100fe20000010808 */
[----:B------:R-:W-:Y:S01]  /*3bd0*/  FMNMX.FTZ R10, R101, R10, !PT ;  /* 0x0000000a650a7209 */ /* 0x000fe20007810000 */
[----:B------:R-:W4:Y:S01]  /*3be0*/  MUFU.EX2 R33, R33 ;  /* 0x0000002100217308 */ /* 0x000f220000000800 */
[-CC-:B------:R-:W-:Y:S01]  /*3bf0*/  FFMA.FTZ R7, R77, R0.reuse, -R8.reuse ;  /* 0x000000004d077223 */ /* 0x180fe20000010808 */
[--C-:B------:R-:W-:Y:S01]  /*3c00*/  FFMA.FTZ R13, R81, R0, -R8.reuse ;  /* 0x00000000510d7223 */ /* 0x100fe20000010808 */
[----:B------:R-:W-:Y:S01]  /*3c10*/  FMNMX.FTZ R10, R51, R10, !PT ;  /* 0x0000000a330a7209 */ /* 0x000fe20007810000 */
[----:B------:R-:W-:-:S03]  /*3c20*/  FFMA.FTZ R3, R85, R0, -R8 ;  /* 0x0000000055037223 */ /* 0x000fc60000010808 */
[----:B------:R-:W-:Y:S01]  /*3c30*/  FMNMX.FTZ R10, R55, R10, !PT ;  /* 0x0000000a370a7209 */ /* 0x000fe20007810000 */
[----:B------:R-:W5:Y:S03]  /*3c40*/  MUFU.EX2 R146, R146 ;  /* 0x0000009200927308 */ /* 0x000f660000000800 */
[----:B------:R-:W-:-:S04]  /*3c50*/  FMNMX.FTZ R10, R47, R10, !PT ;  /* 0x0000000a2f0a7209 */ /* 0x000fc80007810000 */
        /* <DEDUP_REMOVED lines=115> */
[----:B------:R-:W-:Y:S01]  /*4390*/  F2FP.BF16.F32.PACK_AB R140, R41, R140 ;  /* 0x0000008c298c723e */ /* 0x000fe200000010ff */
        /* <DEDUP_REMOVED lines=20> */
[----:B------:R-:W-:-:S06]  /*44e0*/  FADD.FTZ R36, R130, R31 ;  /* 0x0000001f82247221 */ /* 0x000fcc0000010000 */
        /* <DEDUP_REMOVED lines=25> */
[----:B------:R-:W-:Y:S01]  /*4680*/  F2FP.BF16.F32.PACK_AB R126, R7, R126 ;  /* 0x0000007e077e723e */ /* 0x000fe200000010ff */
[----:B------:R-:W-:-:S05]  /*4690*/  VIADD R7, R88, 0xfffffffe ;  /* 0xfffffffe58077836 */ /* 0x000fca0000000000 */
        /* <DEDUP_REMOVED lines=39> */
[----:B------:R-:W-:-:S03]  /*4910*/  F2FP.BF16.F32.PACK_AB R121, R6, R53 ;  /* 0x000000350679723e */ /* 0x000fc600000010ff */
[----:B--2---:R-:W-:-:S04]  /*4920*/  FADD.FTZ R3, R57, R10 ;  /* 0x0000000a39037221 */ /* 0x004fc80000010000 */
[C---:B0-----:R-:W-:Y:S01]  /*4930*/  FADD.FTZ R3, R8.reuse, R3 ;  /* 0x0000000308037221 */ /* 0x041fe20000010000 */
        /* <DEDUP_REMOVED lines=13> */
.L_x_1243:
[----:B------:R-:W-:Y:S02]  /*4a10*/  ULDC UR14, c[0x0][0x9e4] ;  /* 0x00027900000e7ab9 */ /* 0x000fe40000000800 */
[----:B------:R-:W-:-:S11]  /*4a20*/  UISETP.NE.AND UP0, UPT, UR14, 0x1, UPT ;  /* 0x000000010e00788c */ /* 0x000fd6000bf05270 */
[----:B------:R-:W-:Y:S02]  /*4a30*/  @UP0 ULDC.64 UR18, c[0x0][0x9e8] ;  /* 0x00027a0000120ab9 */ /* 0x000fe40000000a00 */
[----:B------:R-:W-:-:S04]  /*4a40*/  UIMAD.WIDE.U32 UR6, UR11, UR18, URZ ;  /* 0x000000120b0672a5 */ /* 0x000fc8000f8e003f */
[----:B------:R-:W-:-:S12]  /*4a50*/  @UP0 USHF.R.U32.HI UR11, URZ, UR19, UR7 ;  /* 0x000000133f0b0299 */ /* 0x000fd80008011607 */
.L_x_1244:
[----:B------:R-:W-:-:S04]  /*4a60*/  UIMAD UR11, UR11, UR14, UR14 ;  /* 0x0000000e0b0b72a4 */ /* 0x000fc8000f8e020e */
[----:B------:R-:W-:-:S04]  /*4a70*/  UISETP.LT.AND UP0, UPT, UR10, UR11, UPT ;  /* 0x0000000b0a00728c */ /* 0x000fc8000bf01270 */
[----:B------:R-:W-:-:S12]  /*4a80*/  USEL UR10, UR10, UR11, UP0 ;  /* 0x0000000b0a0a7287 */ /* 0x000fd80008000000 */
.L_x_1242:
        /* <DEDUP_REMOVED lines=31> */
.L_x_1264:
[----:B------:R-:W-:Y:S01]  /*4c80*/  ISETP.NE.AND P2, PT, RZ, UR44, PT ;  /* 0x0000002cff007c0c */ /* 0x000fe2000bf45270 */
[----:B------:R-:W-:-:S04]  /*4c90*/  UISETP.NE.AND UP0, UPT, UR25, 0x1, UPT ;  /* 0x000000011900788c */ /* 0x000fc8000bf05270 */
[----:B------:R-:W-:-:S04]  /*4ca0*/  USEL UR47, URZ, 0x1, UP0 ;  /* 0x000000013f2f7887 */ /* 0x000fc80008000000 */
[----:B------:R-:W-:-:S04]  /*4cb0*/  ULOP3.LUT UR47, UR26, UR47, URZ, 0x3c, !UPT ;  /* 0x0000002f1a2f7292 */ /* 0x000fc8000f8e3c3f */
[----:B------:R-:W-:Y:S08]  /*4cc0*/  @P2 BRA `(.L_x_1246) ;  /* 0x0000000000382947 */ /* 0x000ff00003800000 */
[----:B------:R-:W-:Y:S05]  /*4cd0*/  @!P0 BRA `(.L_x_1247) ;  /* 0x0000000000048947 */ /* 0x000fea0003800000 */
[----:B------:R-:W-:Y:S01]  /*4ce0*/  BPT.TRAP 0x1 ;  /* 0x000000040000795c */ /* 0x000fe20000300000 */
.L_x_1247:
        /* <DEDUP_REMOVED lines=9> */
.L_x_1248:
[----:B-1----:R-:W-:Y:S05]  /*4d80*/  @P1 BRA `(.L_x_1246) ;  /* 0x0000000000081947 */ /* 0x002fea0003800000 */
[----:B------:R-:W1:Y:S02]  /*4d90*/  SYNCS.PHASECHK.TRANS64.TRYWAIT P1, [UR6+0x16830], R0 ;  /* 0x01683000ff0075a7 */ /* 0x000e640008020146 */
[----:B-1----:R-:W-:Y:S05]  /*4da0*/  @!P1 BRA `(.L_x_1249) ;  /* 0x000000f800dc9947 */ /* 0x002fea0003800000 */
.L_x_1246:
        /* <DEDUP_REMOVED lines=28> */
.L_x_1251:
[----:B------:R-:W-:Y:S01]  /*4f70*/  ULEA UR6, UR25, UR45, 0x3 ;  /* 0x0000002d19067291 */ /* 0x000fe2000f8e183f */
[----:B------:R-:W-:-:S05]  /*4f80*/  IMAD.U32 R0, RZ, RZ, UR26 ;  /* 0x0000001aff007e24 */ /* 0x000fca000f8e00ff */
[----:B------:R-:W-:-:S04]  /*4f90*/  SHF.L.U32 R0, R0, 0x1f, RZ ;  /* 0x0000001f00007819 */ /* 0x000fc800000006ff */
[----:B------:R0:W1:Y:S01]  /*4fa0*/  SYNCS.PHASECHK.TRANS64.TRYWAIT P1, [UR6+0x16850], R0 ;  /* 0x01685000ff0075a7 */ /* 0x0000620008020146 */
[----:B------:R-:W-:Y:S05]  /*4fb0*/  @!P0 BRA `(.L_x_1252) ;  /* 0x0000000000048947 */ /* 0x000fea0003800000 */
[----:B------:R-:W-:Y:S01]  /*4fc0*/  BPT.TRAP 0x1 ;  /* 0x000000040000795c */ /* 0x000fe20000300000 */
.L_x_1252:
[----:B-1----:R-:W-:Y:S05]  /*4fd0*/  @P1 BRA `(.L_x_1250) ;  /* 0x0000000000081947 */ /* 0x002fea0003800000 */
[----:B------:R-:W1:Y:S02]  /*4fe0*/  SYNCS.PHASECHK.TRANS64.TRYWAIT P1, [UR6+0x16850], R0 ;  /* 0x01685000ff0075a7 */ /* 0x000e640008020146 */
[----:B-1----:R-:W-:Y:S05]  /*4ff0*/  @!P1 BRA `(.L_x_1253) ;  /* 0x000000f800609947 */ /* 0x002fea0003800000 */
.L_x_1250:
        /* <DEDUP_REMOVED lines=51> */
.L_x_1254:
[----:B------:R-:W-:Y:S01]  /*5330*/  UISETP.NE.AND UP1, UPT, UR51, URZ, UPT ;  /* 0x0000003f3300728c */ /* 0x000fe2000bf25270 */
[----:B------:R-:W-:Y:S01]  /*5340*/  VIADD R9, R17, UR40 ;  /* 0x0000002811097c36 */ /* 0x000fe20008000000 */
[----:B------:R-:W-:Y:S01]  /*5350*/  ULEA UR6, UR46, UR45, 0x3 ;  /* 0x0000002d2e067291 */ /* 0x000fe2000f8e183f */
[----:B------:R-:W-:Y:S01]  /*5360*/  IMAD.U32 R2, RZ, RZ, UR37 ;  /* 0x00000025ff027e24 */ /* 0x000fe2000f8e00ff */
[----:B------:R-:W-:Y:S02]  /*5370*/  UISETP.NE.AND UP0, UPT, UR50, URZ, UPT ;  /* 0x0000003f3200728c */ /* 0x000fe4000bf05270 */
        /* <DEDUP_REMOVED lines=14> */
[----:B------:R-:W-:-:S05]  /*5460*/  IMAD R11, R16, -0x2, R11 ;  /* 0xfffffffe100b7824 */ /* 0x000fca00078e020b */
[----:B------:R-:W-:-:S05]  /*5470*/  IADD3 R11, -R2, UR41, R11 ;  /* 0x00000029020b7c10 */ /* 0x000fca000fffe10b */
[C---:B------:R-:W-:Y:S02]  /*5480*/  VIADD R10, R11.reuse, UR23 ;  /* 0x000000170b0a7c36 */ /* 0x040fe40008000000 */
[----:B------:R-:W-:Y:S02]  /*5490*/  VIADD R12, R11, UR6 ;  /* 0x000000060b0c7c36 */ /* 0x000fe40008000000 */
[--C-:B0-----:R-:W-:Y:S02]  /*54a0*/  IMAD.IADD R2, R10, 0x1, R13.reuse ;  /* 0x000000010a027824 */ /* 0x101fe400078e020d */
[----:B------:R-:W-:Y:S01]  /*54b0*/  IMAD.IADD R8, R12, 0x1, R13 ;  /* 0x000000010c087824 */ /* 0x000fe200078e020d */
[----:B------:R-:W-:Y:S06]  /*54c0*/  @P1 BRA `(.L_x_1255) ;  /* 0x00000000005c1947 */ /* 0x000fec0003800000 */
[----:B------:R-:W-:Y:S01]  /*54d0*/  IMAD.U32 R14, RZ, RZ, UR37 ;  /* 0x00000025ff0e7e24 */ /* 0x000fe2000f8e00ff */
[----:B------:R-:W-:Y:S04]  /*54e0*/  BSSY B0, `(.L_x_1256) ;  /* 0x0000011000007945 */ /* 0x000fe80003800000 */
[----:B------:R-:W-:-:S04]  /*54f0*/  IADD3 R11, -R14, UR41, R13 ;  /* 0x000000290e0b7c10 */ /* 0x000fc8000fffe10d */
        /* <DEDUP_REMOVED lines=10> */
.L_x_1257:
[----:B------:R-:W-:-:S05]  /*55a0*/  IMAD.U32 R13, RZ, RZ, UR21 ;  /* 0x00000015ff0d7e24 */ /* 0x000fca000f8e00ff */
[----:B------:R-:W-:-:S13]  /*55b0*/  ISETP.NE.AND P1, PT, R13, 0x1, PT ;  /* 0x000000010d00780c */ /* 0x000fda0003f25270 */
[----:B------:R-:W0:Y:S02]  /*55c0*/  @P1 LDC.64 R14, c[0x0][0x9e8] ;  /* 0x00027a00ff0e1b82 */ /* 0x000e240000000a00 */
[----:B0-----:R-:W-:-:S05]  /*55d0*/  @P1 IMAD.HI.U32 R14, R11, R14, RZ ;  /* 0x0000000e0b0e1227 */ /* 0x001fca00078e00ff */
[----:B------:R-:W-:-:S07]  /*55e0*/  @P1 SHF.R.U32.HI R11, RZ, R15, R14 ;  /* 0x0000000fff0b1219 */ /* 0x000fce000001160e */
.L_x_1258:
[----:B------:R-:W-:Y:S05]  /*55f0*/  BSYNC B0 ;  /* 0x0000000000007941 */ /* 0x000fea0003800000 */
.L_x_1256:
[----:B------:R-:W-:-:S04]  /*5600*/  IMAD R11, R11, R13, -R0 ;  /* 0x0000000d0b0b7224 */ /* 0x000fc800078e0a00 */
[----:B------:R-:W-:-:S05]  /*5610*/  IMAD R11, R16, -0x2, R11 ;  /* 0xfffffffe100b7824 */ /* 0x000fca00078e020b */
[----:B------:R-:W-:Y:S02]  /*5620*/  VIADDMNMX R2, R11, R13, R2, PT ;  /* 0x0000000d0b027246 */ /* 0x000fe40003800102 */
[----:B------:R-:W-:-:S07]  /*5630*/  VIMNMX R8, R8, R11, !PT ;  /* 0x0000000b08087248 */ /* 0x000fce0007fe0100 */
.L_x_1255:
        /* <DEDUP_REMOVED lines=116> */
.L_x_1261:
[----:B------:R-:W-:-:S05]  /*5d80*/  IMAD.U32 R2, RZ, RZ, UR21 ;  /* 0x00000015ff027e24 */ /* 0x000fca000f8e00ff */
[----:B------:R-:W-:-:S13]  /*5d90*/  ISETP.NE.AND P2, PT, R2, 0x1, PT ;  /* 0x000000010200780c */ /* 0x000fda0003f45270 */
[----:B------:R-:W0:Y:S02]  /*5da0*/  @P2 LDC.64 R8, c[0x0][0x9e8] ;  /* 0x00027a00ff082b82 */ /* 0x000e240000000a00 */
[----:B0-----:R-:W-:-:S05]  /*5db0*/  @P2 IMAD.HI.U32 R8, R143, R8, RZ ;  /* 0x000000088f082227 */ /* 0x001fca00078e00ff */
[----:B------:R-:W-:-:S07]  /*5dc0*/  @P2 SHF.R.U32.HI R143, RZ, R9, R8 ;  /* 0x00000009ff8f2219 */ /* 0x000fce0000011608 */
.L_x_1262:
[----:B------:R-:W-:Y:S05]  /*5dd0*/  BSYNC B0 ;  /* 0x0000000000007941 */ /* 0x000fea0003800000 */
.L_x_1260:
[----:B------:R-:W-:-:S04]  /*5de0*/  IMAD R143, R143, R2, -R0 ;  /* 0x000000028f8f7224 */ /* 0x000fc800078e0a00 */
[----:B------:R-:W-:-:S05]  /*5df0*/  IMAD R143, R16, -0x2, R143 ;  /* 0xfffffffe108f7824 */ /* 0x000fca00078e028f */
[----:B------:R-:W-:Y:S02]  /*5e00*/  VIADDMNMX R10, R143, R2, R10, PT ;  /* 0x000000028f0a7246 */ /* 0x000fe4000380010a */
[----:B------:R-:W-:-:S07]  /*5e10*/  VIMNMX R12, R12, R143, !PT ;  /* 0x0000008f0c0c7248 */ /* 0x000fce0007fe0100 */
.L_x_1259:
        /* <DEDUP_REMOVED lines=213> */
[-C--:B------:R-:W-:Y:S01]  /*6b70*/  FFMA.FTZ R5, R85, R0.reuse, -R8 ;  /* 0x0000000055057223 */ /* 0x080fe20000010808 */
[----:B------:R-:W1:Y:S02]  /*6b80*/  SHFL.BFLY PT, R9, R10, 0x2, 0x1f ;  /* 0x0c401f000a097f89 */ /* 0x000e6400000e0000 */
[----:B------:R-:W-:Y:S01]  /*6b90*/  FMUL.FTZ R8, R69, R0 ;  /* 0x0000000045087220 */ /* 0x000fe20000410000 */
[----:B------:R-:W-:Y:S08]  /*6ba0*/  MUFU.EX2 R136, R136 ;  /* 0x0000008800887308 */ /* 0x000ff00000000800 */
[----:B------:R-:W2:Y:S08]  /*6bb0*/  MUFU.EX2 R8, R8 ;  /* 0x0000000800087308 */ /* 0x000eb00000000800 */
[----:B------:R-:W-:Y:S01]  /*6bc0*/  MUFU.EX2 R41, R41 ;  /* 0x0000002900297308 */ /* 0x000fe20000000800 */
[----:B-1----:R-:W-:-:S07]  /*6bd0*/  FMNMX.FTZ R9, R10, R9, !PT ;  /* 0x000000090a097209 */ /* 0x002fce0007810000 */
[----:B------:R-:W-:Y:S01]  /*6be0*/  MUFU.EX2 R138, R138 ;  /* 0x0000008a008a7308 */ /* 0x000fe20000000800 */
[----:B------:R-:W1:Y:S07]  /*6bf0*/  SHFL.BFLY PT, R10, R9, 0x1, 0x1f ;  /* 0x0c201f00090a7f89 */ /* 0x000e6e00000e0000 */
[----:B------:R-:W-:Y:S08]  /*6c00*/  MUFU.EX2 R45, R45 ;  /* 0x0000002d002d7308 */ /* 0x000ff00000000800 */
[----:B------:R-:W-:Y:S08]  /*6c10*/  MUFU.EX2 R132, R132 ;  /* 0x0000008400847308 */ /* 0x000ff00000000800 */
[----:B------:R-:W-:Y:S01]  /*6c20*/  MUFU.EX2 R49, R49 ;  /* 0x0000003100317308 */ /* 0x000fe20000000800 */
[----:B-1----:R-:W-:-:S04]  /*6c30*/  FMNMX.FTZ R9, R9, R10, !PT ;  /* 0x0000000a09097209 */ /* 0x002fc80007810000 */
        /* <DEDUP_REMOVED lines=15> */
[----:B------:R-:W-:Y:S01]  /*6d30*/  FMUL.FTZ R6, R25, R0 ;  /* 0x0000000019067220 */ /* 0x000fe20000410000 */
[----:B--2---:R-:W-:Y:S01]  /*6d40*/  FFMA.FTZ R25, R8, R4, R35 ;  /* 0x0000000408197223 */ /* 0x004fe20000010023 */
        /* <DEDUP_REMOVED lines=134> */
.L_x_1263:
        /* <DEDUP_REMOVED lines=75> */
.L_x_1245:
[----:B------:R-:W-:Y:S02]  /*7a60*/  UISETP.NE.AND UP1, UPT, UR51, URZ, UPT ;  /* 0x0000003f3300728c */ /* 0x000fe4000bf25270 */
[----:B------:R-:W-:Y:S02]  /*7a70*/  UISETP.NE.AND UP0, UPT, UR50, URZ, UPT ;  /* 0x0000003f3200728c */ /* 0x000fe4000bf05270 */
[----:B------:R-:W-:Y:S02]  /*7a80*/  UIADD3 UR10, UR40, 0xbf, URZ ;  /* 0x000000bf280a7890 */ /* 0x000fe4000fffe03f */
[----:B------:R-:W-:Y:S02]  /*7a90*/  UIADD3 UR11, UR41, 0x1, -UR37 ;  /* 0x00000001290b7890 */ /* 0x000fe4000fffe825 */
[----:B------:R-:W-:-:S03]  /*7aa0*/  PLOP3.LUT P1, PT, PT, PT, UP0, 0x40, 0x0 ;  /* 0x000000000000781c */ /* 0x000fc60003f2e808 */
[----:B------:R-:W-:Y:S01]  /*7ab0*/  @UP1 ULDC UR6, c[0x0][0x44c] ;  /* 0x0001130000061ab9 */ /* 0x000fe20000000800 */
[----:B------:R-:W-:Y:S01]  /*7ac0*/  @UP1 ULDC UR14, c[0x0][0x450] ;  /* 0x00011400000e1ab9 */ /* 0x000fe20000000800 */
[----:B------:R-:W-:-:S04]  /*7ad0*/  UIMAD.WIDE.U32 UR6, UR10, UR6, URZ ;  /* 0x000000060a0672a5 */ /* 0x000fc8000f8e003f */
[----:B------:R-:W-:-:S04]  /*7ae0*/  @UP1 USHF.R.U32.HI UR10, URZ, UR14, UR7 ;  /* 0x0000000e3f0a1299 */ /* 0x000fc80008011607 */
[----:B------:R-:W-:-:S04]  /*7af0*/  UIADD3 UR10, UR11, UR10, URZ ;  /* 0x0000000a0b0a7290 */ /* 0x000fc8000fffe03f */
[----:B------:R-:W-:Y:S01]  /*7b00*/  UIADD3 UR22, UR10, -UR22, URZ ;  /* 0x800000160a167290 */ /* 0x000fe2000fffe03f */
[----:B------:R-:W-:Y:S11]  /*7b10*/  @P1 BRA `(.L_x_1265) ;  /* 0x00000000004c1947 */ /* 0x000ff60003800000 */
[----:B------:R-:W-:-:S06]  /*7b20*/  UISETP.GT.AND UP0, UPT, UR10, -0x1, UPT ;  /* 0xffffffff0a00788c */ /* 0x000fcc000bf04270 */
[----:B------:R-:W-:-:S13]  /*7b30*/  PLOP3.LUT P1, PT, PT, PT, UP0, 0x80, 0x0 ;  /* 0x000000000000781c */ /* 0x000fda0003f2f008 */
[----:B------:R-:W-:Y:S05]  /*7b40*/  @P1 BRA `(.L_x_1266) ;  /* 0x0000000000201947 */ /* 0x000fea0003800000 */
[----:B------:R-:W-:Y:S01]  /*7b50*/  ULDC UR11, c[0x0][0x9e4] ;  /* 0x00027900000b7ab9 */ /* 0x000fe20000000800 */
[----:B------:R-:W-:Y:S02]  /*7b60*/  ULOP3.LUT UR10, URZ, UR10, URZ, 0x33, !UPT ;  /* 0x0000000a3f0a7292 */ /* 0x000fe4000f8e333f */
[----:B------:R-:W-:-:S11]  /*7b70*/  UISETP.NE.AND UP0, UPT, UR11, 0x1, UPT ;  /* 0x000000010b00788c */ /* 0x000fd6000bf05270 */
[----:B------:R-:W-:Y:S02]  /*7b80*/  @UP0 ULDC.64 UR14, c[0x0][0x9e8] ;  /* 0x00027a00000e0ab9 */ /* 0x000fe40000000a00 */
[----:B------:R-:W-:-:S04]  /*7b90*/  UIMAD.WIDE.U32 UR6, UR10, UR14, URZ ;  /* 0x0000000e0a0672a5 */ /* 0x000fc8000f8e003f */
[----:B------:R-:W-:-:S04]  /*7ba0*/  @UP0 USHF.R.U32.HI UR10, URZ, UR15, UR7 ;  /* 0x0000000f3f0a0299 */ /* 0x000fc80008011607 */
[----:B------:R-:W-:Y:S01]  /*7bb0*/  ULOP3.LUT UR10, URZ, UR10, URZ, 0x33, !UPT ;  /* 0x0000000a3f0a7292 */ /* 0x000fe2000f8e333f */
[----:B------:R-:W-:Y:S11]  /*7bc0*/  BRA `(.L_x_1267) ;  /* 0x0000000000147947 */ /* 0x000ff60003800000 */
.L_x_1266:
[----:B------:R-:W-:Y:S02]  /*7bd0*/  ULDC UR11, c[0x0][0x9e4] ;  /* 0x00027900000b7ab9 */ /* 0x000fe40000000800 */
[----:B------:R-:W-:-:S11]  /*7be0*/  UISETP.NE.AND UP0, UPT, UR11, 0x1, UPT ;  /* 0x000000010b00788c */ /* 0x000fd6000bf05270 */
[----:B------:R-:W-:Y:S02]  /*7bf0*/  @UP0 ULDC.64 UR14, c[0x0][0x9e8] ;  /* 0x00027a00000e0ab9 */ /* 0x000fe40000000a00 */
[----:B------:R-:W-:-:S04]  /*7c00*/  UIMAD.WIDE.U32 UR6, UR10, UR14, URZ ;  /* 0x0000000e0a0672a5 */ /* 0x000fc8000f8e003f */
[----:B------:R-:W-:-:S12]  /*7c10*/  @UP0 USHF.R.U32.HI UR10, URZ, UR15, UR7 ;  /* 0x0000000f3f0a0299 */ /* 0x000fd80008011607 */
.L_x_1267:
[----:B------:R-:W-:-:S04]  /*7c20*/  UIMAD UR10, UR10, UR11, URZ ;  /* 0x0000000b0a0a72a4 */ /* 0x000fc8000f8e023f */
[----:B------:R-:W-:-:S04]  /*7c30*/  UISETP.LT.AND UP0, UPT, UR22, UR10, UPT ;  /* 0x0000000a1600728c */ /* 0x000fc8000bf01270 */
[----:B------:R-:W-:-:S12]  /*7c40*/  USEL UR22, UR22, UR10, !UP0 ;  /* 0x0000000a16167287 */ /* 0x000fd8000c000000 */
.L_x_1265:
[----:B------:R-:W-:-:S04]  /*7c50*/  UIADD3 UR22, UR22, 0x7f, URZ ;  /* 0x0000007f16167890 */ /* 0x000fc8000fffe03f */
[----:B------:R-:W-:-:S04]  /*7c60*/  USHF.R.S32.HI UR6, URZ, 0x1f, UR22 ;  /* 0x0000001f3f067899 */ /* 0x000fc80008011416 */
[----:B------:R-:W-:-:S04]  /*7c70*/  ULEA.HI UR6, UR6, UR22, URZ, 0x7 ;  /* 0x0000001606067291 */ /* 0x000fc8000f8f383f */
[----:B------:R-:W-:-:S04]  /*7c80*/  USHF.R.S32.HI UR6, URZ, 0x7, UR6 ;  /* 0x000000073f067899 */ /* 0x000fc80008011406 */
[----:B------:R-:W-:-:S04]  /*7c90*/  UISETP.LT.AND UP0, UPT, UR42, UR6, UPT ;  /* 0x000000062a00728c */ /* 0x000fc8000bf01270 */
[----:B------:R-:W-:-:S06]  /*7ca0*/  USEL UR21, UR42, UR6, !UP0 ;  /* 0x000000062a157287 */ /* 0x000fcc000c000000 */
[----:B------:R-:W-:-:S13]  /*7cb0*/  ISETP.GE.AND P1, PT, R7, UR21, PT ;  /* 0x0000001507007c0c */ /* 0x000fda000bf26270 */
[----:B------:R-:W-:Y:S05]  /*7cc0*/  @!P1 BRA `(.L_x_1268) ;  /* 0x0000001c00449947 */ /* 0x000fea0003800000 */
[----:B------:R-:W-:Y:S01]  /*7cd0*/  IMAD.MOV.U32 R6, RZ, RZ, R9 ;  /* 0x000000ffff067224 */ /* 0x000fe200078e0009 */
[----:B------:R-:W-:Y:S01]  /*7ce0*/  UMOV UR23, UR47 ;  /* 0x0000002f00177c82 */ /* 0x000fe20008000000 */
[----:B------:R-:W-:Y:S01]  /*7cf0*/  IMAD.MOV.U32 R5, RZ, RZ, R2 ;  /* 0x000000ffff057224 */ /* 0x000fe200078e0002 */
[----:B------:R-:W-:-:S06]  /*7d00*/  UMOV UR22, UR46 ;  /* 0x0000002e00167c82 */ /* 0x000fcc0008000000 */
.L_x_1279:
[----:B------:R-:W-:Y:S01]  /*7d10*/  ISETP.NE.AND P2, PT, RZ, UR44, PT ;  /* 0x0000002cff007c0c */ /* 0x000fe2000bf45270 */
[----:B------:R-:W-:-:S04]  /*7d20*/  UISETP.NE.AND UP0, UPT, UR22, 0x1, UPT ;  /* 0x000000011600788c */ /* 0x000fc8000bf05270 */
[----:B------:R-:W-:-:S04]  /*7d30*/  USEL UR47, URZ, 0x1, UP0 ;  /* 0x000000013f2f7887 */ /* 0x000fc80008000000 */
[----:B------:R-:W-:-:S04]  /*7d40*/  ULOP3.LUT UR47, UR23, UR47, URZ, 0x3c, !UPT ;  /* 0x0000002f172f7292 */ /* 0x000fc8000f8e3c3f */
[----:B------:R-:W-:Y:S08]  /*7d50*/  @P2 BRA `(.L_x_1269) ;  /* 0x0000000000382947 */ /* 0x000ff00003800000 */
[----:B------:R-:W-:Y:S05]  /*7d60*/  @!P0 BRA `(.L_x_1270) ;  /* 0x0000000000048947 */ /* 0x000fea0003800000 */
[----:B------:R-:W-:Y:S01]  /*7d70*/  BPT.TRAP 0x1 ;  /* 0x000000040000795c */ /* 0x000fe20000300000 */
.L_x_1270:
        /* <DEDUP_REMOVED lines=9> */
.L_x_1271:
[----:B-1----:R-:W-:Y:S05]  /*7e10*/  @P1 BRA `(.L_x_1269) ;  /* 0x0000000000081947 */ /* 0x002fea0003800000 */
[----:B------:R-:W1:Y:S02]  /*7e20*/  SYNCS.PHASECHK.TRANS64.TRYWAIT P1, [UR6+0x16830], R0 ;  /* 0x01683000ff0075a7 */ /* 0x000e640008020146 */
[----:B-1----:R-:W-:Y:S05]  /*7e30*/  @!P1 BRA `(.L_x_1272) ;  /* 0x000000c800e89947 */ /* 0x002fea0003800000 */
.L_x_1269:
        /* <DEDUP_REMOVED lines=28> */
.L_x_1274:
[----:B------:R-:W-:Y:S01]  /*8000*/  ULEA UR6, UR22, UR45, 0x3 ;  /* 0x0000002d16067291 */ /* 0x000fe2000f8e183f */
[----:B------:R-:W-:-:S05]  /*8010*/  IMAD.U32 R0, RZ, RZ, UR23 ;  /* 0x00000017ff007e24 */ /* 0x000fca000f8e00ff */
[----:B------:R-:W-:-:S04]  /*8020*/  SHF.L.U32 R0, R0, 0x1f, RZ ;  /* 0x0000001f00007819 */ /* 0x000fc800000006ff */
[----:B------:R0:W1:Y:S01]  /*8030*/  SYNCS.PHASECHK.TRANS64.TRYWAIT P1, [UR6+0x16850], R0 ;  /* 0x01685000ff0075a7 */ /* 0x0000620008020146 */
[----:B------:R-:W-:Y:S05]  /*8040*/  @!P0 BRA `(.L_x_1275) ;  /* 0x0000000000048947 */ /* 0x000fea0003800000 */
[----:B------:R-:W-:Y:S01]  /*8050*/  BPT.TRAP 0x1 ;  /* 0x000000040000795c */ /* 0x000fe20000300000 */
.L_x_1275:
[----:B-1----:R-:W-:Y:S05]  /*8060*/  @P1 BRA `(.L_x_1273) ;  /* 0x0000000000081947 */ /* 0x002fea0003800000 */
[----:B------:R-:W1:Y:S02]  /*8070*/  SYNCS.PHASECHK.TRANS64.TRYWAIT P1, [UR6+0x16850], R0 ;  /* 0x01685000ff0075a7 */ /* 0x000e640008020146 */
[----:B-1----:R-:W-:Y:S05]  /*8080*/  @!P1 BRA `(.L_x_1276) ;  /* 0x000000c8006c9947 */ /* 0x002fea0003800000 */
.L_x_1273:
        /* <DEDUP_REMOVED lines=51> */
.L_x_1277:
        /* <DEDUP_REMOVED lines=80> */
[-CC-:B------:R-:W-:Y:S01]  /*88c0*/  FFMA.FTZ R37, R53, R0.reuse, -R131.reuse ;  /* 0x0000000035257223 */ /* 0x180fe20000010883 */
[C---:B------:R-:W-:Y:S01]  /*88d0*/  FADD.FTZ R15, -R9.reuse, R6 ;  /* 0x00000006090f7221 */ /* 0x040fe20000010100 */
[-C--:B------:R-:W-:Y:S01]  /*88e0*/  FMUL.FTZ R53, R9, R0.reuse ;  /* 0x0000000009357220 */ /* 0x080fe20000410000 */
[-C--:B------:R-:W-:Y:S01]  /*88f0*/  FMUL.FTZ R5, R5, R0.reuse ;  /* 0x0000000005057220 */ /* 0x080fe20000410000 */
[-C--:B------:R-:W-:Y:S01]  /*8900*/  FFMA.FTZ R148, R24, R0.reuse, -R131 ;  /* 0x0000000018947223 */ /* 0x080fe20000010883 */
[-C--:B------:R-:W-:Y:S01]  /*8910*/  FMUL.FTZ R6, R15, R0.reuse ;  /* 0x000000000f067220 */ /* 0x080fe20000410000 */
        /* <DEDUP_REMOVED lines=193> */
.L_x_1278:
[----:B------:R-:W-:Y:S01]  /*9530*/  ULEA UR6, UR22, UR45, 0x3 ;  /* 0x0000002d16067291 */ /* 0x000fe2000f8e183f */
[----:B------:R-:W-:Y:S01]  /*9540*/  ISETP.GT.AND P1, PT, R7, UR21, PT ;  /* 0x0000001507007c0c */ /* 0x000fe2000bf24270 */
        /* <DEDUP_REMOVED lines=73> */
.L_x_1268:
        /* <DEDUP_REMOVED lines=8> */
[----:B------:R-:W-:-:S05]  /*9a60*/  ULDC UR22, c[0x0][0x9e0] ;  /* 0x0002780000167ab9 */ /* 0x000fca0000000800 */
.L_x_1299:
        /* <DEDUP_REMOVED lines=9> */
.L_x_1282:
[----:B------:R-:W-:Y:S01]  /*9b00*/  ULEA UR6, UR46, UR45, 0x3 ;  /* 0x0000002d2e067291 */ /* 0x000fe2000f8e183f */
[----:B------:R-:W-:-:S05]  /*9b10*/  IMAD.U32 R0, RZ, RZ, UR47 ;  /* 0x0000002fff007e24 */ /* 0x000fca000f8e00ff */
[----:B------:R-:W-:-:S04]  /*9b20*/  SHF.L.U32 R0, R0, 0x1f, RZ ;  /* 0x0000001f00007819 */ /* 0x000fc800000006ff */
[----:B------:R0:W1:Y:S01]  /*9b30*/  SYNCS.PHASECHK.TRANS64.TRYWAIT P1, [UR6+0x16830], R0 ;  /* 0x01683000ff0075a7 */ /* 0x0000620008020146 */
[----:B------:R-:W-:Y:S05]  /*9b40*/  @!P0 BRA `(.L_x_1283) ;  /* 0x0000000000048947 */ /* 0x000fea0003800000 */
[----:B------:R-:W-:Y:S01]  /*9b50*/  BPT.TRAP 0x1 ;  /* 0x000000040000795c */ /* 0x000fe20000300000 */
.L_x_1283:
[----:B-1----:R-:W-:Y:S05]  /*9b60*/  @P1 BRA `(.L_x_1281) ;  /* 0x0000000000081947 */ /* 0x002fea0003800000 */
[----:B------:R-:W1:Y:S02]  /*9b70*/  SYNCS.PHASECHK.TRANS64.TRYWAIT P1, [UR6+0x16830], R0 ;  /* 0x01683000ff0075a7 */ /* 0x000e640008020146 */
[----:B-1----:R-:W-:Y:S05]  /*9b80*/  @!P1 BRA `(.L_x_1284) ;  /* 0x000000ac00c49947 */ /* 0x002fea0003800000 */
.L_x_1281:
        /* <DEDUP_REMOVED lines=25> */
.L_x_1286:
[----:B------:R-:W-:Y:S01]  /*9d20*/  ULEA UR6, UR24, UR45, 0x3 ;  /* 0x0000002d18067291 */ /* 0x000fe2000f8e183f */
[----:B------:R-:W-:-:S05]  /*9d30*/  IMAD.U32 R0, RZ, RZ, UR25 ;  /* 0x00000019ff007e24 */ /* 0x000fca000f8e00ff */
[----:B------:R-:W-:-:S04]  /*9d40*/  SHF.L.U32 R0, R0, 0x1f, RZ ;  /* 0x0000001f00007819 */ /* 0x000fc800000006ff */
[----:B------:R0:W1:Y:S01]  /*9d50*/  SYNCS.PHASECHK.TRANS64.TRYWAIT P1, [UR6+0x16850], R0 ;  /* 0x01685000ff0075a7 */ /* 0x0000620008020146 */
[----:B------:R-:W-:Y:S05]  /*9d60*/  @!P0 BRA `(.L_x_1287) ;  /* 0x0000000000048947 */ /* 0x000fea0003800000 */
[----:B------:R-:W-:Y:S01]  /*9d70*/  BPT.TRAP 0x1 ;  /* 0x000000040000795c */ /* 0x000fe20000300000 */
.L_x_1287:
[----:B-1----:R-:W-:Y:S05]  /*9d80*/  @P1 BRA `(.L_x_1285) ;  /* 0x0000000000081947 */ /* 0x002fea0003800000 */
[----:B------:R-:W1:Y:S02]  /*9d90*/  SYNCS.PHASECHK.TRANS64.TRYWAIT P1, [UR6+0x16850], R0 ;  /* 0x01685000ff0075a7 */ /* 0x000e640008020146 */
[----:B-1----:R-:W-:Y:S05]  /*9da0*/  @!P1 BRA `(.L_x_1288) ;  /* 0x000000ac00549947 */ /* 0x002fea0003800000 */
.L_x_1285:
        /* <DEDUP_REMOVED lines=51> */
.L_x_1289:
        /* <DEDUP_REMOVED lines=39> */
.L_x_1292:
[----:B------:R-:W-:-:S05]  /*a350*/  IMAD.U32 R13, RZ, RZ, UR21 ;  /* 0x00000015ff0d7e24 */ /* 0x000fca000f8e00ff */
[----:B------:R-:W-:-:S13]  /*a360*/  ISETP.NE.AND P1, PT, R13, 0x1, PT ;  /* 0x000000010d00780c */ /* 0x000fda0003f25270 */
[----:B------:R-:W0:Y:S02]  /*a370*/  @P1 LDC.64 R14, c[0x0][0x9e8] ;  /* 0x00027a00ff0e1b82 */ /* 0x000e240000000a00 */
[----:B0-----:R-:W-:-:S05]  /*a380*/  @P1 IMAD.HI.U32 R14, R11, R14, RZ ;  /* 0x0000000e0b0e1227 */ /* 0x001fca00078e00ff */
[----:B------:R-:W-:-:S07]  /*a390*/  @P1 SHF.R.U32.HI R11, RZ, R15, R14 ;  /* 0x0000000fff0b1219 */ /* 0x000fce000001160e */
.L_x_1293:
[----:B------:R-:W-:Y:S05]  /*a3a0*/  BSYNC B0 ;  /* 0x0000000000007941 */ /* 0x000fea0003800000 */
.L_x_1291:
[----:B------:R-:W-:-:S04]  /*a3b0*/  IMAD R11, R11, R13, -R0 ;  /* 0x0000000d0b0b7224 */ /* 0x000fc800078e0a00 */
[----:B------:R-:W-:-:S05]  /*a3c0*/  IMAD R11, R16, -0x2, R11 ;  /* 0xfffffffe100b7824 */ /* 0x000fca00078e020b */
[----:B------:R-:W-:Y:S02]  /*a3d0*/  VIADDMNMX R2, R11, R13, R2, PT ;  /* 0x0000000d0b027246 */ /* 0x000fe40003800102 */
[----:B------:R-:W-:-:S07]  /*a3e0*/  VIMNMX R8, R8, R11, !PT ;  /* 0x0000000b08087248 */ /* 0x000fce0007fe0100 */
.L_x_1290:
        /* <DEDUP_REMOVED lines=116> */
.L_x_1296:
[----:B------:R-:W-:-:S05]  /*ab30*/  IMAD.U32 R2, RZ, RZ, UR21 ;  /* 0x00000015ff027e24 */ /* 0x000fca000f8e00ff */
[----:B------:R-:W-:-:S13]  /*ab40*/  ISETP.NE.AND P2, PT, R2, 0x1, PT ;  /* 0x000000010200780c */ /* 0x000fda0003f45270 */
[----:B------:R-:W0:Y:S02]  /*ab50*/  @P2 LDC.64 R8, c[0x0][0x9e8] ;  /* 0x00027a00ff082b82 */ /* 0x000e240000000a00 */
[----:B0-----:R-:W-:-:S05]  /*ab60*/  @P2 IMAD.HI.U32 R8, R143, R8, RZ ;  /* 0x000000088f082227 */ /* 0x001fca00078e00ff */
[----:B------:R-:W-:-:S07]  /*ab70*/  @P2 SHF.R.U32.HI R143, RZ, R9, R8 ;  /* 0x00000009ff8f2219 */ /* 0x000fce0000011608 */
.L_x_1297:
[----:B------:R-:W-:Y:S05]  /*ab80*/  BSYNC B0 ;  /* 0x0000000000007941 */ /* 0x000fea0003800000 */
.L_x_1295:
[----:B------:R-:W-:-:S04]  /*ab90*/  IMAD R143, R143, R2, -R0 ;  /* 0x000000028f8f7224 */ /* 0x000fc800078e0a00 */
[----:B------:R-:W-:-:S05]  /*aba0*/  IMAD R143, R16, -0x2, R143 ;  /* 0xfffffffe108f7824 */ /* 0x000fca00078e028f */
[----:B------:R-:W-:Y:S02]  /*abb0*/  VIADDMNMX R10, R143, R2, R10, PT ;  /* 0x000000028f0a7246 */ /* 0x000fe4000380010a */
[----:B------:R-:W-:-:S07]  /*abc0*/  VIMNMX R12, R12, R143, !PT ;  /* 0x0000008f0c0c7248 */ /* 0x000fce0007fe0100 */
.L_x_1294:
        /* <DEDUP_REMOVED lines=377> */
.L_x_1298:
        /* <DEDUP_REMOVED lines=75> */
.L_x_1280:
[----:B------:R-:W-:Y:S06]  /*c810*/  BAR.ARV 0x8, 0x200 ;  /* 0x0208000000007b1d */ /* 0x000fec0000002000 */
[----:B------:R-:W-:Y:S05]  /*c820*/  @!P0 BRA `(.L_x_1300) ;  /* 0x0000000000048947 */ /* 0x000fea0003800000 */
[----:B------:R-:W-:Y:S01]  /*c830*/  BPT.TRAP 0x1 ;  /* 0x000000040000795c */ /* 0x000fe20000300000 */
.L_x_1300:
[----:B------:R-:W-:Y:S01]  /*c840*/  ULEA UR5, UR46, UR45, 0x3 ;  /* 0x0000002d2e057291 */ /* 0x000fe2000f8e183f */
[----:B------:R-:W-:-:S05]  /*c850*/  IMAD.U32 R5, RZ, RZ, UR47 ;  /* 0x0000002fff057e24 */ /* 0x000fca000f8e00ff */
[----:B------:R-:W-:-:S04]  /*c860*/  SHF.L.U32 R5, R5, 0x1f, RZ ;  /* 0x0000001f05057819 */ /* 0x000fc800000006ff */
[----:B------:R0:W1:Y:S01]  /*c870*/  SYNCS.PHASECHK.TRANS64.TRYWAIT P1, [UR5+0x16850], R5 ;  /* 0x01685005ff0075a7 */ /* 0x0000620008020145 */
[----:B------:R-:W-:Y:S05]  /*c880*/  @!P0 BRA `(.L_x_1301) ;  /* 0x0000000000048947 */ /* 0x000fea0003800000 */
[----:B------:R-:W-:Y:S01]  /*c890*/  BPT.TRAP 0x1 ;  /* 0x000000040000795c */ /* 0x000fe20000300000 */
.L_x_1301:
[----:B-1----:R-:W-:Y:S05]  /*c8a0*/  @P1 BRA `(.L_x_1302) ;  /* 0x0000000000081947 */ /* 0x002fea0003800000 */
[----:B------:R-:W1:Y:S02]  /*c8b0*/  SYNCS.PHASECHK.TRANS64.TRYWAIT P1, [UR5+0x16850], R5 ;  /* 0x01685005ff0075a7 */ /* 0x000e640008020145 */
[----:B-1----:R-:W-:Y:S05]  /*c8c0*/  @!P1 BRA `(.L_x_1303) ;  /* 0x0000008000a49947 */ /* 0x002fea0003800000 */
.L_x_1302:
[----:B------:R-:W-:Y:S01]  /*c8d0*/  UIADD3 UR45, UR45, 0x400, URZ ;  /* 0x000004002d2d7890 */ /* 0x000fe2000fffe03f */
[----:B------:R-:W-:Y:S01]  /*c8e0*/  WARPGROUP.ARRIVE ;  /* 0x00000000000079c5 */ /* 0x000fe20000000000 */
[----:B------:R-:W-:Y:S01]  /*c8f0*/  UMOV UR7, 0x40000040 ;  /* 0x4000004000077882 */ /* 0x000fe20000000000 */
[----:B01----:R-:W0:Y:S01]  /*c900*/  SHFL.BFLY PT, R5, R4, 0x2, 0x1f ;  /* 0x0c401f0004057f89 */ /* 0x003e2200000e0000 */
[----:B------:R-:W-:Y:S01]  /*c910*/  USHF.R.U32.HI UR45, URZ, 0x4, UR45 ;  /* 0x000000043f2d7899 */ /* 0x000fe2000801162d */
[----:B------:R-:W-:Y:S02]  /*c920*/  IMAD.MOV.U32 R21, RZ, RZ, -0x800000 ;  /* 0xff800000ff157424 */ /* 0x000fe400078e00ff */
        /* <DEDUP_REMOVED lines=9> */
[----:B-1----:R-:W-:Y:S01]  /*c9c0*/  FADD.FTZ R7, R6, R3 ;  /* 0x0000000306077221 */ /* 0x002fe20000010000 */
[----:B------:R-:W-:-:S03]  /*c9d0*/  IMAD.MOV.U32 R3, RZ, RZ, RZ ;  /* 0x000000ffff037224 */ /* 0x000fc600078e00ff */
[----:B------:R-:W0:Y:S04]  /*c9e0*/  SHFL.BFLY PT, R6, R5, 0x1, 0x1f ;  /* 0x0c201f0005067f89 */ /* 0x000e2800000e0000 */
[----:B------:R-:W1:Y:S01]  /*c9f0*/  SHFL.BFLY PT, R8, R7, 0x1, 0x1f ;  /* 0x0c201f0007087f89 */ /* 0x000e6200000e0000 */
[----:B0-----:R-:W-:Y:S01]  /*ca00*/  FADD.FTZ R10, R5, R6 ;  /* 0x00000006050a7221 */ /* 0x001fe20000010000 */
[----:B------:R-:W-:Y:S02]  /*ca10*/  IMAD.MOV.U32 R6, RZ, RZ, RZ ;  /* 0x000000ffff067224 */ /* 0x000fe400078e00ff */
[----:B-1----:R-:W-:Y:S02]  /*ca20*/  FADD.FTZ R11, R7, R8 ;  /* 0x00000008070b7221 */ /* 0x002fe40000010000 */
[----:B------:R-:W-:-:S03]  /*ca30*/  FSETP.NE.FTZ.AND P1, PT, R10, RZ, PT ;  /* 0x000000ff0a00720b */ /* 0x000fc60003f35000 */
[----:B------:R-:W-:-:S10]  /*ca40*/  FSETP.NE.FTZ.AND P2, PT, R11, RZ, PT ;  /* 0x000000ff0b00720b */ /* 0x000fd40003f55000 */
[----:B------:R-:W0:Y:S01]  /*ca50*/  @P1 MUFU.LG2 R4, R10 ;  /* 0x0000000a00041308 */ /* 0x000e220000000c00 */
[C---:B------:R-:W-:Y:S02]  /*ca60*/  @P1 FMUL.FTZ R5, R0.reuse, 0.69314718246459960938 ;  /* 0x3f31721800051820 */ /* 0x040fe40000410000 */
[----:B------:R-:W-:-:S05]  /*ca70*/  @P2 FMUL.FTZ R7, R0, 0.69314718246459960938 ;  /* 0x3f31721800072820 */ /* 0x000fca0000410000 */
        /* <DEDUP_REMOVED lines=44> */
.L_x_1304:
        /* <DEDUP_REMOVED lines=42> */
.L_x_1226:
[----:B------:R-:W0:Y:S01]  /*cfe0*/  S2R R3, SR_CgaCtaId ;  /* 0x0000000000037919 */ /* 0x000e220000008800 */
[----:B------:R-:W-:Y:S01]  /*cff0*/  MOV R0, 0x400 ;  /* 0x0000040000007802 */ /* 0x000fe20000000f00 */
[----:B------:R-:W-:Y:S01]  /*d000*/  BSSY B0, `(.L_x_1305) ;  /* 0x000018a000007945 */ /* 0x000fe20003800000 */
[----:B------:R-:W-:Y:S02]  /*d010*/  BAR.SYNC.DEFER_BLOCKING 0x5, 0x200 ;  /* 0x0148000000007b1d */ /* 0x000fe40000010000 */
[----:B0-----:R-:W-:-:S05]  /*d020*/  LEA R0, R3, R0, 0x18 ;  /* 0x0000000003007211 */ /* 0x001fca00078ec0ff */
[----:B------:R-:W0:Y:S02]  /*d030*/  LDS.128 R4, [R0+0x168d0] ;  /* 0x0168d00000047984 */ /* 0x000e240000000c00 */
[----:B0-----:R-:W-:Y:S02]  /*d040*/  R2UR UR5, R5 ;  /* 0x00000000050572ca */ /* 0x001fe400000e0000 */
[----:B------:R-:W-:Y:S02]  /*d050*/  R2UR UR7, R6 ;  /* 0x00000000060772ca */ /* 0x000fe400000e0000 */
        /* <DEDUP_REMOVED lines=9> */
[----:B------:R-:W1:Y:S01]  /*d0f0*/  LDC R33, c[0x0][0xbe8] ;  /* 0x0002fa00ff217b82 */ /* 0x000e620000000800 */
[----:B------:R-:W-:Y:S01]  /*d100*/  F2FP.BF16.F32.PACK_AB R14, R14, R25 ;  /* 0x000000190e0e723e */ /* 0x000fe200000010ff */
[----:B------:R-:W-:Y:S01]  /*d110*/  UISETP.NE.AND.EX UP0, UPT, UR9, URZ, UPT, UP0 ;  /* 0x0000003f0900728c */ /* 0x000fe2000bf05300 */
[----:B------:R-:W-:-:S05]  /*d120*/  F2FP.BF16.F32.PACK_AB R15, R15, R110 ;  /* 0x0000006e0f0f723e */ /* 0x000fca00000010ff */
[----:B------:R-:W-:Y:S01]  /*d130*/  BAR.SYNC.DEFER_BLOCKING 0x1, 0x180 ;  /* 0x0046000000007b1d */ /* 0x000fe20000010000 */
[----:B------:R-:W-:Y:S02]  /*d140*/  F2FP.BF16.F32.PACK_AB R113, R115, R114 ;  /* 0x000000727371723e */ /* 0x000fe400000010ff */
[----:B------:R-:W-:Y:S02]  /*d150*/  F2FP.BF16.F32.PACK_AB R114, R117, R116 ;  /* 0x000000747572723e */ /* 0x000fe400000010ff */
[----:B------:R-:W-:Y:S01]  /*d160*/  F2FP.BF16.F32.PACK_AB R115, R119, R118 ;  /* 0x000000767773723e */ /* 0x000fe200000010ff */
[----:B------:R-:W-:Y:S01]  /*d170*/  ULDC.64 UR8, c[0x0][0xc00] ;  /* 0x0003000000087ab9 */ /* 0x000fe20000000a00 */
[----:B------:R-:W-:Y:S01]  /*d180*/  UMOV UR4, URZ ;  /* 0x0000003f00047c82 */ /* 0x000fe20008000000 */
[----:B------:R-:W-:Y:S02]  /*d190*/  UIMAD.WIDE UR8, UR39, 0x4, UR8 ;  /* 0x00000004270878a5 */ /* 0x000fe4000f8e0208 */
[----:B------:R-:W-:Y:S01]  /*d1a0*/  USHF.R.S32.HI UR18, URZ, 0x1f, UR38 ;  /* 0x0000001f3f127899 */ /* 0x000fe20008011426 */
[----:B------:R-:W-:Y:S01]  /*d1b0*/  ULDC.64 UR12, c[0x0][0xb90] ;  /* 0x0002e400000c7ab9 */ /* 0x000fe20000000a00 */
[----:B------:R-:W-:-:S02]  /*d1c0*/  USHF.R.S32.HI UR11, URZ, 0x1f, UR39 ;  /* 0x0000001f3f0b7899 */ /* 0x000fc40008011427 */
        /* <DEDUP_REMOVED lines=28> */
[----:B------:R-:W-:Y:S01]  /*d390*/  F2FP.BF16.F32.PACK_AB R8, R89, R24 ;  /* 0x000000185908723e */ /* 0x000fe200000010ff */
[----:B------:R-:W-:Y:S01]  /*d3a0*/  IMAD.U32 R24, RZ, RZ, UR8 ;  /* 0x00000008ff187e24 */ /* 0x000fe2000f8e00ff */
        /* <DEDUP_REMOVED lines=8> */
[----:B------:R-:W-:-:S03]  /*d430*/  PLOP3.LUT P2, PT, PT, PT, UP0, 0x80, 0x0 ;  /* 0x000000000000781c */ /* 0x000fc60003f4f008 */
[----:B------:R2:W-:Y:S04]  /*d440*/  STSM.16.M88.4 [R30], R4 ;  /* 0x000000041e007844 */ /* 0x0005e80000000200 */
[----:B------:R3:W-:Y:S04]  /*d450*/  STSM.16.M88.4 [R29], R12 ;  /* 0x0000000c1d007844 */ /* 0x0007e80000000200 */
[----:B------:R3:W-:Y:S01]  /*d460*/  STSM.16.M88.4 [R28], R112 ;  /* 0x000000701c007844 */ /* 0x0007e20000000200 */
[----:B------:R-:W-:Y:S06]  /*d470*/  BAR.SYNC.DEFER_BLOCKING 0x1, 0x180 ;  /* 0x0046000000007b1d */ /* 0x000fec0000010000 */
[----:B------:R-:W4:Y:S01]  /*d480*/  @P2 LDG.E R26, desc[UR52][R24.64] ;  /* 0x00000034181a2981 */ /* 0x000f22000c1e1900 */
[----:B-1----:R-:W-:Y:S01]  /*d490*/  ISETP.NE.AND P1, PT, R33, 0x1, PT ;  /* 0x000000012100780c */ /* 0x002fe20003f25270 */
[----:B0-----:R-:W-:Y:S01]  /*d4a0*/  VIADD R8, R17, UR40 ;  /* 0x0000002811087c36 */ /* 0x001fe20008000000 */
[----:B------:R-:W-:-:S02]  /*d4b0*/  UIMAD UR8, UR18, UR12, URZ ;  /* 0x0000000c120872a4 */ /* 0x000fc4000f8e023f */
[----:B------:R-:W-:Y:S01]  /*d4c0*/  USEL UR11, UR11, URZ, !UP0 ;  /* 0x0000003f0b0b7287 */ /* 0x000fe2000c000000 */
[----:B--2---:R-:W-:Y:S01]  /*d4d0*/  IMAD.MOV.U32 R4, RZ, RZ, R8 ;  /* 0x000000ffff047224 */ /* 0x004fe200078e0008 */
[----:B------:R-:W-:Y:S02]  /*d4e0*/  UIMAD UR14, UR38, UR13, UR8 ;  /* 0x0000000d260e72a4 */ /* 0x000fe4000f8e0208 */
[----:B------:R-:W-:Y:S02]  /*d4f0*/  USEL UR10, UR39, URZ, !UP0 ;  /* 0x0000003f270a7287 */ /* 0x000fe4000c000000 */
[----:B------:R-:W-:-:S03]  /*d500*/  UISETP.NE.U32.AND UP0, UPT, UR20, URZ, UPT ;  /* 0x0000003f1400728c */ /* 0x000fc6000bf05070 */
[----:B------:R-:W0:Y:S01]  /*d510*/  @P1 LDC R27, c[0x0][0xbec] ;  /* 0x0002fb00ff1b1b82 */ /* 0x000e220000000800 */
[----:B------:R-:W-:-:S06]  /*d520*/  UISETP.NE.AND.EX UP0, UPT, UR21, URZ, UPT, UP0 ;  /* 0x0000003f1500728c */ /* 0x000fcc000bf05300 */
[----:B------:R-:W-:Y:S01]  /*d530*/  PLOP3.LUT P3, PT, PT, PT, UP0, 0x80, 0x0 ;  /* 0x000000000000781c */ /* 0x000fe20003f6f008 */
[----:B------:R-:W1:Y:S01]  /*d540*/  @P1 LDC R32, c[0x0][0xbf0] ;  /* 0x0002fc00ff201b82 */ /* 0x000e620000000800 */
[----:B0-----:R-:W-:-:S05]  /*d550*/  @P1 IMAD.HI.U32 R5, R8, R27, RZ ;  /* 0x0000001b08051227 */ /* 0x001fca00078e00ff */
[----:B-1----:R-:W-:-:S05]  /*d560*/  @P1 SHF.R.U32.HI R4, RZ, R32, R5 ;  /* 0x00000020ff041219 */ /* 0x002fca0000011605 */
[----:B------:R-:W-:-:S04]  /*d570*/  IMAD.MOV R6, RZ, RZ, -R4 ;  /* 0x000000ffff067224 */ /* 0x000fc800078e0a04 */
[----:B------:R-:W-:Y:S01]  /*d580*/  IMAD R7, R33, R6, R8 ;  /* 0x0000000621077224 */ /* 0x000fe200078e0208 */
[----:B------:R-:W-:-:S04]  /*d590*/  SHF.R.S32.HI R6, RZ, 0x1f, R4 ;  /* 0x0000001fff067819 */ /* 0x000fc80000011404 */
[----:B------:R-:W-:Y:S02]  /*d5a0*/  SHF.R.S32.HI R5, RZ, 0x1f, R7 ;  /* 0x0000001fff057819 */ /* 0x000fe40000011407 */
[----:B----4-:R-:W-:-:S13]  /*d5b0*/  @P2 R2UR UR4, R26 ;  /* 0x000000001a0422ca */ /* 0x010fda00000e0000 */
[----:B------:R-:W-:Y:S02]  /*d5c0*/  USHF.R.S32.HI UR9, URZ, 0x1f, UR4 ;  /* 0x0000001f3f097899 */ /* 0x000fe40008011404 */
[----:B------:R-:W-:Y:S02]  /*d5d0*/  UMOV UR8, UR4 ;  /* 0x0000000400087c82 */ /* 0x000fe40008000000 */
[----:B------:R-:W-:-:S04]  /*d5e0*/  UIMAD.WIDE.U32 UR12, UR38, UR12, UR8 ;  /* 0x0000000c260c72a5 */ /* 0x000fc8000f8e0008 */
[----:B------:R-:W-:Y:S02]  /*d5f0*/  UIADD3 UR13, UR13, UR14, URZ ;  /* 0x0000000e0d0d7290 */ /* 0x000fe4000fffe03f */
[----:B------:R-:W-:Y:S02]  /*d600*/  UIMAD UR14, UR11, UR16, URZ ;  /* 0x000000100b0e72a4 */ /* 0x000fe4000f8e023f */
[----:B------:R-:W-:Y:S02]  /*d610*/  UIMAD.WIDE.U32 UR12, UR10, UR16, UR12 ;  /* 0x000000100a0c72a5 */ /* 0x000fe4000f8e000c */
[----:B------:R-:W-:Y:S01]  /*d620*/  UIMAD UR14, UR10, UR17, UR14 ;  /* 0x000000110a0e72a4 */ /* 0x000fe2000f8e020e */
[----:B------:R-:W-:-:S03]  /*d630*/  ULDC UR16, c[0x0][0xa88] ;  /* 0x0002a20000107ab9 */ /* 0x000fc60000000800 */
[----:B------:R-:W-:Y:S02]  /*d640*/  IADD3 R4, P0, R4, UR12, RZ ;  /* 0x0000000c04047c10 */ /* 0x000fe4000ff1e0ff */
[----:B------:R-:W-:Y:S01]  /*d650*/  IMAD.U32 R9, RZ, RZ, UR14 ;  /* 0x0000000eff097e24 */ /* 0x000fe2000f8e00ff */
[----:B------:R-:W-:Y:S02]  /*d660*/  ULDC.64 UR14, c[0x0][0xb88] ;  /* 0x0002e200000e7ab9 */ /* 0x000fe40000000a00 */
[----:B------:R-:W-:Y:S02]  /*d670*/  IMAD R8, R5, UR14, RZ ;  /* 0x0000000e05087c24 */ /* 0x000fe4000f8e02ff */
[----:B------:R-:W-:Y:S01]  /*d680*/  IADD3.X R5, R6, UR13, R9, P0, !PT ;  /* 0x0000000d06057c10 */ /* 0x000fe200087fe409 */
[----:B------:R-:W-:Y:S01]  /*d690*/  @UP0 ULDC.64 UR12, c[0x0][0xc08] ;  /* 0x00030200000c0ab9 */ /* 0x000fe20000000a00 */
[----:B------:R-:W-:Y:S01]  /*d6a0*/  IMAD R9, R7, UR15, R8 ;  /* 0x0000000f07097c24 */ /* 0x000fe2000f8e0208 */
[----:B------:R-:W-:Y:S01]  /*d6b0*/  @UP0 UIMAD.WIDE UR12, UR39, 0x4, UR12 ;  /* 0x00000004270c08a5 */ /* 0x000fe2000f8e020c */
[----:B------:R-:W-:-:S02]  /*d6c0*/  IMAD.U32 R6, RZ, RZ, UR16 ;  /* 0x00000010ff067e24 */ /* 0x000fc4000f8e00ff */
[----:B------:R-:W-:Y:S01]  /*d6d0*/  IMAD.WIDE.U32 R4, R7, UR14, R4 ;  /* 0x0000000e07047c25 */ /* 0x000fe2000f8e0004 */
[----:B------:R-:W-:-:S03]  /*d6e0*/  ULDC.64 UR14, c[0x0][0xb50] ;  /* 0x0002d400000e7ab9 */ /* 0x000fc60000000a00 */
[----:B------:R-:W-:Y:S01]  /*d6f0*/  IMAD.IADD R5, R5, 0x1, R9 ;  /* 0x0000000105057824 */ /* 0x000fe200078e0209 */
[C---:B------:R-:W-:Y:S01]  /*d700*/  LEA R7, P0, R4.reuse, UR14, 0x2 ;  /* 0x0000000e04077c11 */ /* 0x040fe2000f8010ff */
[----:B------:R-:W-:Y:S02]  /*d710*/  IMAD.U32 R8, RZ, RZ, UR12 ;  /* 0x0000000cff087e24 */ /* 0x000fe4000f8e00ff */
[----:B------:R-:W-:Y:S01]  /*d720*/  IMAD.U32 R9, RZ, RZ, UR13 ;  /* 0x0000000dff097e24 */ /* 0x000fe2000f8e00ff */
[----:B------:R-:W-:Y:S01]  /*d730*/  LEA.HI.X R10, R4, UR15, R5, 0x2, P0 ;  /* 0x0000000f040a7c11 */ /* 0x000fe200080f1405 */
[----:B------:R-:W-:-:S03]  /*d740*/  IMAD R5, R23, 0x40, R19 ;  /* 0x0000004017057824 */ /* 0x000fc600078e0213 */
[----:B------:R3:W5:Y:S01]  /*d750*/  @P3 LDG.E R6, desc[UR52][R8.64] ;  /* 0x0000003408063981 */ /* 0x000762000c1e1900 */
[----:B------:R-:W-:Y:S05]  /*d760*/  @P3 BRA `(.L_x_1307) ;  /* 0x0000000000103947 */ /* 0x000fea0003800000 */
[----:B------:R-:W-:Y:S05]  /*d770*/  @!P2 BRA `(.L_x_1307) ;  /* 0x00000000000ca947 */ /* 0x000fea0003800000 */
[----:B---3--:R-:W2:Y:S04]  /*d780*/  LDG.E R9, desc[UR52][R24.64] ;  /* 0x0000003418097981 */ /* 0x008ea8000c1e1900 */
[----:B-----5:R-:W2:Y:S02]  /*d790*/  LDG.E R6, desc[UR52][R24.64+0x4] ;  /* 0x0000043418067981 */ /* 0x020ea4000c1e1900 */
[----:B--2---:R-:W-:-:S07]  /*d7a0*/  IMAD.IADD R6, R6, 0x1, -R9 ;  /* 0x0000000106067824 */ /* 0x004fce00078e0a09 */
.L_x_1307:
[----:B---3--:R-:W-:Y:S01]  /*d7b0*/  SHFL.IDX PT, R12, R7, RZ, 0x1c1f ;  /* 0x001c1fff070c7589 */ /* 0x008fe200000e0000 */
[----:B------:R-:W-:Y:S01]  /*d7c0*/  IMAD.WIDE R2, R5, 0x2, R2 ;  /* 0x0000000205027825 */ /* 0x000fe200078e0202 */
[----:B------:R-:W-:Y:S01]  /*d7d0*/  LOP3.LUT P0, RZ, R152, 0x3, RZ, 0xc0, !PT ;  /* 0x0000000398ff7812 */ /* 0x000fe2000780c0ff */
[----:B------:R-:W-:Y:S01]  /*d7e0*/  ULDC.64 UR14, c[0x0][0xaa0] ;  /* 0x0002a800000e7ab9 */ /* 0x000fe20000000a00 */
[----:B------:R-:W0:Y:S01]  /*d7f0*/  SHFL.IDX PT, R13, R10, RZ, 0x1c1f ;  /* 0x001c1fff0a0d7589 */ /* 0x000e2200000e0000 */
[----:B------:R-:W-:Y:S01]  /*d800*/  VIADD R8, R154, UR40 ;  /* 0x000000289a087c36 */ /* 0x000fe20008000000 */
[----:B------:R-:W-:Y:S01]  /*d810*/  IADD3 R9, P3, R2, 0x1800, RZ ;  /* 0x0000180002097810 */ /* 0x000fe20007f7e0ff */
[----:B-----5:R-:W-:Y:S01]  /*d820*/  IMAD R35, R6, R33, RZ ;  /* 0x0000002106237224 */ /* 0x020fe200078e02ff */
[----:B------:R-:W-:Y:S01]  /*d830*/  SHFL.IDX PT, R14, R7, 0x1, 0x1c1f ;  /* 0x003c1f00070e7f89 */ /* 0x000fe200000e0000 */
[----:B------:R-:W-:Y:S01]  /*d840*/  VIADD R4, R8, 0x8 ;  /* 0x0000000808047836 */ /* 0x000fe20000000000 */
[----:B------:R-:W-:-:S02]  /*d850*/  IADD3 R25, P4, R2, 0x3000, RZ ;  /* 0x0000300002197810 */ /* 0x000fc40007f9e0ff */
[----:B------:R-:W1:Y:S01]  /*d860*/  SHFL.IDX PT, R15, R10, 0x1, 0x1c1f ;  /* 0x003c1f000a0f7f89 */ /* 0x000e6200000e0000 */
[-C--:B------:R-:W-:Y:S02]  /*d870*/  ISETP.GE.OR P2, PT, R8, R35.reuse, P0 ;  /* 0x000000230800720c */ /* 0x080fe40000746670 */
[----:B------:R-:W-:Y:S02]  /*d880*/  LOP3.LUT R5, R2, 0x380, RZ, 0xc0, !PT ;  /* 0x0000038002057812 */ /* 0x000fe400078ec0ff */
[----:B------:R-:W-:Y:S02]  /*d890*/  LOP3.LUT R8, R9, 0x380, RZ, 0xc0, !PT ;  /* 0x0000038009087812 */ /* 0x000fe400078ec0ff */
[----:B------:R-:W-:Y:S02]  /*d8a0*/  ISETP.GE.OR P0, PT, R4, R35, P0 ;  /* 0x000000230400720c */ /* 0x000fe40000706670 */
[----:B------:R-:W-:Y:S02]  /*d8b0*/  LOP3.LUT R24, R25, 0x380, RZ, 0xc0, !PT ;  /* 0x0000038019187812 */ /* 0x000fe400078ec0ff */
[----:B------:R-:W-:-:S02]  /*d8c0*/  SHF.R.U64 R5, R5, 0x3, RZ ;  /* 0x0000000305057819 */ /* 0x000fc400000012ff */
[----:B------:R-:W-:Y:S02]  /*d8d0*/  SHF.R.U64 R8, R8, 0x3, RZ ;  /* 0x0000000308087819 */ /* 0x000fe400000012ff */
[----:B------:R-:W-:Y:S01]  /*d8e0*/  SHF.R.U64 R24, R24, 0x3, RZ ;  /* 0x0000000318187819 */ /* 0x000fe200000012ff */
[----:B0-----:R-:W-:Y:S01]  /*d8f0*/  @!P2 ST.E desc[UR52][R12.64], R21 ;  /* 0x000000150c00a985 */ /* 0x001fe2000c101934 */
[----:B------:R-:W-:Y:S01]  /*d900*/  LOP3.LUT R4, R5, R2, RZ, 0x3c, !PT ;  /* 0x0000000205047212 */ /* 0x000fe200078e3cff */
[--C-:B------:R-:W-:Y:S01]  /*d910*/  IMAD.MOV.U32 R5, RZ, RZ, R3.reuse ;  /* 0x000000ffff057224 */ /* 0x100fe200078e0003 */
[----:B------:R-:W-:Y:S01]  /*d920*/  LOP3.LUT R8, R8, R9, RZ, 0x3c, !PT ;  /* 0x0000000908087212 */ /* 0x000fe200078e3cff */
[--C-:B------:R-:W-:Y:S01]  /*d930*/  IMAD.X R9, RZ, RZ, R3.reuse, P3 ;  /* 0x000000ffff097224 */ /* 0x100fe200018e0603 */
[----:B------:R-:W-:Y:S01]  /*d940*/  LOP3.LUT R24, R24, R25, RZ, 0x3c, !PT ;  /* 0x0000001918187212 */ /* 0x000fe200078e3cff */
[--C-:B------:R-:W-:Y:S01]  /*d950*/  IMAD.X R25, RZ, RZ, R3.reuse, P4 ;  /* 0x000000ffff197224 */ /* 0x100fe200020e0603 */
[----:B-1----:R0:W-:Y:S04]  /*d960*/  @!P0 ST.E desc[UR52][R14.64], R20 ;  /* 0x000000140e008985 */ /* 0x0021e8000c101934 */
[----:B------:R-:W2:Y:S04]  /*d970*/  LD.E.128 R4, desc[UR52][R4.64] ;  /* 0x0000003404047980 */ /* 0x000ea8000c101d00 */
[----:B------:R-:W3:Y:S04]  /*d980*/  LD.E.128 R8, desc[UR52][R8.64] ;  /* 0x0000003408087980 */ /* 0x000ee8000c101d00 */
[----:B------:R-:W4:Y:S01]  /*d990*/  LD.E.128 R24, desc[UR52][R24.64] ;  /* 0x0000003418187980 */ /* 0x000f22000c101d00 */
[----:B------:R-:W-:Y:S01]  /*d9a0*/  IADD3 R29, P0, R2, 0x4800, RZ ;  /* 0x00004800021d7810 */ /* 0x000fe20007f1e0ff */
[----:B0-----:R-:W0:Y:S03]  /*d9b0*/  @P1 LDC R20, c[0x0][0xbec] ;  /* 0x0002fb00ff141b82 */ /* 0x001e260000000800 */
[----:B------:R-:W-:Y:S01]  /*d9c0*/  LOP3.LUT R2, R29, 0x380, RZ, 0xc0, !PT ;  /* 0x000003801d027812 */ /* 0x000fe200078ec0ff */
[----:B------:R-:W-:Y:S01]  /*d9d0*/  IMAD.X R13, RZ, RZ, R3, P0 ;  /* 0x000000ffff0d7224 */ /* 0x000fe200000e0603 */
[----:B------:R-:W-:-:S02]  /*d9e0*/  UIMAD UR12, UR9, UR14, URZ ;  /* 0x0000000e090c72a4 */ /* 0x000fc4000f8e023f */
[----:B------:R-:W-:Y:S01]  /*d9f0*/  SHF.R.U64 R2, R2, 0x3, RZ ;  /* 0x0000000302027819 */ /* 0x000fe200000012ff */
[----:B------:R-:W1:Y:S01]  /*da00*/  @P1 LDC R3, c[0x0][0xbf0] ;  /* 0x0002fc00ff031b82 */ /* 0x000e620000000800 */
[----:B------:R-:W-:Y:S02]  /*da10*/  UIMAD.WIDE.U32 UR8, UR4, UR14, URZ ;  /* 0x0000000e040872a5 */ /* 0x000fe4000f8e003f */
[----:B------:R-:W-:Y:S01]  /*da20*/  UIMAD UR12, UR4, UR15, UR12 ;  /* 0x0000000f040c72a4 */ /* 0x000fe2000f8e020c */
[----:B------:R-:W-:Y:S01]  /*da30*/  LOP3.LUT R12, R2, R29, RZ, 0x3c, !PT ;  /* 0x0000001d020c7212 */ /* 0x000fe200078e3cff */
[----:B------:R-:W-:Y:S01]  /*da40*/  IMAD R2, R18, 0x30, R23 ;  /* 0x0000003012027824 */ /* 0x000fe200078e0217 */
[----:B------:R-:W-:Y:S01]  /*da50*/  ULDC.64 UR14, c[0x0][0xae8] ;  /* 0x0002ba00000e7ab9 */ /* 0x000fe20000000a00 */
[----:B------:R-:W-:Y:S02]  /*da60*/  UIADD3 UR9, UR9, UR12, URZ ;  /* 0x0000000c09097290 */ /* 0x000fe4000fffe03f */
[----:B------:R-:W-:Y:S01]  /*da70*/  UIMAD UR4, UR18, UR14, URZ ;  /* 0x0000000e120472a4 */ /* 0x000fe2000f8e023f */
[----:B------:R-:W-:Y:S01]  /*da80*/  VIADD R29, R2, UR40 ;  /* 0x00000028021d7c36 */ /* 0x000fe20008000000 */
[----:B------:R-:W-:Y:S01]  /*da90*/  UIMAD.WIDE.U32 UR8, UR38, UR14, UR8 ;  /* 0x0000000e260872a5 */ /* 0x000fe2000f8e0008 */
[----:B------:R-:W-:Y:S01]  /*daa0*/  VIADD R32, R23, UR40 ;  /* 0x0000002817207c36 */ /* 0x000fe20008000000 */
[----:B------:R-:W-:Y:S01]  /*dab0*/  UIMAD UR4, UR38, UR15, UR4 ;  /* 0x0000000f260472a4 */ /* 0x000fe2000f8e0204 */
[----:B------:R-:W5:Y:S01]  /*dac0*/  LD.E.128 R12, desc[UR52][R12.64] ;  /* 0x000000340c0c7980 */ /* 0x000f62000c101d00 */
[----:B------:R-:W-:Y:S01]  /*dad0*/  ULDC.64 UR12, c[0x0][0xaf0] ;  /* 0x0002bc00000c7ab9 */ /* 0x000fe20000000a00 */
[----:B0-----:R-:W-:Y:S01]  /*dae0*/  @P1 IMAD.HI.U32 R2, R29, R20, RZ ;  /* 0x000000141d021227 */ /* 0x001fe200078e00ff */
[----:B------:R-:W-:Y:S01]  /*daf0*/  UIMAD UR11, UR11, UR12, URZ ;  /* 0x0000000c0b0b72a4 */ /* 0x000fe2000f8e023f */
[----:B------:R-:W-:Y:S01]  /*db00*/  @!PT LDS RZ, [RZ] ;  /* 0x00000000fffff984 */ /* 0x000fe20000000800 */
[----:B------:R-:W-:Y:S01]  /*db10*/  @!PT LDS RZ, [RZ] ;  /* 0x00000000fffff984 */ /* 0x000fe20000000800 */
[----:B------:R-:W-:Y:S01]  /*db20*/  @!PT LDS RZ, [RZ] ;  /* 0x00000000fffff984 */ /* 0x000fe20000000800 */
[----:B------:R-:W-:Y:S01]  /*db30*/  @!PT LDS RZ, [RZ] ;  /* 0x00000000fffff984 */ /* 0x000fe20000000800 */
[----:B------:R0:W-:Y:S06]  /*db40*/  MEMBAR.ALL.CTA ;  /* 0x0000000000007992 */ /* 0x0001ec0000008000 */
[----:B0-----:R-:W0:Y:S01]  /*db50*/  FENCE.VIEW.ASYNC.S ;  /* 0x00000000000073c6 */ /* 0x001e220000000000 */
[----:B------:R-:W-:Y:S01]  /*db60*/  UIADD3 UR9, UR9, UR4, URZ ;  /* 0x0000000409097290 */ /* 0x000fe2000fffe03f */
[----:B------:R-:W-:Y:S01]  /*db70*/  IMAD.MOV.U32 R21, RZ, RZ, R29 ;  /* 0x000000ffff157224 */ /* 0x000fe200078e001d */
[----:B------:R-:W-:Y:S01]  /*db80*/  UIMAD UR4, UR10, UR13, UR11 ;  /* 0x0000000d0a0472a4 */ /* 0x000fe2000f8e020b */
[----:B------:R-:W-:Y:S01]  /*db90*/  VIADD R0, R0, 0x16820 ;  /* 0x0001682000007836 */ /* 0x000fe20000000000 */
[----:B------:R-:W-:Y:S01]  /*dba0*/  UIMAD.WIDE.U32 UR10, UR10, UR12, UR8 ;  /* 0x0000000c0a0a72a5 */ /* 0x000fe2000f8e0008 */
[----:B-1----:R-:W-:-:S02]  /*dbb0*/  @P1 SHF.R.U32.HI R21, RZ, R3, R2 ;  /* 0x00000003ff151219 */ /* 0x002fc40000011602 */
[----:B------:R-:W-:Y:S01]  /*dbc0*/  ULDC.64 UR8, c[0x0][0xae0] ;  /* 0x0002b80000087ab9 */ /* 0x000fe20000000a00 */
[----:B------:R-:W-:Y:S01]  /*dbd0*/  UIADD3 UR4, UR11, UR4, URZ ;  /* 0x000000040b047290 */ /* 0x000fe2000fffe03f */
[--C-:B------:R-:W-:Y:S01]  /*dbe0*/  SHF.R.S32.HI R20, RZ, 0x1f, R21.reuse ;  /* 0x0000001fff147819 */ /* 0x100fe20000011415 */
[----:B------:R-:W-:Y:S01]  /*dbf0*/  IMAD.MOV R28, RZ, RZ, -R21 ;  /* 0x000000ffff1c7224 */ /* 0x000fe200078e0a15 */
[----:B------:R-:W-:Y:S01]  /*dc00*/  PRMT R0, RZ, 0x654, R0 ;  /* 0x00000654ff007816 */ /* 0x000fe20000000000 */
[----:B------:R-:W-:Y:S02]  /*dc10*/  IMAD.U32 R3, RZ, RZ, UR11 ;  /* 0x0000000bff037e24 */ /* 0x000fe4000f8e00ff */
[----:B------:R-:W-:Y:S02]  /*dc20*/  IMAD R20, R20, UR8, RZ ;  /* 0x0000000814147c24 */ /* 0x000fe4000f8e02ff */
[----:B------:R-:W-:Y:S02]  /*dc30*/  IMAD R29, R33, R28, R29 ;  /* 0x0000001c211d7224 */ /* 0x000fe400078e021d */
[----:B------:R-:W-:-:S02]  /*dc40*/  IMAD.U32 R2, RZ, RZ, UR10 ;  /* 0x0000000aff027e24 */ /* 0x000fc4000f8e00ff */
[----:B------:R-:W-:Y:S01]  /*dc50*/  IMAD.U32 R3, RZ, RZ, UR4 ;  /* 0x00000004ff037e24 */ /* 0x000fe2000f8e00ff */
[----:B------:R-:W-:Y:S01]  /*dc60*/  ULDC UR4, c[0x0][0xac8] ;  /* 0x0002b20000047ab9 */ /* 0x000fe20000000800 */
[C---:B------:R-:W-:Y:S01]  /*dc70*/  IMAD R31, R21.reuse, UR9, R20 ;  /* 0x00000009151f7c24 */ /* 0x040fe2000f8e0214 */
[----:B------:R-:W-:Y:S01]  /*dc80*/  SHF.R.S32.HI R20, RZ, 0x1f, R29 ;  /* 0x0000001fff147819 */ /* 0x000fe2000001141d */
[----:B------:R-:W-:Y:S01]  /*dc90*/  IMAD.WIDE.U32 R2, R21, UR8, R2 ;  /* 0x0000000815027c25 */ /* 0x000fe2000f8e0002 */
[----:B------:R-:W-:Y:S01]  /*dca0*/  ULDC.64 UR8, c[0x0][0xad8] ;  /* 0x0002b60000087ab9 */ /* 0x000fe20000000a00 */
[----:B0-----:R0:W-:Y:S02]  /*dcb0*/  SYNCS.ARRIVE.TRANS64.RED.A1T0 RZ, [R0+URZ], RZ ;  /* 0x000000ff00ff79a7 */ /* 0x0011e4000810043f */
[----:B------:R-:W-:Y:S02]  /*dcc0*/  IMAD.IADD R3, R3, 0x1, R31 ;  /* 0x0000000103037824 */ /* 0x000fe400078e021f */
[----:B------:R-:W-:-:S02]  /*dcd0*/  IMAD R20, R20, UR8, RZ ;  /* 0x0000000814147c24 */ /* 0x000fc4000f8e02ff */
[----:B------:R-:W-:-:S04]  /*dce0*/  IMAD.WIDE.U32 R2, R29, UR8, R2 ;  /* 0x000000081d027c25 */ /* 0x000fc8000f8e0002 */
[----:B------:R-:W-:Y:S01]  /*dcf0*/  IMAD R21, R29, UR9, R20 ;  /* 0x000000091d157c24 */ /* 0x000fe2000f8e0214 */
[----:B------:R-:W-:Y:S01]  /*dd00*/  ULDC.64 UR8, c[0x0][0xa80] ;  /* 0x0002a00000087ab9 */ /* 0x000fe20000000a00 */
[----:B0-----:R-:W-:Y:S01]  /*dd10*/  VIADD R0, R32, 0x90 ;  /* 0x0000009020007836 */ /* 0x001fe20000000000 */
[----:B------:R-:W-:Y:S01]  /*dd20*/  LEA R30, P0, R2, UR8, 0x1 ;  /* 0x00000008021e7c11 */ /* 0x000fe2000f8008ff */
[----:B------:R-:W-:-:S04]  /*dd30*/  IMAD.IADD R3, R3, 0x1, R21 ;  /* 0x0000000103037824 */ /* 0x000fc800078e0215 */
[----:B------:R-:W0:Y:S01]  /*dd40*/  SHFL.IDX PT, R20, R30, RZ, 0x181f ;  /* 0x00181fff1e147589 */ /* 0x000e2200000e0000 */
[----:B------:R-:W-:Y:S01]  /*dd50*/  LEA.HI.X R31, R2, UR9, R3, 0x1, P0 ;  /* 0x00000009021f7c11 */ /* 0x000fe200080f0c03 */
[C---:B------:R-:W-:Y:S01]  /*dd60*/  VIADD R2, R32.reuse, 0x30 ;  /* 0x0000003020027836 */ /* 0x040fe20000000000 */
[----:B------:R-:W-:Y:S01]  /*dd70*/  ISETP.GE.AND P0, PT, R19, UR4, PT ;  /* 0x0000000413007c0c */ /* 0x000fe2000bf06270 */
[----:B------:R-:W1:Y:S01]  /*dd80*/  SHFL.IDX PT, R28, R30, 0x1, 0x181f ;  /* 0x00381f001e1c7f89 */ /* 0x000e6200000e0000 */
[C---:B------:R-:W-:Y:S02]  /*dd90*/  VIADD R3, R32.reuse, 0x60 ;  /* 0x0000006020037836 */ /* 0x040fe40000000000 */
[-C--:B------:R-:W-:Y:S01]  /*dda0*/  ISETP.GE.OR P1, PT, R32, R35.reuse, P0 ;  /* 0x000000232000720c */ /* 0x080fe20000726670 */
[----:B------:R-:W1:Y:S01]  /*ddb0*/  SHFL.IDX PT, R34, R30, 0x2, 0x181f ;  /* 0x00581f001e227f89 */ /* 0x000e6200000e0000 */
[-C--:B------:R-:W-:Y:S02]  /*ddc0*/  ISETP.GE.OR P2, PT, R2, R35.reuse, P0 ;  /* 0x000000230200720c */ /* 0x080fe40000746670 */
[-C--:B------:R-:W-:Y:S01]  /*ddd0*/  ISETP.GE.OR P3, PT, R3, R35.reuse, P0 ;  /* 0x000000230300720c */ /* 0x080fe20000766670 */
[----:B------:R-:W1:Y:S01]  /*dde0*/  SHFL.IDX PT, R21, R31, RZ, 0x181f ;  /* 0x00181fff1f157589 */ /* 0x000e6200000e0000 */
[----:B------:R-:W-:-:S03]  /*ddf0*/  ISETP.GE.OR P0, PT, R0, R35, P0 ;  /* 0x000000230000720c */ /* 0x000fc60000706670 */
[----:B------:R-:W1:Y:S04]  /*de00*/  SHFL.IDX PT, R29, R31, 0x1, 0x181f ;  /* 0x00381f001f1d7f89 */ /* 0x000e6800000e0000 */
[----:B------:R-:W1:Y:S01]  /*de10*/  SHFL.IDX PT, R33, R31, 0x2, 0x181f ;  /* 0x00581f001f217f89 */ /* 0x000e6200000e0000 */
[----:B0-----:R-:W-:-:S03]  /*de20*/  @!P1 LEA R2, P4, R19, R20, 0x1 ;  /* 0x0000001413029211 */ /* 0x001fc600078808ff */
[----:B------:R-:W0:Y:S01]  /*de30*/  SHFL.IDX PT, R30, R30, 0x3, 0x181f ;  /* 0x00781f001e1e7f89 */ /* 0x000e2200000e0000 */
[----:B-1----:R-:W-:-:S03]  /*de40*/  @!P2 LEA R20, P5, R19, R28, 0x1 ;  /* 0x0000001c1314a211 */ /* 0x002fc600078a08ff */
[----:B------:R-:W1:Y:S01]  /*de50*/  SHFL.IDX PT, R31, R31, 0x3, 0x181f ;  /* 0x00781f001f1f7f89 */ /* 0x000e6200000e0000 */
[C---:B------:R-:W-:Y:S02]  /*de60*/  @!P3 LEA R28, P6, R19.reuse, R34, 0x1 ;  /* 0x00000022131cb211 */ /* 0x040fe400078c08ff */
[C-C-:B------:R-:W-:Y:S02]  /*de70*/  @!P1 LEA.HI.X R3, R19.reuse, R21, R156.reuse, 0x1, P4 ;  /* 0x0000001513039211 */ /* 0x140fe400020f0c9c */
[C-C-:B------:R-:W-:Y:S02]  /*de80*/  @!P2 LEA.HI.X R21, R19.reuse, R29, R156.reuse, 0x1, P5 ;  /* 0x0000001d1315a211 */ /* 0x140fe400028f0c9c */
[----:B------:R-:W-:Y:S01]  /*de90*/  @!P3 LEA.HI.X R29, R19, R33, R156, 0x1, P6 ;  /* 0x00000021131db211 */ /* 0x000fe200030f0c9c */
[----:B--2---:R2:W-:Y:S04]  /*dea0*/  @!P1 ST.E.128 desc[UR52][R2.64], R4 ;  /* 0x0000000402009985 */ /* 0x0045e8000c101d34 */
[----:B---3--:R2:W-:Y:S04]  /*deb0*/  @!P2 ST.E.128 desc[UR52][R20.64], R8 ;  /* 0x000000081400a985 */ /* 0x0085e8000c101d34 */
[----:B----4-:R2:W-:Y:S01]  /*dec0*/  @!P3 ST.E.128 desc[UR52][R28.64], R24 ;  /* 0x000000181c00b985 */ /* 0x0105e2000c101d34 */
[----:B01----:R-:W-:Y:S05]  /*ded0*/  @P0 BRA `(.L_x_1308) ;  /* 0x0000000800700947 */ /* 0x003fea0003800000 */
[----:B--2---:R-:W-:-:S04]  /*dee0*/  LEA R2, P0, R19, R30, 0x1 ;  /* 0x0000001e13027211 */ /* 0x004fc800078008ff */
[----:B------:R-:W-:-:S05]  /*def0*/  LEA.HI.X R3, R19, R31, R156, 0x1, P0 ;  /* 0x0000001f13037211 */ /* 0x000fca00000f0c9c */
[----:B-----5:R0:W-:Y:S01]  /*df00*/  ST.E.128 desc[UR52][R2.64], R12 ;  /* 0x0000000c02007985 */ /* 0x0201e2000c101d34 */
[----:B------:R-:W-:Y:S05]  /*df10*/  BRA `(.L_x_1308) ;  /* 0x0000000800607947 */ /* 0x000fea0003800000 */
.L_x_1306:
        /* <DEDUP_REMOVED lines=11> */
[----:B------:R-:W-:Y:S01]  /*dfd0*/  UISETP.NE.U32.AND UP1, UPT, UR8, URZ, UPT ;  /* 0x0000003f0800728c */ /* 0x000fe2000bf25070 */
[----:B------:R-:W-:Y:S02]  /*dfe0*/  IMAD.U32 R0, RZ, RZ, UR4 ;  /* 0x00000004ff007e24 */ /* 0x000fe4000f8e00ff */
[----:B------:R-:W2:Y:S01]  /*dff0*/  @P2 LDG.E R6, desc[UR52][R2.64] ;  /* 0x0000003402062981 */ /* 0x000ea2000c1e1900 */
[----:B------:R-:W-:-:S06]  /*e000*/  UISETP.NE.AND.EX UP1, UPT, UR9, URZ, UPT, UP1 ;  /* 0x0000003f0900728c */ /* 0x000fcc000bf25310 */
[----:B------:R-:W-:-:S05]  /*e010*/  PLOP3.LUT P3, PT, PT, PT, UP1, 0x80, 0x0 ;  /* 0x000000000000781c */ /* 0x000fca0003f6f018 */
[----:B------:R-:W-:Y:S02]  /*e020*/  @UP1 ULDC.64 UR8, c[0x0][0xc08] ;  /* 0x0003020000081ab9 */ /* 0x000fe40000000a00 */
[----:B------:R-:W-:-:S06]  /*e030*/  @UP1 UIMAD.WIDE UR8, UR39, 0x4, UR8 ;  /* 0x00000004270818a5 */ /* 0x000fcc000f8e0208 */
[----:B------:R-:W-:Y:S02]  /*e040*/  IMAD.U32 R4, RZ, RZ, UR8 ;  /* 0x00000008ff047e24 */ /* 0x000fe4000f8e00ff */
[----:B------:R-:W-:-:S05]  /*e050*/  IMAD.U32 R5, RZ, RZ, UR9 ;  /* 0x00000009ff057e24 */ /* 0x000fca000f8e00ff */
[----:B------:R1:W5:Y:S01]  /*e060*/  @P3 LDG.E R0, desc[UR52][R4.64] ;  /* 0x0000003404003981 */ /* 0x000362000c1e1900 */
[----:B0-----:R-:W-:Y:S01]  /*e070*/  ISETP.NE.AND P0, PT, R11, 0x1, PT ;  /* 0x000000010b00780c */ /* 0x001fe20003f05270 */
[----:B------:R-:W-:Y:S01]  /*e080*/  UMOV UR4, URZ ;  /* 0x0000003f00047c82 */ /* 0x000fe20008000000 */
[----:B------:R-:W-:Y:S01]  /*e090*/  USHF.R.S32.HI UR12, URZ, 0x1f, UR38 ;  /* 0x0000001f3f0c7899 */ /* 0x000fe20008011426 */
[----:B------:R-:W-:-:S10]  /*e0a0*/  ISETP.GE.AND P1, PT, R157, 0xc0, PT ;  /* 0x000000c09d00780c */ /* 0x000fd40003f26270 */
[----:B------:R-:W0:Y:S01]  /*e0b0*/  @P0 LDC R9, c[0x0][0xbec] ;  /* 0x0002fb00ff090b82 */ /* 0x000e220000000800 */
[----:B--2---:R-:W-:Y:S01]  /*e0c0*/  @P2 R2UR UR4, R6 ;  /* 0x00000000060422ca */ /* 0x004fe200000e0000 */
[----:B01----:R-:W-:-:S14]  /*e0d0*/  @P3 BRA `(.L_x_1309) ;  /* 0x0000000000103947 */ /* 0x003fdc0003800000 */
[----:B------:R-:W-:Y:S05]  /*e0e0*/  @!P2 BRA `(.L_x_1309) ;  /* 0x00000000000ca947 */ /* 0x000fea0003800000 */
[----:B------:R-:W2:Y:S04]  /*e0f0*/  LDG.E R5, desc[UR52][R2.64] ;  /* 0x0000003402057981 */ /* 0x000ea8000c1e1900 */
[----:B-----5:R-:W2:Y:S02]  /*e100*/  LDG.E R0, desc[UR52][R2.64+0x4] ;  /* 0x0000043402007981 */ /* 0x020ea4000c1e1900 */
[----:B--2---:R-:W-:-:S07]  /*e110*/  IMAD.IADD R0, R0, 0x1, -R5 ;  /* 0x0000000100007824 */ /* 0x004fce00078e0a05 */
.L_x_1309:
[----:B------:R-:W-:Y:S01]  /*e120*/  USHF.R.S32.HI UR8, URZ, 0x1f, UR39 ;  /* 0x0000001f3f087899 */ /* 0x000fe20008011427 */
[----:B------:R-:W-:Y:S01]  /*e130*/  BSSY B1, `(.L_x_1310) ;  /* 0x000002e000017945 */ /* 0x000fe20003800000 */
[----:B------:R-:W-:Y:S02]  /*e140*/  USHF.R.S32.HI UR11, URZ, 0x1f, UR4 ;  /* 0x0000001f3f0b7899 */ /* 0x000fe40008011404 */
[----:B------:R-:W-:Y:S02]  /*e150*/  USEL UR13, UR39, URZ, !UP0 ;  /* 0x0000003f270d7287 */ /* 0x000fe4000c000000 */
[----:B------:R-:W-:Y:S01]  /*e160*/  USEL UR14, UR8, URZ, !UP0 ;  /* 0x0000003f080e7287 */ /* 0x000fe2000c000000 */
[----:B------:R-:W-:Y:S11]  /*e170*/  @P1 BRA `(.L_x_1311) ;  /* 0x0000000000a41947 */ /* 0x000ff60003800000 */
[----:B------:R-:W0:Y:S01]  /*e180*/  S2R R3, SR_TID.X ;  /* 0x0000000000037919 */ /* 0x000e220000002100 */
[----:B------:R-:W1:Y:S01]  /*e190*/  LDC R7, c[0x0][0xbe8] ;  /* 0x0002fa00ff077b82 */ /* 0x000e620000000800 */
[----:B------:R-:W-:Y:S02]  /*e1a0*/  IMAD.U32 R4, RZ, RZ, UR40 ;  /* 0x00000028ff047e24 */ /* 0x000fe4000f8e00ff */
[----:B-1---5:R-:W-:-:S03]  /*e1b0*/  IMAD R2, R0, R7, RZ ;  /* 0x0000000700027224 */ /* 0x022fc600078e02ff */
[----:B0-----:R-:W-:-:S04]  /*e1c0*/  IADD3 R4, R4, -0x80, R3 ;  /* 0xffffff8004047810 */ /* 0x001fc80007ffe003 */
[----:B------:R-:W-:-:S13]  /*e1d0*/  ISETP.GE.AND P1, PT, R4, R2, PT ;  /* 0x000000020400720c */ /* 0x000fda0003f26270 */
[----:B------:R-:W-:Y:S05]  /*e1e0*/  @P1 BRA `(.L_x_1311) ;  /* 0x0000000000881947 */ /* 0x000fea0003800000 */
[----:B------:R-:W-:Y:S01]  /*e1f0*/  ISETP.NE.AND P1, PT, R7, 0x1, PT ;  /* 0x000000010700780c */ /* 0x000fe20003f25270 */
[----:B------:R-:W-:Y:S01]  /*e200*/  ULDC.64 UR16, c[0x0][0xb90] ;  /* 0x0002e40000107ab9 */ /* 0x000fe20000000a00 */
[----:B------:R-:W-:Y:S01]  /*e210*/  UMOV UR8, UR4 ;  /* 0x0000000400087c82 */ /* 0x000fe20008000000 */
[----:B------:R-:W-:Y:S01]  /*e220*/  UIMAD UR10, UR12, UR16, URZ ;  /* 0x000000100c0a72a4 */ /* 0x000fe2000f8e023f */
[----:B------:R-:W-:Y:S01]  /*e230*/  IMAD.MOV.U32 R2, RZ, RZ, R4 ;  /* 0x000000ffff027224 */ /* 0x000fe200078e0004 */
[----:B------:R-:W-:Y:S02]  /*e240*/  UMOV UR9, UR11 ;  /* 0x0000000b00097c82 */ /* 0x000fe40008000000 */
[----:B------:R-:W-:Y:S02]  /*e250*/  UIMAD.WIDE.U32 UR8, UR38, UR16, UR8 ;  /* 0x00000010260872a5 */ /* 0x000fe4000f8e0008 */
[----:B------:R-:W-:-:S03]  /*e260*/  UIMAD UR10, UR38, UR17, UR10 ;  /* 0x00000011260a72a4 */ /* 0x000fc6000f8e020a */
[----:B------:R-:W-:Y:S01]  /*e270*/  ULDC.64 UR16, c[0x0][0xb98] ;  /* 0x0002e60000107ab9 */ /* 0x000fe20000000a00 */
[----:B------:R-:W0:Y:S01]  /*e280*/  @P1 LDC R3, c[0x0][0xbec] ;  /* 0x0002fb00ff031b82 */ /* 0x000e220000000800 */
[----:B------:R-:W-:Y:S02]  /*e290*/  UIADD3 UR9, UR9, UR10, URZ ;  /* 0x0000000a09097290 */ /* 0x000fe4000fffe03f */
[----:B------:R-:W-:Y:S02]  /*e2a0*/  UIMAD UR10, UR14, UR16, URZ ;  /* 0x000000100e0a72a4 */ /* 0x000fe4000f8e023f */
[----:B------:R-:W-:Y:S02]  /*e2b0*/  UIMAD.WIDE.U32 UR8, UR13, UR16, UR8 ;  /* 0x000000100d0872a5 */ /* 0x000fe4000f8e0008 */
[----:B------:R-:W-:Y:S01]  /*e2c0*/  UIMAD UR10, UR13, UR17, UR10 ;  /* 0x000000110d0a72a4 */ /* 0x000fe2000f8e020a */
[----:B------:R-:W1:Y:S02]  /*e2d0*/  @P1 LDC R6, c[0x0][0xbf0] ;  /* 0x0002fc00ff061b82 */ /* 0x000e640000000800 */
[----:B------:R-:W-:Y:S01]  /*e2e0*/  ULDC.64 UR16, c[0x0][0xb88] ;  /* 0x0002e20000107ab9 */ /* 0x000fe20000000a00 */
[----:B0-----:R-:W-:-:S05]  /*e2f0*/  @P1 IMAD.HI.U32 R3, R4, R3, RZ ;  /* 0x0000000304031227 */ /* 0x001fca00078e00ff */
[----:B-1----:R-:W-:Y:S01]  /*e300*/  @P1 SHF.R.U32.HI R2, RZ, R6, R3 ;  /* 0x00000006ff021219 */ /* 0x002fe20000011603 */
[----:B------:R-:W-:-:S03]  /*e310*/  IMAD.U32 R6, RZ, RZ, UR10 ;  /* 0x0000000aff067e24 */ /* 0x000fc6000f8e00ff */
[--C-:B------:R-:W-:Y:S01]  /*e320*/  SHF.R.S32.HI R3, RZ, 0x1f, R2.reuse ;  /* 0x0000001fff037819 */ /* 0x100fe20000011402 */
[----:B------:R-:W-:Y:S01]  /*e330*/  IMAD.MOV R5, RZ, RZ, -R2 ;  /* 0x000000ffff057224 */ /* 0x000fe200078e0a02 */
[----:B------:R-:W-:-:S03]  /*e340*/  IADD3 R2, P1, R2, UR8, RZ ;  /* 0x0000000802027c10 */ /* 0x000fc6000ff3e0ff */
[----:B------:R-:W-:Y:S01]  /*e350*/  IMAD R5, R7, R5, R4 ;  /* 0x0000000507057224 */ /* 0x000fe200078e0204 */
[----:B------:R-:W-:Y:S01]  /*e360*/  IADD3.X R3, R3, UR9, R6, P1, !PT ;  /* 0x0000000903037c10 */ /* 0x000fe20008ffe406 */
[----:B------:R-:W-:-:S03]  /*e370*/  ULDC.64 UR8, c[0x0][0xb50] ;  /* 0x0002d40000087ab9 */ /* 0x000fc60000000a00 */
[----:B------:R-:W-:Y:S01]  /*e380*/  SHF.R.S32.HI R4, RZ, 0x1f, R5 ;  /* 0x0000001fff047819 */ /* 0x000fe20000011405 */
[----:B------:R-:W-:-:S04]  /*e390*/  IMAD.WIDE.U32 R2, R5, UR16, R2 ;  /* 0x0000001005027c25 */ /* 0x000fc8000f8e0002 */
[----:B------:R-:W-:-:S04]  /*e3a0*/  IMAD R4, R4, UR16, RZ ;  /* 0x0000001004047c24 */ /* 0x000fc8000f8e02ff */
[----:B------:R-:W-:Y:S01]  /*e3b0*/  IMAD R7, R5, UR17, R4 ;  /* 0x0000001105077c24 */ /* 0x000fe2000f8e0204 */
[----:B------:R-:W-:-:S03]  /*e3c0*/  LEA R4, P1, R2, UR8, 0x2 ;  /* 0x0000000802047c11 */ /* 0x000fc6000f8210ff */
[----:B------:R-:W-:-:S05]  /*e3d0*/  IMAD.IADD R3, R3, 0x1, R7 ;  /* 0x0000000103037824 */ /* 0x000fca00078e0207 */
[----:B------:R-:W-:Y:S01]  /*e3e0*/  LEA.HI.X R5, R2, UR9, R3, 0x2, P1 ;  /* 0x0000000902057c11 */ /* 0x000fe200088f1403 */
[----:B------:R-:W-:-:S05]  /*e3f0*/  IMAD.MOV.U32 R3, RZ, RZ, -0x800000 ;  /* 0xff800000ff037424 */ /* 0x000fca00078e00ff */
[----:B------:R0:W-:Y:S02]  /*e400*/  STG.E desc[UR52][R4.64], R3 ;  /* 0x0000000304007986 */ /* 0x0001e4000c101934 */
.L_x_1311:
[----:B------:R-:W-:Y:S05]  /*e410*/  BSYNC B1 ;  /* 0x0000000000017941 */ /* 0x000fea0003800000 */
.L_x_1310:
[----:B0-----:R-:W0:Y:S01]  /*e420*/  @P0 LDC R3, c[0x0][0xbf0] ;  /* 0x0002fc00ff030b82 */ /* 0x001e220000000800 */
[----:B------:R-:W-:Y:S01]  /*e430*/  ULDC.64 UR16, c[0x0][0xaa0] ;  /* 0x0002a80000107ab9 */ /* 0x000fe20000000a00 */
[----:B------:R-:W-:Y:S01]  /*e440*/  IMAD R2, R18, 0x30, R23 ;  /* 0x0000003012027824 */ /* 0x000fe200078e0217 */
[----:B------:R-:W-:Y:S01]  /*e450*/  UIMAD UR10, UR11, UR16, URZ ;  /* 0x000000100b0a72a4 */ /* 0x000fe2000f8e023f */
[----:B------:R-:W-:Y:S01]  /*e460*/  VIADD R20, R23, UR40 ;  /* 0x0000002817147c36 */ /* 0x000fe20008000000 */
[----:B------:R-:W-:Y:S01]  /*e470*/  UIMAD.WIDE.U32 UR8, UR4, UR16, URZ ;  /* 0x00000010040872a5 */ /* 0x000fe2000f8e003f */
[----:B------:R-:W-:Y:S01]  /*e480*/  VIADD R4, R2, UR40 ;  /* 0x0000002802047c36 */ /* 0x000fe20008000000 */
[----:B------:R-:W-:Y:S01]  /*e490*/  UIMAD UR10, UR4, UR17, UR10 ;  /* 0x00000011040a72a4 */ /* 0x000fe2000f8e020a */
[----:B-----5:R-:W-:Y:S02]  /*e4a0*/  IMAD R13, R0, R11, RZ ;  /* 0x0000000b000d7224 */ /* 0x020fe400078e02ff */
[----:B------:R-:W-:Y:S01]  /*e4b0*/  ULDC.64 UR16, c[0x0][0xae8] ;  /* 0x0002ba0000107ab9 */ /* 0x000fe20000000a00 */
[----:B------:R-:W-:Y:S01]  /*e4c0*/  UIADD3 UR9, UR9, UR10, URZ ;  /* 0x0000000a09097290 */ /* 0x000fe2000fffe03f */
[----:B------:R-:W-:Y:S01]  /*e4d0*/  @P0 IMAD.HI.U32 R2, R4, R9, RZ ;  /* 0x0000000904020227 */ /* 0x000fe200078e00ff */
[----:B------:R-:W-:-:S02]  /*e4e0*/  UIMAD UR4, UR12, UR16, URZ ;  /* 0x000000100c0472a4 */ /* 0x000fc4000f8e023f */
[----:B------:R-:W-:Y:S01]  /*e4f0*/  UIMAD.WIDE.U32 UR8, UR38, UR16, UR8 ;  /* 0x00000010260872a5 */ /* 0x000fe2000f8e0008 */
[----:B------:R-:W-:Y:S01]  /*e500*/  IMAD.MOV.U32 R5, RZ, RZ, R4 ;  /* 0x000000ffff057224 */ /* 0x000fe200078e0004 */
[----:B------:R-:W-:Y:S01]  /*e510*/  UIMAD UR4, UR38, UR17, UR4 ;  /* 0x00000011260472a4 */ /* 0x000fe2000f8e0204 */
[----:B------:R-:W-:Y:S01]  /*e520*/  VIADD R0, R20, 0x30 ;  /* 0x0000003014007836 */ /* 0x000fe20000000000 */
[----:B------:R-:W-:Y:S02]  /*e530*/  ULDC.64 UR10, c[0x0][0xaf0] ;  /* 0x0002bc00000a7ab9 */ /* 0x000fe40000000a00 */
[----:B------:R-:W-:Y:S02]  /*e540*/  UIADD3 UR9, UR9, UR4, URZ ;  /* 0x0000000409097290 */ /* 0x000fe4000fffe03f */
[----:B------:R-:W-:Y:S01]  /*e550*/  UIMAD UR4, UR14, UR10, URZ ;  /* 0x0000000a0e0472a4 */ /* 0x000fe2000f8e023f */
[----:B0-----:R-:W-:Y:S01]  /*e560*/  @P0 SHF.R.U32.HI R5, RZ, R3, R2 ;  /* 0x00000003ff050219 */ /* 0x001fe20000011602 */
[----:B------:R-:W-:-:S02]  /*e570*/  UIMAD.WIDE.U32 UR8, UR13, UR10, UR8 ;  /* 0x0000000a0d0872a5 */ /* 0x000fc4000f8e0008 */
[----:B------:R-:W-:Y:S01]  /*e580*/  UIMAD UR4, UR13, UR11, UR4 ;  /* 0x0000000b0d0472a4 */ /* 0x000fe2000f8e0204 */
[--C-:B------:R-:W-:Y:S01]  /*e590*/  SHF.R.S32.HI R2, RZ, 0x1f, R5.reuse ;  /* 0x0000001fff027819 */ /* 0x100fe20000011405 */
[----:B------:R-:W-:Y:S01]  /*e5a0*/  IMAD.MOV R7, RZ, RZ, -R5 ;  /* 0x000000ffff077224 */ /* 0x000fe200078e0a05 */
[----:B------:R-:W-:Y:S01]  /*e5b0*/  ULDC.64 UR10, c[0x0][0xae0] ;  /* 0x0002b800000a7ab9 */ /* 0x000fe20000000a00 */
[----:B------:R-:W-:Y:S02]  /*e5c0*/  UIADD3 UR4, UR9, UR4, URZ ;  /* 0x0000000409047290 */ /* 0x000fe4000fffe03f */
[----:B------:R-:W-:Y:S02]  /*e5d0*/  IMAD.U32 R3, RZ, RZ, UR9 ;  /* 0x00000009ff037e24 */ /* 0x000fe4000f8e00ff */
[----:B------:R-:W-:Y:S02]  /*e5e0*/  IMAD R7, R11, R7, R4 ;  /* 0x000000070b077224 */ /* 0x000fe400078e0204 */
[----:B------:R-:W-:-:S02]  /*e5f0*/  IMAD R6, R2, UR10, RZ ;  /* 0x0000000a02067c24 */ /* 0x000fc4000f8e02ff */
[----:B------:R-:W-:Y:S01]  /*e600*/  IMAD.U32 R2, RZ, RZ, UR8 ;  /* 0x00000008ff027e24 */ /* 0x000fe2000f8e00ff */
[----:B------:R-:W-:Y:S01]  /*e610*/  SHF.R.S32.HI R4, RZ, 0x1f, R7 ;  /* 0x0000001fff047819 */ /* 0x000fe20000011407 */
[----:B------:R-:W-:Y:S01]  /*e620*/  IMAD.U32 R3, RZ, RZ, UR4 ;  /* 0x00000004ff037e24 */ /* 0x000fe2000f8e00ff */
[----:B------:R-:W-:Y:S01]  /*e630*/  ULDC.64 UR8, c[0x0][0xad8] ;  /* 0x0002b60000087ab9 */ /* 0x000fe20000000a00 */
[C---:B------:R-:W-:Y:S01]  /*e640*/  IMAD R9, R5.reuse, UR11, R6 ;  /* 0x0000000b05097c24 */ /* 0x040fe2000f8e0206 */
[----:B------:R-:W-:Y:S01]  /*e650*/  ULDC UR4, c[0x0][0xac8] ;  /* 0x0002b20000047ab9 */ /* 0x000fe20000000800 */
[----:B------:R-:W-:-:S04]  /*e660*/  IMAD.WIDE.U32 R2, R5, UR10, R2 ;  /* 0x0000000a05027c25 */ /* 0x000fc8000f8e0002 */
[----:B------:R-:W-:Y:S02]  /*e670*/  IMAD R4, R4, UR8, RZ ;  /* 0x0000000804047c24 */ /* 0x000fe4000f8e02ff */
[----:B------:R-:W-:Y:S02]  /*e680*/  IMAD.IADD R3, R3, 0x1, R9 ;  /* 0x0000000103037824 */ /* 0x000fe400078e0209 */
[C---:B------:R-:W-:Y:S02]  /*e690*/  IMAD R5, R7.reuse, UR9, R4 ;  /* 0x0000000907057c24 */ /* 0x040fe4000f8e0204 */
[----:B------:R-:W-:Y:S01]  /*e6a0*/  IMAD.WIDE.U32 R2, R7, UR8, R2 ;  /* 0x0000000807027c25 */ /* 0x000fe2000f8e0002 */
[----:B------:R-:W-:-:S03]  /*e6b0*/  ULDC.64 UR8, c[0x0][0xa80] ;  /* 0x0002a00000087ab9 */ /* 0x000fc60000000a00 */
[----:B------:R-:W-:Y:S01]  /*e6c0*/  IMAD.IADD R3, R3, 0x1, R5 ;  /* 0x0000000103037824 */ /* 0x000fe200078e0205 */
[----:B------:R-:W-:-:S04]  /*e6d0*/  LEA R4, P0, R2, UR8, 0x1 ;  /* 0x0000000802047c11 */ /* 0x000fc8000f8008ff */
[----:B------:R-:W-:Y:S01]  /*e6e0*/  LEA.HI.X R8, R2, UR9, R3, 0x1, P0 ;  /* 0x0000000902087c11 */ /* 0x000fe200080f0c03 */
[----:B------:R-:W0:Y:S01]  /*e6f0*/  SHFL.IDX PT, R6, R4, RZ, 0x181f ;  /* 0x00181fff04067589 */ /* 0x000e2200000e0000 */
[----:B------:R-:W-:Y:S01]  /*e700*/  ISETP.GE.AND P0, PT, R19, UR4, PT ;  /* 0x0000000413007c0c */ /* 0x000fe2000bf06270 */
[C---:B------:R-:W-:Y:S02]  /*e710*/  VIADD R2, R20.reuse, 0x60 ;  /* 0x0000006014027836 */ /* 0x040fe40000000000 */
[----:B------:R-:W1:Y:S01]  /*e720*/  SHFL.IDX PT, R10, R4, 0x1, 0x181f ;  /* 0x00381f00040a7f89 */ /* 0x000e6200000e0000 */
[CC--:B------:R-:W-:Y:S01]  /*e730*/  ISETP.GE.OR P3, PT, R20.reuse, R13.reuse, P0 ;  /* 0x0000000d1400720c */ /* 0x0c0fe20000766670 */
[----:B------:R-:W-:Y:S01]  /*e740*/  VIADD R3, R20, 0x90 ;  /* 0x0000009014037836 */ /* 0x000fe20000000000 */
[-C--:B------:R-:W-:Y:S01]  /*e750*/  ISETP.GE.OR P2, PT, R0, R13.reuse, P0 ;  /* 0x0000000d0000720c */ /* 0x080fe20000746670 */
[----:B------:R-:W2:Y:S01]  /*e760*/  SHFL.IDX PT, R12, R4, 0x2, 0x181f ;  /* 0x00581f00040c7f89 */ /* 0x000ea200000e0000 */
[----:B------:R-:W-:-:S02]  /*e770*/  ISETP.GE.OR P1, PT, R2, R13, P0 ;  /* 0x0000000d0200720c */ /* 0x000fc40000726670 */
[----:B------:R-:W-:Y:S01]  /*e780*/  ISETP.GE.OR P0, PT, R3, R13, P0 ;  /* 0x0000000d0300720c */ /* 0x000fe20000706670 */
[----:B------:R-:W3:Y:S04]  /*e790*/  SHFL.IDX PT, R5, R8, RZ, 0x181f ;  /* 0x00181fff08057589 */ /* 0x000ee800000e0000 */
        /* <DEDUP_REMOVED lines=16> */
.L_x_1308:
[----:B------:R-:W-:Y:S05]  /*e8a0*/  BSYNC B0 ;  /* 0x0000000000007941 */ /* 0x000fea0003800000 */
.L_x_1305:
[----:B------:R-:W-:Y:S02]  /*e8b0*/  ULDC UR4, c[0x0][0xc3c] ;  /* 0x00030f0000047ab9 */ /* 0x000fe40000000800 */
[----:B------:R-:W-:-:S06]  /*e8c0*/  UISETP.GE.AND UP0, UPT, UR6, UR4, UPT ;  /* 0x000000040600728c */ /* 0x000fcc000bf06270 */
[----:B------:R-:W-:-:S13]  /*e8d0*/  PLOP3.LUT P0, PT, PT, PT, UP0, 0x80, 0x0 ;  /* 0x000000000000781c */ /* 0x000fda0003f0f008 */
[----:B------:R-:W-:Y:S05]  /*e8e0*/  @!P0 BRA `(.L_x_1312) ;  /* 0xffffff24000c8947 */ /* 0x000fea000383ffff */
[----:B------:R-:W-:Y:S05]  /*e8f0*/  EXIT ;  /* 0x000000000000794d */ /* 0x000fea0003800000 */
.L_x_1215:
        /* <DEDUP_REMOVED lines=18> */
.L_x_1313:
        /* <DEDUP_REMOVED lines=40> */
.L_x_1319:
        /* <DEDUP_REMOVED lines=12> */
.L_x_1318:
[----:B------:R-:W-:Y:S05]  /*ed60*/  BSYNC B0 ;  /* 0x0000000000007941 */ /* 0x000fea0003800000 */
.L_x_1317:
        /* <DEDUP_REMOVED lines=20> */
.L_x_1315:
[----:B------:R-:W-:-:S04]  /*eeb0*/  IMAD.IADD R13, R4, 0x1, -R3 ;  /* 0x00000001040d7824 */ /* 0x000fc800078e0a03 */
[----:B------:R-:W-:-:S05]  /*eec0*/  IMAD R2, R6, UR5, R13 ;  /* 0x0000000506027c24 */ /* 0x000fca000f8e020d */
[----:B------:R-:W-:Y:S02]  /*eed0*/  ISETP.GT.AND P0, PT, R2, UR6, PT ;  /* 0x0000000602007c0c */ /* 0x000fe4000bf04270 */
[----:B------:R-:W0:Y:S11]  /*eee0*/  LDC.64 R2, c[0x0][0xc90] ;  /* 0x00032400ff027b82 */ /* 0x000e360000000a00 */
[----:B------:R-:W-:-:S04]  /*eef0*/  VOTE.ANY R7, PT, !P0 ;  /* 0x0000000000077806 */ /* 0x000fc800040e0100 */
[----:B------:R-:W1:Y:S02]  /*ef00*/  POPC R15, R7 ;  /* 0x00000007000f7309 */ /* 0x000e640000000000 */
[----:B-1----:R-:W-:-:S04]  /*ef10*/  VIADD R19, R15, UR4 ;  /* 0x000000040f137c36 */ /* 0x002fc80008000000 */
[----:B0-----:R-:W-:-:S05]  /*ef20*/  IMAD.WIDE R2, R19, 0x4, R2 ;  /* 0x0000000413027825 */ /* 0x001fca00078e0202 */
[----:B------:R-:W2:Y:S01]  /*ef30*/  LDG.E R9, desc[UR52][R2.64] ;  /* 0x0000003402097981 */ /* 0x000ea2000c1e1900 */
[----:B------:R-:W-:-:S03]  /*ef40*/  ISETP.NE.AND P0, PT, R7, RZ, PT ;  /* 0x000000ff0700720c */ /* 0x000fc60003f05270 */
[----:B------:R-:W2:Y:S02]  /*ef50*/  SHFL.IDX PT, R0, R0, R15, 0x1f ;  /* 0x00001f0f00007589 */ /* 0x000ea400000e0000 */
[----:B--2---:R-:W-:-:S05]  /*ef60*/  IMAD R4, R0, R9, RZ ;  /* 0x0000000900047224 */ /* 0x004fca00078e02ff */
[----:B------:R-:W-:-:S04]  /*ef70*/  IABS R8, R4 ;  /* 0x0000000400087213 */ /* 0x000fc80000000000 */
[----:B------:R-:W0:Y:S08]  /*ef80*/  I2F.RP R10, R8 ;  /* 0x00000008000a7306 */ /* 0x000e300000209400 */
[----:B0-----:R-:W0:Y:S02]  /*ef90*/  MUFU.RCP R10, R10 ;  /* 0x0000000a000a7308 */ /* 0x001e240000001000 */
[----:B0-----:R-:W-:-:S06]  /*efa0*/  VIADD R11, R10, 0xffffffe ;  /* 0x0ffffffe0a0b7836 */ /* 0x001fcc0000000000 */
[----:B------:R0:W1:Y:S01]  /*efb0*/  F2I.FTZ.U32.TRUNC.NTZ R3, R11 ;  /* 0x0000000b00037305 */ /* 0x000062000021f000 */
[----:B------:R-:W-:Y:S05]  /*efc0*/  @!P0 BRA `(.L_x_1320) ;  /* 0x0000000000088947 */ /* 0x000fea0003800000 */
[----:B------:R-:W-:-:S05]  /*efd0*/  VIADD R7, R15, 0xffffffff ;  /* 0xffffffff0f077836 */ /* 0x000fca0000000000 */
[----:B------:R2:W3:Y:S02]  /*efe0*/  SHFL.IDX PT, R16, R6, R7, 0x1f ;  /* 0x00001f0706107589 */ /* 0x0004e400000e0000 */
.L_x_1320:
[----:B---3--:R-:W-:Y:S01]  /*eff0*/  IMAD R16, R16, UR5, R13 ;  /* 0x0000000510107c24 */ /* 0x008fe2000f8e020d */
[----:B------:R-:W-:Y:S01]  /*f000*/  IABS R2, R4 ;  /* 0x0000000400027213 */ /* 0x000fe20000000000 */
[----:B01----:R-:W-:-:S03]  /*f010*/  IMAD.MOV R11, RZ, RZ, -R3 ;  /* 0x000000ffff0b7224 */ /* 0x003fc600078e0a03 */
[----:B--2---:R-:W-:Y:S01]  /*f020*/  IADD3 R7, -R16, UR6, RZ ;  /* 0x0000000610077c10 */ /* 0x004fe2000fffe1ff */
        /* <DEDUP_REMOVED lines=18> */
[----:B------:R-:W-:-:S05]  /*f150*/  @!P1 LOP3.LUT R2, RZ, R4, RZ, 0x33, !PT ;  /* 0x00000004ff029212 */ /* 0x000fca00078e33ff */
[----:B------:R-:W-:Y:S02]  /*f160*/  IMAD R6, R9, R2, RZ ;  /* 0x0000000209067224 */ /* 0x000fe400078e02ff */
[----:B------:R-:W-:Y:S02]  /*f170*/  IMAD.MOV R2, RZ, RZ, -R2 ;  /* 0x000000ffff027224 */ /* 0x000fe400078e0a02 */
[----:B------:R-:W-:Y:S02]  /*f180*/  IMAD.MOV R8, RZ, RZ, -R6 ;  /* 0x000000ffff087224 */ /* 0x000fe400078e0a06 */
[----:B------:R-:W-:Y:S02]  /*f190*/  IMAD R4, R4, R2, R7 ;  /* 0x0000000204047224 */ /* 0x000fe400078e0207 */
[----:B------:R-:W-:Y:S01]  /*f1a0*/  IMAD.MOV.U32 R2, RZ, RZ, RZ ;  /* 0x000000ffff027224 */ /* 0x000fe200078e00ff */
[----:B------:R-:W-:-:S04]  /*f1b0*/  VIADDMNMX R9, R8, UR5, R9, PT ;  /* 0x0000000508097c46 */ /* 0x000fc8000b800109 */
[-C--:B------:R-:W-:Y:S02]  /*f1c0*/  IABS R8, R9.reuse ;  /* 0x0000000900087213 */ /* 0x080fe40000000000 */
[----:B------:R-:W-:Y:S02]  /*f1d0*/  IABS R12, R9 ;  /* 0x00000009000c7213 */ /* 0x000fe40000000000 */
[----:B------:R-:W0:Y:S08]  /*f1e0*/  I2F.RP R10, R8 ;  /* 0x00000008000a7306 */ /* 0x000e300000209400 */
[----:B0-----:R-:W0:Y:S02]  /*f1f0*/  MUFU.RCP R10, R10 ;  /* 0x0000000a000a7308 */ /* 0x001e240000001000 */
[----:B0-----:R-:W-:-:S06]  /*f200*/  VIADD R3, R10, 0xffffffe ;  /* 0x0ffffffe0a037836 */ /* 0x001fcc0000000000 */
[----:B------:R-:W0:Y:S02]  /*f210*/  F2I.FTZ.U32.TRUNC.NTZ R3, R3 ;  /* 0x0000000300037305 */ /* 0x000e24000021f000 */
[----:B0-----:R-:W-:-:S04]  /*f220*/  IMAD.MOV R11, RZ, RZ, -R3 ;  /* 0x000000ffff0b7224 */ /* 0x001fc800078e0a03 */
[----:B------:R-:W-:Y:S01]  /*f230*/  IMAD.MOV.U32 R7, RZ, RZ, R11 ;  /* 0x000000ffff077224 */ /* 0x000fe200078e000b */
[----:B------:R-:W-:-:S03]  /*f240*/  IABS R11, R4 ;  /* 0x00000004000b7213 */ /* 0x000fc60000000000 */
[----:B------:R-:W-:-:S04]  /*f250*/  IMAD R7, R7, R8, RZ ;  /* 0x0000000807077224 */ /* 0x000fc800078e02ff */
[----:B------:R-:W-:-:S04]  /*f260*/  IMAD.HI.U32 R2, R3, R7, R2 ;  /* 0x0000000703027227 */ /* 0x000fc800078e0002 */
[----:B------:R-:W-:Y:S02]  /*f270*/  IMAD.MOV R3, RZ, RZ, -R12 ;  /* 0x000000ffff037224 */ /* 0x000fe400078e0a0c */
        /* <DEDUP_REMOVED lines=8> */
[----:B------:R-:W-:Y:S01]  /*f300*/  ISETP.GE.AND P2, PT, R3, RZ, PT ;  /* 0x000000ff0300720c */ /* 0x000fe20003f46270 */
[----:B------:R-:W-:-:S06]  /*f310*/  IMAD.IADD R3, R4, 0x1, R6 ;  /* 0x0000000104037824 */ /* 0x000fcc00078e0206 */
[----:B------:R-:W-:-:S06]  /*f320*/  @P0 VIADD R2, R2, 0x1 ;  /* 0x0000000102020836 */ /* 0x000fcc0000000000 */
[----:B------:R-:W-:Y:S01]  /*f330*/  @!P2 IMAD.MOV R2, RZ, RZ, -R2 ;  /* 0x000000ffff02a224 */ /* 0x000fe200078e0a02 */
[----:B------:R-:W-:Y:S01]  /*f340*/  @!P1 LOP3.LUT R2, RZ, R9, RZ, 0x33, !PT ;  /* 0x00000009ff029212 */ /* 0x000fe200078e33ff */
[----:B------:R-:W-:-:S03]  /*f350*/  IMAD.MOV R9, RZ, RZ, -R9 ;  /* 0x000000ffff097224 */ /* 0x000fc600078e0a09 */
[----:B------:R-:W-:Y:S01]  /*f360*/  LOP3.LUT R17, RZ, R2, RZ, 0x33, !PT ;  /* 0x00000002ff117212 */ /* 0x000fe200078e33ff */
[----:B------:R-:W-:-:S04]  /*f370*/  IMAD R18, R2, R9, R3 ;  /* 0x0000000902127224 */ /* 0x000fc800078e0203 */
[----:B------:R-:W-:Y:S01]  /*f380*/  IMAD.IADD R17, R0, 0x1, R17 ;  /* 0x0000000100117824 */ /* 0x000fe200078e0211 */
[----:B------:R-:W-:Y:S06]  /*f390*/  BRA `(.L_x_1321) ;  /* 0x0000000000147947 */ /* 0x000fec0003800000 */
.L_x_1316:
[----:B------:R-:W-:Y:S01]  /*f3a0*/  ULDC UR4, c[0x0][0xc3c] ;  /* 0x00030f0000047ab9 */ /* 0x000fe20000000800 */
[----:B------:R-:W-:Y:S02]  /*f3b0*/  IMAD.MOV.U32 R17, RZ, RZ, RZ ;  /* 0x000000ffff117224 */ /* 0x000fe400078e00ff */
[----:B------:R-:W-:Y:S02]  /*f3c0*/  IMAD.U32 R16, RZ, RZ, UR6 ;  /* 0x00000006ff107e24 */ /* 0x000fe4000f8e00ff */
[----:B------:R-:W-:Y:S02]  /*f3d0*/  IMAD.MOV.U32 R18, RZ, RZ, RZ ;  /* 0x000000ffff127224 */ /* 0x000fe400078e00ff */
[----:B------:R-:W-:-:S07]  /*f3e0*/  IMAD.U32 R19, RZ, RZ, UR4 ;  /* 0x00000004ff137e24 */ /* 0x000fce000f8e00ff */
.L_x_1321:
[----:B------:R-:W-:-:S13]  /*f3f0*/  ISETP.NE.AND P0, PT, R5, RZ, PT ;  /* 0x000000ff0500720c */ /* 0x000fda0003f05270 */
[----:B------:R-:W0:Y:S01]  /*f400*/  @!P0 S2R R3, SR_CgaCtaId ;  /* 0x0000000000038919 */ /* 0x000e220000008800 */
[----:B------:R-:W-:-:S04]  /*f410*/  @!P0 MOV R0, 0x400 ;  /* 0x0000040000008802 */ /* 0x000fc80000000f00 */
[----:B0-----:R-:W-:-:S05]  /*f420*/  @!P0 LEA R0, R3, R0, 0x18 ;  /* 0x0000000003008211 */ /* 0x001fca00078ec0ff */
[----:B------:R0:W-:Y:S01]  /*f430*/  @!P0 STS.128 [R0+0x168d0], R16 ;  /* 0x0168d01000008388 */ /* 0x0001e20000000c00 */
[----:B------:R-:W-:Y:S06]  /*f440*/  BAR.ARV 0x5, 0x200 ;  /* 0x0148000000007b1d */ /* 0x000fec0000002000 */
.L_x_1314:
        /* <DEDUP_REMOVED lines=16> */
[----:B------:R-:W-:Y:S01]  /*f550*/  IMAD.U32 R22, RZ, RZ, UR4 ;  /* 0x00000004ff167e24 */ /* 0x000fe2000f8e00ff */
[C---:B-1----:R-:W-:Y:S01]  /*f560*/  LOP3.LUT R4, R3.reuse, 0x7f, RZ, 0xc0, !PT ;  /* 0x0000007f03047812 */ /* 0x042fe200078ec0ff */
[C---:B------:R-:W-:Y:S02]  /*f570*/  IMAD.SHL.U32 R28, R3.reuse, 0x8, RZ ;  /* 0x00000008031c7824 */ /* 0x040fe400078e00ff */
[----:B0-----:R-:W-:Y:S01]  /*f580*/  IMAD.SHL.U32 R2, R3, 0x10, RZ ;  /* 0x0000001003027824 */ /* 0x001fe200078e00ff */
[----:B------:R-:W-:Y:S02]  /*f590*/  SHF.R.U32.HI R4, RZ, 0x3, R4 ;  /* 0x00000003ff047819 */ /* 0x000fe40000011604 */
[----:B------:R-:W-:Y:S02]  /*f5a0*/  LOP3.LUT R0, R28, 0x1f8, RZ, 0xc0, !PT ;  /* 0x000001f81c007812 */ /* 0x000fe400078ec0ff */
[----:B------:R-:W-:Y:S02]  /*f5b0*/  LOP3.LUT R2, R2, 0x70, RZ, 0xc0, !PT ;  /* 0x0000007002027812 */ /* 0x000fe400078ec0ff */
[----:B------:R-:W-:-:S02]  /*f5c0*/  LOP3.LUT R3, R0, 0x38, R3, 0x78, !PT ;  /* 0x0000003800037812 */ /* 0x000fc400078e7803 */
[----:B------:R-:W-:Y:S02]  /*f5d0*/  LOP3.LUT R2, R4, R2, RZ, 0xfc, !PT ;  /* 0x0000000204027212 */ /* 0x000fe400078efcff */
[----:B------:R-:W-:Y:S02]  /*f5e0*/  LOP3.LUT R0, R3, 0x200, R28, 0xf8, !PT ;  /* 0x0000020003007812 */ /* 0x000fe400078ef81c */
[----:B------:R-:W-:-:S03]  /*f5f0*/  LOP3.LUT R28, R28, 0x38, RZ, 0xc0, !PT ;  /* 0x000000381c1c7812 */ /* 0x000fc600078ec0ff */
[----:B------:R-:W-:-:S05]  /*f600*/  IMAD R0, R0, 0x2, R22 ;  /* 0x0000000200007824 */ /* 0x000fca00078e0216 */
[----:B------:R3:W-:Y:S02]  /*f610*/  STL [R1+0x20], R0 ;  /* 0x0000200001007387 */ /* 0x0007e40000100800 */
.L_x_1391:
[----:B------:R-:W-:Y:S05]  /*f620*/  YIELD ;  /* 0x0000000000007946 */ /* 0x000fea0003800000 */
[----:B------:R-:W-:Y:S01]  /*f630*/  ULDC.64 UR4, c[0x0][0xa28] ;  /* 0x00028a0000047ab9 */ /* 0x000fe20000000a00 */
[----:B--2---:R-:W2:Y:S01]  /*f640*/  LDL.LU R6, [R1] ;  /* 0x0000000001067983 */ /* 0x004ea20000300800 */
[----:B------:R-:W-:Y:S01]  /*f650*/  ISETP.NE.U32.AND P0, PT, RZ, UR4, PT ;  /* 0x00000004ff007c0c */ /* 0x000fe2000bf05070 */
[----:B------:R-:W-:-:S03]  /*f660*/  IMAD.MOV.U32 R23, RZ, RZ, RZ ;  /* 0x000000ffff177224 */ /* 0x000fc600078e00ff */
[----:B------:R-:W-:Y:S01]  /*f670*/  ISETP.NE.AND.EX P0, PT, RZ, UR5, PT, P0 ;  /* 0x00000005ff007c0c */ /* 0x000fe2000bf05300 */
[----:B------:R-:W-:-:S12]  /*f680*/  ULDC.64 UR4, c[0x0][0xa18] ;  /* 0x0002860000047ab9 */ /* 0x000fd80000000a00 */
[----:B0-----:R-:W0:Y:S02]  /*f690*/  @P0 LDC.64 R2, c[0x0][0xa28] ;  /* 0x00028a00ff020b82 */ /* 0x001e240000000a00 */
[----:B0-----:R-:W-:-:S05]  /*f6a0*/  @P0 IMAD.WIDE R2, R19, 0x4, R2 ;  /* 0x0000000413020825 */ /* 0x001fca00078e0202 */
[----:B------:R0:W4:Y:S01]  /*f6b0*/  @P0 LDG.E R23, desc[UR52][R2.64] ;  /* 0x0000003402170981 */ /* 0x000122000c1e1900 */
[----:B------:R-:W-:Y:S01]  /*f6c0*/  ISETP.NE.U32.AND P0, PT, RZ, UR4, PT ;  /* 0x00000004ff007c0c */ /* 0x000fe2000bf05070 */
[----:B---3--:R-:W-:-:S03]  /*f6d0*/  IMAD.MOV.U32 R0, RZ, RZ, RZ ;  /* 0x000000ffff007224 */ /* 0x008fc600078e00ff */
[----:B------:R-:W-:Y:S01]  /*f6e0*/  ISETP.NE.AND.EX P1, PT, RZ, UR5, PT, P0 ;  /* 0x00000005ff007c0c */ /* 0x000fe2000bf25300 */
[----:B------:R-:W-:Y:S02]  /*f6f0*/  ULDC.64 UR4, c[0x0][0xa00] ;  /* 0x0002800000047ab9 */ /* 0x000fe40000000a00 */
[----:B------:R-:W-:Y:S01]  /*f700*/  ISETP.NE.U32.AND P0, PT, RZ, UR4, PT ;  /* 0x00000004ff007c0c */ /* 0x000fe2000bf05070 */
[----:B0-----:R-:W0:Y:S03]  /*f710*/  LDC.64 R2, c[0x0][0xa00] ;  /* 0x00028000ff027b82 */ /* 0x001e260000000a00 */
[----:B------:R-:W-:Y:S01]  /*f720*/  ISETP.NE.AND.EX P2, PT, RZ, UR5, PT, P0 ;  /* 0x00000005ff007c0c */ /* 0x000fe2000bf45300 */
[----:B------:R-:W-:-:S05]  /*f730*/  ULDC.64 UR4, c[0x0][0x418] ;  /* 0x0001060000047ab9 */ /* 0x000fca0000000a00 */
[----:B-1----:R-:W1:Y:S01]  /*f740*/  @P1 LDC.64 R4, c[0x0][0xa18] ;  /* 0x00028600ff041b82 */ /* 0x002e620000000a00 */
[----:B0-----:R-:W-:-:S06]  /*f750*/  IMAD.WIDE R2, R19, 0x4, R2 ;  /* 0x0000000413027825 */ /* 0x001fcc00078e0202 */
[----:B------:R-:W3:Y:S01]  /*f760*/  @P2 LDG.E R0, desc[UR52][R2.64] ;  /* 0x0000003402002981 */ /* 0x000ee2000c1e1900 */
[----:B-1----:R-:W-:-:S05]  /*f770*/  @P1 IMAD.WIDE R4, R19, 0x4, R4 ;  /* 0x0000000413041825 */ /* 0x002fca00078e0204 */
[----:B------:R0:W5:Y:S01]  /*f780*/  @P1 LDG.E R29, desc[UR52][R4.64] ;  /* 0x00000034041d1981 */ /* 0x000162000c1e1900 */
[----:B------:R-:W-:-:S03]  /*f790*/  UISETP.NE.U32.AND UP0, UPT, UR4, URZ, UPT ;  /* 0x0000003f0400728c */ /* 0x000fc6000bf05070 */
[----:B------:R-:W-:Y:S01]  /*f7a0*/  ULDC UR4, c[0x0][0x424] ;  /* 0x0001090000047ab9 */ /* 0x000fe20000000800 */
[----:B------:R-:W-:-:S03]  /*f7b0*/  UISETP.NE.AND.EX UP0, UPT, UR5, URZ, UPT, UP0 ;  /* 0x0000003f0500728c */ /* 0x000fc6000bf05300 */
[----:B------:R-:W-:Y:S01]  /*f7c0*/  ULDC UR5, c[0x0][0x2f0] ;  /* 0x0000bc0000057ab9 */ /* 0x000fe20000000800 */
[----:B------:R-:W-:-:S04]  /*f7d0*/  USEL UR4, UR4, 0x1, UP0 ;  /* 0x0000000104047887 */ /* 0x000fc80008000000 */
[----:B------:R-:W-:Y:S01]  /*f7e0*/  UIMAD UR4, UR4, UR5, URZ ;  /* 0x00000005040472a4 */ /* 0x000fe2000f8e023f */
[----:B--2---:R-:W-:-:S04]  /*f7f0*/  LOP3.LUT R6, R6, 0xffffffef, RZ, 0xc0, !PT ;  /* 0xffffffef06067812 */ /* 0x004fc800078ec0ff */
[----:B------:R-:W-:-:S05]  /*f800*/  @P2 LOP3.LUT R6, R6, 0x10, RZ, 0xfc, !PT ;  /* 0x0000001006062812 */ /* 0x000fca00078efcff */
[----:B------:R-:W-:Y:S04]  /*f810*/  STL [R1], R6 ;  /* 0x0000000601007387 */ /* 0x000fe80000100800 */
[----:B---3--:R1:W-:Y:S04]  /*f820*/  STL [R1+0x24], R0 ;  /* 0x0000240001007387 */ /* 0x0083e80000100800 */
[----:B----4-:R0:W-:Y:S01]  /*f830*/  STL [R1+0x18], R23 ;  /* 0x0000181701007387 */ /* 0x0101e20000100800 */
[----:B-1----:R-:W-:Y:S01]  /*f840*/  IMAD.U32 R0, RZ, RZ, UR4 ;  /* 0x00000004ff007e24 */ /* 0x002fe2000f8e00ff */
[----:B------:R-:W-:Y:S06]  /*f850*/  @P1 BRA `(.L_x_1323) ;  /* 0x0000000000181947 */ /* 0x000fec0003800000 */
[----:B------:R-:W-:Y:S02]  /*f860*/  ULDC UR4, c[0x0][0x288] ;  /* 0x0000a20000047ab9 */ /* 0x000fe40000000800 */
[----:B-----5:R-:W-:Y:S01]  /*f870*/  IMAD.U32 R29, RZ, RZ, UR4 ;  /* 0x00000004ff1d7e24 */ /* 0x020fe2000f8e00ff */
[----:B------:R-:W-:Y:S06]  /*f880*/  @!P2 BRA `(.L_x_1323) ;  /* 0x00000000000ca947 */ /* 0x000fec0003800000 */
[----:B0-----:R-:W2:Y:S04]  /*f890*/  LDG.E R4, desc[UR52][R2.64] ;  /* 0x0000003402047981 */ /* 0x001ea8000c1e1900 */
[----:B------:R-:W2:Y:S02]  /*f8a0*/  LDG.E R29, desc[UR52][R2.64+0x4] ;  /* 0x00000434021d7981 */ /* 0x000ea4000c1e1900 */
[----:B--2---:R-:W-:-:S07]  /*f8b0*/  IMAD.IADD R29, R29, 0x1, -R4 ;  /* 0x000000011d1d7824 */ /* 0x004fce00078e0a04 */
.L_x_1323:
[----:B------:R-:W-:Y:S02]  /*f8c0*/  ULDC.64 UR4, c[0x0][0xa20] ;  /* 0x0002880000047ab9 */ /* 0x000fe40000000a00 */
[----:B------:R-:W-:-:S04]  /*f8d0*/  ISETP.NE.U32.AND P0, PT, RZ, UR4, PT ;  /* 0x00000004ff007c0c */ /* 0x000fc8000bf05070 */
[----:B------:R-:W-:-:S13]  /*f8e0*/  ISETP.NE.AND.EX P0, PT, RZ, UR5, PT, P0 ;  /* 0x00000005ff007c0c */ /* 0x000fda000bf05300 */
[----:B------:R-:W-:Y:S05]  /*f8f0*/  @!P0 BRA `(.L_x_1324) ;  /* 0x0000000000108947 */ /* 0x000fea0003800000 */
[----:B------:R-:W1:Y:S02]  /*f900*/  LDC.64 R2, c[0x0][0xa20] ;  /* 0x00028800ff027b82 */ /* 0x000e640000000a00 */
[----:B-1----:R-:W-:-:S05]  /*f910*/  IMAD.WIDE R2, R19, 0x4, R2 ;  /* 0x0000000413027825 */ /* 0x002fca00078e0202 */
[----:B------:R1:W5:Y:S01]  /*f920*/  LDG.E R0, desc[UR52][R2.64] ;  /* 0x0000003402007981 */ /* 0x000362000c1e1900 */
[----:B------:R-:W-:Y:S05]  /*f930*/  BRA `(.L_x_1325) ;  /* 0x0000000000247947 */ /* 0x000fea0003800000 */
.L_x_1324:
[----:B------:R-:W-:Y:S02]  /*f940*/  ULDC.64 UR4, c[0x0][0xa08] ;  /* 0x0002820000047ab9 */ /* 0x000fe40000000a00 */
[----:B------:R-:W-:-:S04]  /*f950*/  ISETP.NE.U32.AND P0, PT, RZ, UR4, PT ;  /* 0x00000004ff007c0c */ /* 0x000fc8000bf05070 */
[----:B------:R-:W-:-:S13]  /*f960*/  ISETP.NE.AND.EX P0, PT, RZ, UR5, PT, P0 ;  /* 0x00000005ff007c0c */ /* 0x000fda000bf05300 */
[----:B------:R-:W-:Y:S05]  /*f970*/  @!P0 BRA `(.L_x_1325) ;  /* 0x0000000000148947 */ /* 0x000fea0003800000 */
[----:B------:R-:W1:Y:S02]  /*f980*/  LDC.64 R2, c[0x0][0xa08] ;  /* 0x00028200ff027b82 */ /* 0x000e640000000a00 */
[----:B-1----:R-:W-:-:S05]  /*f990*/  IMAD.WIDE R2, R19, 0x4, R2 ;  /* 0x0000000413027825 */ /* 0x002fca00078e0202 */
[----:B------:R-:W2:Y:S04]  /*f9a0*/  LDG.E R0, desc[UR52][R2.64] ;  /* 0x0000003402007981 */ /* 0x000ea8000c1e1900 */
[----:B0-----:R-:W2:Y:S02]  /*f9b0*/  LDG.E R5, desc[UR52][R2.64+0x4] ;  /* 0x0000043402057981 */ /* 0x001ea4000c1e1900 */
[----:B--2---:R-:W-:-:S07]  /*f9c0*/  IMAD.IADD R0, R5, 0x1, -R0 ;  /* 0x0000000105007824 */ /* 0x004fce00078e0a00 */
.L_x_1325:
[----:B-1----:R-:W1:Y:S01]  /*f9d0*/  LDC R3, c[0x0][0x448] ;  /* 0x00011200ff037b82 */ /* 0x002e620000000800 */
[----:B------:R-:W-:Y:S02]  /*f9e0*/  IMAD.MOV.U32 R2, RZ, RZ, R6 ;  /* 0x000000ffff027224 */ /* 0x000fe400078e0006 */
[----:B-----5:R-:W-:Y:S02]  /*f9f0*/  IMAD.IADD R8, R0, 0x1, -R23 ;  /* 0x0000000100087824 */ /* 0x020fe400078e0a17 */
[----:B------:R-:W-:Y:S01]  /*fa00*/  IMAD R26, R17, 0xc0, RZ ;  /* 0x000000c0111a7824 */ /* 0x000fe200078e02ff */
[----:B------:R-:W-:Y:S02]  /*fa10*/  LOP3.LUT R2, R2, 0xfffffff7, RZ, 0xc0, !PT ;  /* 0xfffffff702027812 */ /* 0x000fe400078ec0ff */
[----:B------:R-:W-:Y:S01]  /*fa20*/  IADD3 R0, R8, 0x1, -R29 ;  /* 0x0000000108007810 */ /* 0x000fe20007ffe81d */
[----:B------:R-:W-:Y:S01]  /*fa30*/  VIADD R7, R26, 0xbf ;  /* 0x000000bf1a077836 */ /* 0x000fe20000000000 */
[----:B-1----:R-:W-:-:S13]  /*fa40*/  ISETP.NE.AND P2, PT, R3, 0x1, PT ;  /* 0x000000010300780c */ /* 0x002fda0003f45270 */
[----:B------:R-:W-:Y:S01]  /*fa50*/  @P2 LOP3.LUT R2, R2, 0x8, RZ, 0xfc, !PT ;  /* 0x0000000802022812 */ /* 0x000fe200078efcff */
[----:B------:R-:W1:Y:S04]  /*fa60*/  @P2 LDC R6, c[0x0][0x44c] ;  /* 0x00011300ff062b82 */ /* 0x000e680000000800 */
[----:B------:R2:W-:Y:S04]  /*fa70*/  STL [R1], R2 ;  /* 0x0000000201007387 */ /* 0x0005e80000100800 */
[----:B0-----:R-:W0:Y:S01]  /*fa80*/  @P2 LDC R4, c[0x0][0x450] ;  /* 0x00011400ff042b82 */ /* 0x001e220000000800 */
[----:B------:R3:W-:Y:S07]  /*fa90*/  STL [R1+0x10], R8 ;  /* 0x0000100801007387 */ /* 0x0007ee0000100800 */
[----:B--2---:R-:W2:Y:S01]  /*faa0*/  LDC.64 R2, c[0x0][0x9e0] ;  /* 0x00027800ff027b82 */ /* 0x004ea20000000a00 */
[----:B-1----:R-:W-:-:S05]  /*fab0*/  @P2 IMAD.HI.U32 R5, R7, R6, RZ ;  /* 0x0000000607052227 */ /* 0x002fca00078e00ff */
[----:B0-----:R-:W-:-:S05]  /*fac0*/  @P2 SHF.R.U32.HI R7, RZ, R4, R5 ;  /* 0x00000004ff072219 */ /* 0x001fca0000011605 */
[----:B------:R-:W-:Y:S01]  /*fad0*/  IMAD.IADD R7, R0, 0x1, R7 ;  /* 0x0000000100077824 */ /* 0x000fe200078e0207 */
[----:B--2---:R-:W-:-:S03]  /*fae0*/  ISETP.GE.AND P1, PT, R3, 0x1, PT ;  /* 0x000000010300780c */ /* 0x004fc60003f26270 */
[----:B------:R-:W-:-:S10]  /*faf0*/  IMAD.IADD R2, R7, 0x1, R2 ;  /* 0x0000000107027824 */ /* 0x000fd400078e0202 */
[----:B---3--:R-:W-:Y:S05]  /*fb00*/  @!P1 BRA `(.L_x_1326) ;  /* 0x0000000000489947 */ /* 0x008fea0003800000 */
[C---:B------:R-:W-:Y:S01]  /*fb10*/  ISETP.GT.AND P0, PT, R7.reuse, RZ, PT ;  /* 0x000000ff0700720c */ /* 0x040fe20003f04270 */
[----:B------:R-:W-:Y:S01]  /*fb20*/  BSSY B0, `(.L_x_1327) ;  /* 0x000000e000007945 */ /* 0x000fe20003800000 */
[----:B------:R-:W-:-:S11]  /*fb30*/  VIADD R0, R7, 0xffffffff ;  /* 0xffffffff07007836 */ /* 0x000fd60000000000 */
[----:B------:R-:W-:Y:S05]  /*fb40*/  @P0 BRA `(.L_x_1328) ;  /* 0x00000000001c0947 */ /* 0x000fea0003800000 */
[----:B------:R-:W-:Y:S01]  /*fb50*/  ISETP.NE.AND P0, PT, R3, 0x1, PT ;  /* 0x000000010300780c */ /* 0x000fe20003f05270 */
[----:B------:R-:W-:-:S12]  /*fb60*/  IMAD.MOV R7, RZ, RZ, -R7 ;  /* 0x000000ffff077224 */ /* 0x000fd800078e0a07 */
[----:B------:R-:W0:Y:S02]  /*fb70*/  @P0 LDC.64 R4, c[0x0][0x9e8] ;  /* 0x00027a00ff040b82 */ /* 0x000e240000000a00 */
[----:B0-----:R-:W-:-:S05]  /*fb80*/  @P0 IMAD.HI.U32 R4, R7, R4, RZ ;  /* 0x0000000407040227 */ /* 0x001fca00078e00ff */
[----:B------:R-:W-:-:S04]  /*fb90*/  @P0 SHF.R.U32.HI R7, RZ, R5, R4 ;  /* 0x00000005ff070219 */ /* 0x000fc80000011604 */
[----:B------:R-:W-:Y:S01]  /*fba0*/  LOP3.LUT R0, RZ, R7, RZ, 0x33, !PT ;  /* 0x00000007ff007212 */ /* 0x000fe200078e33ff */
[----:B------:R-:W-:Y:S06]  /*fbb0*/  BRA `(.L_x_1329) ;  /* 0x0000000000107947 */ /* 0x000fec0003800000 */
.L_x_1328:
[----:B------:R-:W-:-:S13]  /*fbc0*/  ISETP.NE.AND P0, PT, R3, 0x1, PT ;  /* 0x000000010300780c */ /* 0x000fda0003f05270 */
[----:B------:R-:W0:Y:S02]  /*fbd0*/  @P0 LDC.64 R4, c[0x0][0x9e8] ;  /* 0x00027a00ff040b82 */ /* 0x000e240000000a00 */
[----:B0-----:R-:W-:-:S05]  /*fbe0*/  @P0 IMAD.HI.U32 R4, R0, R4, RZ ;  /* 0x0000000400040227 */ /* 0x001fca00078e00ff */
[----:B------:R-:W-:-:S07]  /*fbf0*/  @P0 SHF.R.U32.HI R0, RZ, R5, R4 ;  /* 0x00000005ff000219 */ /* 0x000fce0000011604 */
.L_x_1329:
[----:B------:R-:W-:Y:S05]  /*fc00*/  BSYNC B0 ;  /* 0x0000000000007941 */ /* 0x000fea0003800000 */
.L_x_1327:
[----:B------:R-:W-:-:S05]  /*fc10*/  IMAD R5, R0, R3, R3 ;  /* 0x0000000300057224 */ /* 0x000fca00078e0203 */
[----:B------:R-:W-:-:S07]  /*fc20*/  VIMNMX R2, R2, R5, PT ;  /* 0x0000000502027248 */ /* 0x000fce0003fe0100 */
.L_x_1326:
[----:B------:R-:W0:Y:S01]  /*fc30*/  @P2 LDC R5, c[0x0][0x44c] ;  /* 0x00011300ff052b82 */ /* 0x000e220000000800 */
[----:B------:R-:W-:Y:S01]  /*fc40*/  VIADD R2, R2, 0x7f ;  /* 0x0000007f02027836 */ /* 0x000fe20000000000 */
[----:B------:R-:W-:Y:S01]  /*fc50*/  ULDC UR4, c[0x0][0x9dc] ;  /* 0x0002770000047ab9 */ /* 0x000fe20000000800 */
[----:B------:R-:W-:-:S05]  /*fc60*/  IMAD.MOV.U32 R0, RZ, RZ, R26 ;  /* 0x000000ffff007224 */ /* 0x000fca00078e001a */
[----:B------:R-:W1:Y:S01]  /*fc70*/  @P2 LDC R7, c[0x0][0x450] ;  /* 0x00011400ff072b82 */ /* 0x000e620000000800 */
[----:B0-----:R-:W-:Y:S01]  /*fc80*/  @P2 IMAD.HI.U32 R4, R26, R5, RZ ;  /* 0x000000051a042227 */ /* 0x001fe200078e00ff */
[----:B------:R-:W-:-:S04]  /*fc90*/  SHF.R.S32.HI R5, RZ, 0x1f, R2 ;  /* 0x0000001fff057819 */ /* 0x000fc80000011402 */
[----:B-1----:R-:W-:Y:S02]  /*fca0*/  @P2 SHF.R.U32.HI R0, RZ, R7, R4 ;  /* 0x00000007ff002219 */ /* 0x002fe40000011604 */
[----:B------:R-:W-:Y:S01]  /*fcb0*/  LEA.HI R4, R5, R2, RZ, 0x7 ;  /* 0x0000000205047211 */ /* 0x000fe200078f38ff */
[----:B------:R-:W-:-:S03]  /*fcc0*/  VIADD R2, R8, 0x7f ;  /* 0x0000007f08027836 */ /* 0x000fc60000000000 */
[----:B------:R-:W-:Y:S02]  /*fcd0*/  SHF.R.S32.HI R4, RZ, 0x7, R4 ;  /* 0x00000007ff047819 */ /* 0x000fe40000011404 */
[----:B------:R-:W-:-:S04]  /*fce0*/  SHF.R.S32.HI R5, RZ, 0x1f, R2 ;  /* 0x0000001fff057819 */ /* 0x000fc80000011402 */
[----:B------:R-:W-:Y:S02]  /*fcf0*/  LEA.HI R5, R5, R2, RZ, 0x7 ;  /* 0x0000000205057211 */ /* 0x000fe400078f38ff */
[----:B------:R-:W-:Y:S02]  /*fd00*/  IADD3 R2, R0, R8, -R29 ;  /* 0x0000000800027210 */ /* 0x000fe40007ffe81d */
[----:B------:R-:W-:-:S03]  /*fd10*/  SHF.R.S32.HI R5, RZ, 0x7, R5 ;  /* 0x00000007ff057819 */ /* 0x000fc60000011405 */
[----:B------:R-:W-:Y:S01]  /*fd20*/  VIADD R0, R2, -UR4 ;  /* 0x8000000402007c36 */ /* 0x000fe20008000000 */
[----:B------:R-:W-:-:S05]  /*fd30*/  VIMNMX R25, R5, R4, PT ;  /* 0x0000000405197248 */ /* 0x000fca0003fe0100 */
[----:B------:R0:W-:Y:S01]  /*fd40*/  STL [R1+0x30], R25 ;  /* 0x0000301901007387 */ /* 0x0001e20000100800 */
[----:B------:R-:W-:Y:S05]  /*fd50*/  @!P1 BRA `(.L_x_1330) ;  /* 0x0000000000449947 */ /* 0x000fea0003800000 */
[----:B------:R-:W-:Y:S01]  /*fd60*/  ISETP.GT.AND P0, PT, R2, -0x1, PT ;  /* 0xffffffff0200780c */ /* 0x000fe20003f04270 */
[----:B------:R-:W-:-:S12]  /*fd70*/  BSSY B0, `(.L_x_1331) ;  /* 0x000000d000007945 */ /* 0x000fd80003800000 */
[----:B------:R-:W-:Y:S05]  /*fd80*/  @P0 BRA `(.L_x_1332) ;  /* 0x00000000001c0947 */ /* 0x000fea0003800000 */
[----:B------:R-:W-:Y:S02]  /*fd90*/  ISETP.NE.AND P0, PT, R3, 0x1, PT ;  /* 0x000000010300780c */ /* 0x000fe40003f05270 */
[----:B------:R-:W-:-:S11]  /*fda0*/  LOP3.LUT R7, RZ, R2, RZ, 0x33, !PT ;  /* 0x00000002ff077212 */ /* 0x000fd600078e33ff */
[----:B------:R-:W1:Y:S02]  /*fdb0*/  @P0 LDC.64 R4, c[0x0][0x9e8] ;  /* 0x00027a00ff040b82 */ /* 0x000e640000000a00 */
[----:B-1----:R-:W-:-:S05]  /*fdc0*/  @P0 IMAD.HI.U32 R4, R7, R4, RZ ;  /* 0x0000000407040227 */ /* 0x002fca00078e00ff */
[----:B------:R-:W-:-:S04]  /*fdd0*/  @P0 SHF.R.U32.HI R7, RZ, R5, R4 ;  /* 0x00000005ff070219 */ /* 0x000fc80000011604 */
[----:B------:R-:W-:Y:S01]  /*fde0*/  LOP3.LUT R2, RZ, R7, RZ, 0x33, !PT ;  /* 0x00000007ff027212 */ /* 0x000fe200078e33ff */
[----:B------:R-:W-:Y:S06]  /*fdf0*/  BRA `(.L_x_1333) ;  /* 0x0000000000107947 */ /* 0x000fec0003800000 */
.L_x_1332:
[----:B------:R-:W-:-:S13]  /*fe00*/  ISETP.NE.AND P0, PT, R3, 0x1, PT ;  /* 0x000000010300780c */ /* 0x000fda0003f05270 */
[----:B------:R-:W1:Y:S02]  /*fe10*/  @P0 LDC.64 R4, c[0x0][0x9e8] ;  /* 0x00027a00ff040b82 */ /* 0x000e640000000a00 */
[----:B-1----:R-:W-:-:S05]  /*fe20*/  @P0 IMAD.HI.U32 R4, R2, R4, RZ ;  /* 0x0000000402040227 */ /* 0x002fca00078e00ff */
[----:B------:R-:W-:-:S07]  /*fe30*/  @P0 SHF.R.U32.HI R2, RZ, R5, R4 ;  /* 0x00000005ff020219 */ /* 0x000fce0000011604 */
.L_x_1333:
[----:B------:R-:W-:Y:S05]  /*fe40*/  BSYNC B0 ;  /* 0x0000000000007941 */ /* 0x000fea0003800000 */
.L_x_1331:
[----:B------:R-:W-:-:S05]  /*fe50*/  IMAD R3, R2, R3, RZ ;  /* 0x0000000302037224 */ /* 0x000fca00078e02ff */
[----:B------:R-:W-:-:S07]  /*fe60*/  VIMNMX R0, R0, R3, !PT ;  /* 0x0000000300007248 */ /* 0x000fce0007fe0100 */
.L_x_1330:
[----:B------:R-:W-:Y:S01]  /*fe70*/  SHF.R.S32.HI R3, RZ, 0x1f, R0 ;  /* 0x0000001fff037819 */ /* 0x000fe20000011400 */
[----:B------:R-:W-:Y:S03]  /*fe80*/  BSSY B7, `(.L_x_1334) ;  /* 0x00003a1000077945 */ /* 0x000fe60003800000 */
[----:B------:R-:W-:-:S04]  /*fe90*/  LEA.HI R3, R3, R0, RZ, 0x7 ;  /* 0x0000000003037211 */ /* 0x000fc800078f38ff */
[----:B------:R-:W-:-:S04]  /*fea0*/  SHF.R.S32.HI R3, RZ, 0x7, R3 ;  /* 0x00000007ff037819 */ /* 0x000fc80000011403 */
[----:B------:R-:W-:-:S04]  /*feb0*/  VIMNMX R2, RZ, R3, !PT ;  /* 0x00000003ff027248 */ /* 0x000fc80007fe0100 */
[----:B------:R-:W-:Y:S01]  /*fec0*/  ISETP.GT.AND P0, PT, R25, R2, PT ;  /* 0x000000021900720c */ /* 0x000fe20003f04270 */
[----:B------:R1:W-:-:S12]  /*fed0*/  STL [R1+0x14], R2 ;  /* 0x0000140201007387 */ /* 0x0003d80000100800 */
[----:B-1----:R-:W-:Y:S05]  /*fee0*/  @P0 BRA `(.L_x_1335) ;  /* 0x0000000000440947 */ /* 0x002fea0003800000 */
[----:B------:R-:W1:Y:S02]  /*fef0*/  S2R R2, SR_TID.X ;  /* 0x0000000000027919 */ /* 0x000e640000002100 */
        /* <DEDUP_REMOVED lines=12> */
[----:B------:R-:W1:Y:S01]  /*ffc0*/  POPC R7, R4 ;  /* 0x0000000400077309 */ /* 0x000e620000000000 */
[----:B--2---:R-:W1:Y:S02]  /*ffd0*/  SHFL.IDX PT, R0, R3, R0, 0x1f ;  /* 0x00001f0003007589 */ /* 0x004e6400000e0000 */
[----:B-1----:R-:W-:Y:S01]  /*ffe0*/  IADD3 R16, R0, UR38, R7 ;  /* 0x0000002600107c10 */ /* 0x002fe2000fffe007 */
[----:B------:R-:W-:Y:S06]  /*fff0*/  BRA `(.L_x_1336) ;  /* 0x0000003800247947 */ /* 0x000fec0003800000 */
.L_x_1335:
        /* <DEDUP_REMOVED lines=20> */
.L_x_1338:
[----:B------:R-:W-:Y:S05]  /*10140*/  BSYNC B6 ;  /* 0x0000000000067941 */ /* 0x000fea0003800000 */
.L_x_1337:
        /* <DEDUP_REMOVED lines=20> */
.L_x_1341:
        /* <DEDUP_REMOVED lines=15> */
.L_x_1340:
[----:B------:R-:W-:Y:S05]  /*10380*/  BSYNC B6 ;  /* 0x0000000000067941 */ /* 0x000fea0003800000 */
.L_x_1339:
[----:B------:R-:W2:Y:S01]  /*10390*/  LDL.LU R2, [R1] ;  /* 0x0000000001027983 */ /* 0x000ea20000300800 */
[----:B------:R-:W-:Y:S01]  /*103a0*/  ULDC.64 UR4, c[0x0][0x9f8] ;  /* 0x00027e0000047ab9 */ /* 0x000fe20000000a00 */
[----:B------:R-:W-:Y:S01]  /*103b0*/  IMAD.MOV.U32 R7, RZ, RZ, R19 ;  /* 0x000000ffff077224 */ /* 0x000fe200078e0013 */
[----:B------:R-:W-:Y:S01]  /*103c0*/  ISETP.NE.U32.AND P0, PT, RZ, UR4, PT ;  /* 0x00000004ff007c0c */ /* 0x000fe2000bf05070 */
[----:B------:R-:W3:Y:S01]  /*103d0*/  LDL R20, [R1+0x10] ;  /* 0x0000100001147983 */ /* 0x000ee20000100800 */
[----:B------:R-:W1:Y:S02]  /*103e0*/  LDC R9, c[0x0][0x430] ;  /* 0x00010c00ff097b82 */ /* 0x000e640000000800 */
[----:B------:R-:W-:Y:S01]  /*103f0*/  ISETP.NE.AND.EX P0, PT, RZ, UR5, PT, P0 ;  /* 0x00000005ff007c0c */ /* 0x000fe2000bf05300 */
[----:B------:R-:W4:Y:S01]  /*10400*/  S2R R0, SR_TID.X ;  /* 0x0000000000007919 */ /* 0x000f220000002100 */
[----:B------:R-:W4:Y:S01]  /*10410*/  S2R R21, SR_TID.X ;  /* 0x0000000000157919 */ /* 0x000f220000002100 */
[----:B0-----:R-:W-:-:S02]  /*10420*/  VIADD R25, R25, 0xffffffff ;  /* 0xffffffff19197836 */ /* 0x001fc40000000000 */
[----:B--2---:R-:W-:-:S08]  /*10430*/  IMAD.MOV.U32 R17, RZ, RZ, R2 ;  /* 0x000000ffff117224 */ /* 0x004fd000078e0002 */
[----:B------:R-:W0:Y:S02]  /*10440*/  @P0 LDC.64 R2, c[0x0][0x9f8] ;  /* 0x00027e00ff020b82 */ /* 0x000e240000000a00 */
[----:B0-----:R-:W-:-:S05]  /*10450*/  @P0 IMAD.WIDE R2, R19, 0x4, R2 ;  /* 0x0000000413020825 */ /* 0x001fca00078e0202 */
[----:B------:R0:W2:Y:S01]  /*10460*/  @P0 LDG.E R7, desc[UR52][R2.64] ;  /* 0x0000003402070981 */ /* 0x0000a2000c1e1900 */
[----:B-1----:R-:W-:Y:S01]  /*10470*/  ISETP.NE.AND P1, PT, R9, 0x1, PT ;  /* 0x000000010900780c */ /* 0x002fe20003f25270 */
[----:B----4-:R-:W-:Y:S01]  /*10480*/  IMAD.SHL.U32 R0, R0, 0x10, RZ ;  /* 0x0000001000007824 */ /* 0x010fe200078e00ff */
[----:B------:R-:W-:Y:S01]  /*10490*/  LOP3.LUT R21, R21, 0x7f, RZ, 0xc0, !PT ;  /* 0x0000007f15157812 */ /* 0x000fe200078ec0ff */
[----:B------:R-:W-:Y:S01]  /*104a0*/  IMAD.SHL.U32 R8, R25, 0x80, RZ ;  /* 0x0000008019087824 */ /* 0x000fe200078e00ff */
[----:B------:R-:W-:Y:S02]  /*104b0*/  LOP3.LUT R17, R17, 0xfffffffb, RZ, 0xc0, !PT ;  /* 0xfffffffb11117812 */ /* 0x000fe400078ec0ff */
[----:B------:R-:W-:Y:S02]  /*104c0*/  SHF.R.U32.HI R21, RZ, 0x3, R21 ;  /* 0x00000003ff157819 */ /* 0x000fe40000011615 */
[----:B------:R-:W-:-:S04]  /*104d0*/  LOP3.LUT R0, R0, 0x70, RZ, 0xc0, !PT ;  /* 0x0000007000007812 */ /* 0x000fc800078ec0ff */
[----:B------:R-:W-:Y:S01]  /*104e0*/  LOP3.LUT R5, R8, R21, R0, 0xfe, !PT ;  /* 0x0000001508057212 */ /* 0x000fe200078efe00 */
[----:B------:R-:W1:Y:S01]  /*104f0*/  @P1 LDC R6, c[0x0][0x434] ;  /* 0x00010d00ff061b82 */ /* 0x000e620000000800 */
[----:B------:R-:W-:Y:S02]  /*10500*/  @P1 LOP3.LUT R17, R17, 0x4, RZ, 0xfc, !PT ;  /* 0x0000000411111812 */ /* 0x000fe400078efcff */
[C---:B---3--:R-:W-:Y:S01]  /*10510*/  ISETP.GE.AND P0, PT, R5.reuse, R20, PT ;  /* 0x000000140500720c */ /* 0x048fe20003f06270 */
[----:B------:R-:W-:-:S04]  /*10520*/  IMAD.IADD R5, R5, 0x1, R23 ;  /* 0x0000000105057824 */ /* 0x000fc800078e0217 */
[----:B------:R-:W3:Y:S01]  /*10530*/  @P1 LDC R0, c[0x0][0x438] ;  /* 0x00010e00ff001b82 */ /* 0x000ee20000000800 */
[----:B------:R-:W-:-:S07]  /*10540*/  IMAD.MOV.U32 R4, RZ, RZ, R5 ;  /* 0x000000ffff047224 */ /* 0x000fce00078e0005 */
[----:B0-----:R-:W0:Y:S01]  /*10550*/  @!P0 LDC.64 R2, c[0x0][0x428] ;  /* 0x00010a00ff028b82 */ /* 0x001e220000000a00 */
[----:B-1----:R-:W-:-:S05]  /*10560*/  @P1 IMAD.HI.U32 R6, R5, R6, RZ ;  /* 0x0000000605061227 */ /* 0x002fca00078e00ff */
[----:B---3--:R-:W-:-:S05]  /*10570*/  @P1 SHF.R.U32.HI R4, RZ, R0, R6 ;  /* 0x00000000ff041219 */ /* 0x008fca0000011606 */
[----:B------:R-:W-:-:S04]  /*10580*/  IMAD.MOV R0, RZ, RZ, -R4 ;  /* 0x000000ffff007224 */ /* 0x000fc800078e0a04 */
[----:B------:R-:W-:Y:S01]  /*10590*/  IMAD R0, R9, R0, R5 ;  /* 0x0000000009007224 */ /* 0x000fe200078e0205 */
[--C-:B------:R-:W-:Y:S02]  /*105a0*/  @!P0 SHF.R.S32.HI R5, RZ, 0x1f, R4.reuse ;  /* 0x0000001fff058819 */ /* 0x100fe40000011404 */
[----:B--2---:R-:W-:Y:S01]  /*105b0*/  SHF.R.S32.HI R6, RZ, 0x1f, R7 ;  /* 0x0000001fff067819 */ /* 0x004fe20000011407 */
[----:B------:R-:W-:Y:S01]  /*105c0*/  STL [R1+0x8], R7 ;  /* 0x0000080701007387 */ /* 0x000fe20000100800 */
[----:B0-----:R-:W-:-:S03]  /*105d0*/  @!P0 IMAD.WIDE.U32 R4, R7, R2, R4 ;  /* 0x0000000207048225 */ /* 0x001fc600078e0004 */
[----:B------:R0:W-:Y:S02]  /*105e0*/  STL [R1+0x1c], R6 ;  /* 0x00001c0601007387 */ /* 0x0001e40000100800 */
[----:B0-----:R-:W-:-:S04]  /*105f0*/  @!P0 IMAD R6, R6, R2, RZ ;  /* 0x0000000206068224 */ /* 0x001fc800078e02ff */
[----:B------:R-:W-:Y:S02]  /*10600*/  @!P0 IMAD R6, R7, R3, R6 ;  /* 0x0000000307068224 */ /* 0x000fe400078e0206 */
[----:B------:R-:W0:Y:S02]  /*10610*/  @!P0 LDC.64 R2, c[0x0][0x418] ;  /* 0x00010600ff028b82 */ /* 0x000e240000000a00 */
[----:B------:R-:W-:Y:S01]  /*10620*/  @!P0 IMAD.IADD R5, R5, 0x1, R6 ;  /* 0x0000000105058824 */ /* 0x000fe200078e0206 */
[----:B0-----:R-:W-:Y:S01]  /*10630*/  @!P0 LEA R6, P1, R4, R2, 0x2 ;  /* 0x0000000204068211 */ /* 0x001fe200078210ff */
[----:B------:R-:W-:-:S03]  /*10640*/  IMAD.MOV.U32 R2, RZ, RZ, RZ ;  /* 0x000000ffff027224 */ /* 0x000fc600078e00ff */
[----:B------:R-:W-:-:S05]  /*10650*/  @!P0 LEA.HI.X R7, R4, R3, R5, 0x2, P1 ;  /* 0x0000000304078211 */ /* 0x000fca00008f1405 */
[----:B------:R0:W5:Y:S01]  /*10660*/  @!P0 LDG.E R2, desc[UR52][R6.64] ;  /* 0x0000003406028981 */ /* 0x000162000c1e1900 */
[----:B------:R-:W-:Y:S01]  /*10670*/  IMAD.U32 R9, RZ, RZ, UR37 ;  /* 0x00000025ff097e24 */ /* 0x000fe2000f8e00ff */
[----:B------:R-:W-:Y:S01]  /*10680*/  LOP3.LUT R17, R17, 0xfffffffd, RZ, 0xc0, !PT ;  /* 0xfffffffd11117812 */ /* 0x000fe200078ec0ff */
[----:B------:R-:W-:-:S03]  /*10690*/  UMOV UR4, 0xffffffff ;  /* 0xffffffff00047882 */ /* 0x000fc60000000000 */
[----:B------:R-:W-:-:S13]  /*106a0*/  ISETP.NE.AND P2, PT, R9, 0x3, PT ;  /* 0x000000030900780c */ /* 0x000fda0003f45270 */
[----:B------:R-:W-:-:S05]  /*106b0*/  @P2 LOP3.LUT R17, R17, 0x2, RZ, 0xfc, !PT ;  /* 0x0000000211112812 */ /* 0x000fca00078efcff */
[----:B------:R0:W-:Y:S01]  /*106c0*/  STL [R1], R17 ;  /* 0x0000001101007387 */ /* 0x0001e20000100800 */
[----:B------:R-:W-:Y:S05]  /*106d0*/  BRA.DIV UR4, `(.L_x_1342) ;  /* 0x0000004604387947 */ /* 0x000fea000b800000 */
.L_x_1408:
[----:B------:R-:W-:-:S05]  /*106e0*/  SHF.R.S32.HI R9, RZ, 0x1f, R18 ;  /* 0x0000001fff097819 */ /* 0x000fca0000011412 */
[----:B------:R1:W-:Y:S01]  /*106f0*/  STL [R1+0x4], R9 ;  /* 0x0000040901007387 */ /* 0x0003e20000100800 */
[----:B------:R-:W-:Y:S05]  /*10700*/  @!P2 BRA `(.L_x_1343) ;  /* 0x000000000004a947 */ /* 0x000fea0003800000 */
[----:B------:R-:W-:Y:S01]  /*10710*/  BPT.TRAP 0x1 ;  /* 0x000000040000795c */ /* 0x000fe20000300000 */
.L_x_1343:
        /* <DEDUP_REMOVED lines=25> */
.L_x_1409:
[----:B------:R-:W-:Y:S05]  /*108b0*/  BSYNC B0 ;  /* 0x0000000000007941 */ /* 0x000fea0003800000 */
.L_x_1344:
[----:B------:R-:W2:Y:S01]  /*108c0*/  LDL R12, [R1+0x4] ;  /* 0x00000400010c7983 */ /* 0x000ea20000100800 */
[----:B------:R-:W-:-:S03]  /*108d0*/  ULDC.64 UR4, c[0x0][0x300] ;  /* 0x0000c00000047ab9 */ /* 0x000fc60000000a00 */
[----:B------:R-:W3:Y:S04]  /*108e0*/  LDL R11, [R1+0x10] ;  /* 0x00001000010b7983 */ /* 0x000ee80000100800 */
[----:B-1----:R-:W4:Y:S01]  /*108f0*/  LDL.LU R9, [R1] ;  /* 0x0000000001097983 */ /* 0x002f220000300800 */
        /* <DEDUP_REMOVED lines=28> */
[----:B------:R1:W-:Y:S01]  /*10ac0*/  STL [R1], R9 ;  /* 0x0000000901007387 */ /* 0x0003e20000100800 */
[C---:B0-----:R-:W-:Y:S02]  /*10ad0*/  IMAD.SHL.U32 R10, R12.reuse, 0x8, RZ ;  /* 0x000000080c0a7824 */ /* 0x041fe400078e00ff */
[----:B------:R-:W-:-:S03]  /*10ae0*/  IMAD.SHL.U32 R11, R12, 0x8, RZ ;  /* 0x000000080c0b7824 */ /* 0x000fc600078e00ff */
        /* <DEDUP_REMOVED lines=77> */
.L_x_1427:
        /* <DEDUP_REMOVED lines=10> */
.L_x_1347:
        /* <DEDUP_REMOVED lines=11> */
.L_x_1348:
[----:B------:R1:W5:Y:S01]  /*11110*/  LDL.LU R4, [R1+0x24] ;  /* 0x0000240001047983 */ /* 0x0003620000300800 */
[----:B------:R1:W-:Y:S02]  /*11120*/  SYNCS.ARRIVE.TRANS64.A1T0 RZ, [R3+URZ+0x16830], RZ ;  /* 0x016830ff03ff79a7 */ /* 0x0003e4000810003f */
[----:B------:R-:W-:Y:S05]  /*11130*/  WARPSYNC.ALL ;  /* 0x0000000000007948 */ /* 0x000fea0003800000 */
[----:B------:R-:W-:Y:S01]  /*11140*/  ULDC.64 UR4, c[0x0][0x298] ;  /* 0x0000a60000047ab9 */ /* 0x000fe20000000a00 */
[----:B------:R-:W-:Y:S01]  /*11150*/  VIADD R2, R22, 0x8400 ;  /* 0x0000840016027836 */ /* 0x000fe20000000000 */
[----:B------:R-:W-:Y:S01]  /*11160*/  BSSY B6, `(.L_x_1349) ;  /* 0x000001b000067945 */ /* 0x000fe20003800000 */
[----:B------:R-:W-:Y:S03]  /*11170*/  BAR.SYNC.DEFER_BLOCKING 0x8, 0x200 ;  /* 0x0208000000007b1d */ /* 0x000fe60000010000 */
[----:B------:R-:W-:-:S02]  /*11180*/  LOP3.LUT P0, RZ, R2, 0x3ff, RZ, 0xc0, !PT ;  /* 0x000003ff02ff7812 */ /* 0x000fc4000780c0ff */
[----:B-----5:R-:W-:Y:S01]  /*11190*/  SHF.R.S32.HI R0, RZ, 0x1f, R4 ;  /* 0x0000001fff007819 */ /* 0x020fe20000011404 */
[----:B-1----:R-:W-:-:S04]  /*111a0*/  IMAD.WIDE.U32 R2, R4, UR4, RZ ;  /* 0x0000000404027c25 */ /* 0x002fc8000f8e00ff */
[----:B------:R-:W-:Y:S01]  /*111b0*/  IMAD R0, R0, UR4, RZ ;  /* 0x0000000400007c24 */ /* 0x000fe2000f8e02ff */
[----:B------:R1:W-:Y:S03]  /*111c0*/  STL.64 [R1+0x28], R2 ;  /* 0x0000280201007387 */ /* 0x0003e60000100a00 */
[----:B------:R-:W-:-:S04]  /*111d0*/  IMAD R0, R4, UR5, R0 ;  /* 0x0000000504007c24 */ /* 0x000fc8000f8e0200 */
[----:B------:R-:W-:-:S05]  /*111e0*/  IMAD.IADD R0, R3, 0x1, R0 ;  /* 0x0000000103007824 */ /* 0x000fca00078e0200 */
[----:B------:R1:W-:Y:S01]  /*111f0*/  STL [R1+0x24], R0 ;  /* 0x0000240001007387 */ /* 0x0003e20000100800 */
[----:B------:R-:W-:Y:S05]  /*11200*/  @!P0 BRA `(.L_x_1350) ;  /* 0x0000000000408947 */ /* 0x000fea0003800000 */
[----:B-1----:R-:W-:Y:S01]  /*11210*/  MOV R2, 0x0 ;  /* 0x0000000000027802 */ /* 0x002fe20000000f00 */
[----:B------:R-:W-:Y:S01]  /*11220*/  ULDC.64 UR6, c[0x4][0x88] ;  /* 0x0100220000067ab9 */ /* 0x000fe20000000a00 */
[----:B------:R-:W-:Y:S01]  /*11230*/  ULDC.64 UR8, c[0x4][0x90] ;  /* 0x0100240000087ab9 */ /* 0x000fe20000000a00 */
[----:B------:R-:W-:Y:S01]  /*11240*/  ULDC.64 UR4, c[0x4][0x20] ;  /* 0x0100080000047ab9 */ /* 0x000fe20000000a00 */
[----:B------:R-:W-:Y:S02]  /*11250*/  IMAD.U32 R4, RZ, RZ, UR6 ;  /* 0x00000006ff047e24 */ /* 0x000fe4000f8e00ff */
[----:B------:R-:W1:Y:S01]  /*11260*/  LDC.64 R2, c[0x4][R2] ;  /* 0x0100000002027b82 */ /* 0x000e620000000a00 */
[----:B0-----:R-:W-:Y:S02]  /*11270*/  IMAD.U32 R5, RZ, RZ, UR7 ;  /* 0x00000007ff057e24 */ /* 0x001fe4000f8e00ff */
        /* <DEDUP_REMOVED lines=8> */
[----:B-1----:R-:W-:Y:S05]  /*11300*/  CALL.ABS.NOINC R2 ;  /* 0x0000000002007343 */ /* 0x002fea0003c00000 */
.L_x_1350:
[----:B------:R-:W-:Y:S05]  /*11310*/  BSYNC B6 ;  /* 0x0000000000067941 */ /* 0x000fea0003800000 */
.L_x_1349:
[----:B------:R-:W2:Y:S01]  /*11320*/  LDL.LU R20, [R1+0x24] ;  /* 0x0000240001147983 */ /* 0x000ea20000300800 */
[----:B------:R-:W-:Y:S01]  /*11330*/  ULDC.64 UR4, c[0x0][0x2d8] ;  /* 0x0000b60000047ab9 */ /* 0x000fe20000000a00 */
[----:B------:R-:W3:Y:S01]  /*11340*/  LDC R4, c[0x0][0x448] ;  /* 0x00011200ff047b82 */ /* 0x000ee20000000800 */
[----:B------:R-:W-:Y:S01]  /*11350*/  ULDC.64 UR6, c[0x0][0x2c8] ;  /* 0x0000b20000067ab9 */ /* 0x000fe20000000a00 */
[----:B-1----:R-:W4:Y:S01]  /*11360*/  LDL.LU.64 R2, [R1+0x28] ;  /* 0x0000280001027983 */ /* 0x002f220000300a00 */
[----:B------:R-:W-:-:S03]  /*11370*/  ULDC.64 UR8, c[0x0][0x280] ;  /* 0x0000a00000087ab9 */ /* 0x000fc60000000a00 */
[----:B------:R-:W4:Y:S02]  /*11380*/  LDL R0, [R1] ;  /* 0x0000000001007983 */ /* 0x000f240000100800 */
[----:B------:R-:W1:Y:S01]  /*11390*/  LDC R10, c[0x0][0x448] ;  /* 0x00011200ff0a7b82 */ /* 0x000e620000000800 */
[----:B--2---:R-:W-:Y:S02]  /*113a0*/  IMAD.MOV.U32 R21, RZ, RZ, R20 ;  /* 0x000000ffff157224 */ /* 0x004fe400078e0014 */
[----:B------:R-:W2:Y:S01]  /*113b0*/  LDL R20, [R1+0x4] ;  /* 0x0000040001147983 */ /* 0x000ea20000100800 */
[----:B---3--:R-:W-:Y:S01]  /*113c0*/  ISETP.NE.AND P6, PT, R4, 0x1, PT ;  /* 0x000000010400780c */ /* 0x008fe20003fc5270 */
[----:B----4-:R-:W-:Y:S02]  /*113d0*/  IMAD.MOV.U32 R3, RZ, RZ, R21 ;  /* 0x000000ffff037224 */ /* 0x010fe400078e0015 */
[----:B------:R-:W3:Y:S01]  /*113e0*/  S2R R21, SR_TID.X ;  /* 0x0000000000157919 */ /* 0x000ee20000002100 */
[----:B------:R-:W-:Y:S01]  /*113f0*/  LOP3.LUT P5, RZ, R0, 0x10, RZ, 0xc0, !PT ;  /* 0x0000001000ff7812 */ /* 0x000fe200078ac0ff */
[----:B------:R-:W-:-:S08]  /*11400*/  IMAD.WIDE.U32 R2, R18, UR4, R2 ;  /* 0x0000000412027c25 */ /* 0x000fd0000f8e0002 */
[----:B------:R-:W4:Y:S01]  /*11410*/  @P6 LDC R4, c[0x0][0x450] ;  /* 0x00011400ff046b82 */ /* 0x000f220000000800 */
[----:B---3--:R-:W-:-:S05]  /*11420*/  IMAD.SHL.U32 R21, R21, 0x10, RZ ;  /* 0x0000001015157824 */ /* 0x008fca00078e00ff */
[----:B------:R-:W-:Y:S01]  /*11430*/  LOP3.LUT R21, R21, 0x70, RZ, 0xc0, !PT ;  /* 0x0000007015157812 */ /* 0x000fe200078ec0ff */
[----:B--2---:R-:W-:Y:S02]  /*11440*/  IMAD R0, R20, UR4, RZ ;  /* 0x0000000414007c24 */ /* 0x004fe4000f8e02ff */
[----:B------:R-:W2:Y:S02]  /*11450*/  S2R R20, SR_TID.X ;  /* 0x0000000000147919 */ /* 0x000ea40000002100 */
[----:B------:R-:W-:Y:S01]  /*11460*/  IMAD R0, R18, UR5, R0 ;  /* 0x0000000512007c24 */ /* 0x000fe2000f8e0200 */
[----:B------:R-:W-:-:S03]  /*11470*/  ULDC.64 UR4, c[0x0][0x2e0] ;  /* 0x0000b80000047ab9 */ /* 0x000fc60000000a00 */
[----:B------:R-:W-:Y:S01]  /*11480*/  IMAD.IADD R3, R3, 0x1, R0 ;  /* 0x0000000103037824 */ /* 0x000fe200078e0200 */
[----:B------:R-:W-:-:S04]  /*11490*/  SHF.R.S32.HI R0, RZ, 0x1f, R19 ;  /* 0x0000001fff007819 */ /* 0x000fc80000011413 */
[----:B------:R-:W-:-:S05]  /*114a0*/  SEL R0, R0, RZ, !P5 ;  /* 0x000000ff00007207 */ /* 0x000fca0006800000 */
[----:B0-----:R-:W-:Y:S01]  /*114b0*/  IMAD R5, R0, UR4, RZ ;  /* 0x0000000400057c24 */ /* 0x001fe2000f8e02ff */
[----:B------:R-:W-:-:S05]  /*114c0*/  SEL R0, R19, RZ, !P5 ;  /* 0x000000ff13007207 */ /* 0x000fca0006800000 */
[C---:B------:R-:W-:Y:S02]  /*114d0*/  IMAD R5, R0.reuse, UR5, R5 ;  /* 0x0000000500057c24 */ /* 0x040fe4000f8e0205 */
[----:B------:R-:W-:Y:S01]  /*114e0*/  IMAD.WIDE.U32 R2, R0, UR4, R2 ;  /* 0x0000000400027c25 */ /* 0x000fe2000f8e0002 */
[----:B------:R-:W-:Y:S01]  /*114f0*/  ULDC.64 UR4, c[0x0][0x2d0] ;  /* 0x0000b40000047ab9 */ /* 0x000fe20000000a00 */
[----:B------:R-:W0:Y:S02]  /*11500*/  @P6 LDC R0, c[0x0][0x44c] ;  /* 0x00011300ff006b82 */ /* 0x000e240000000800 */
[----:B------:R-:W-:Y:S01]  /*11510*/  IMAD.IADD R3, R3, 0x1, R5 ;  /* 0x0000000103037824 */ /* 0x000fe200078e0205 */
[----:B--2---:R-:W-:-:S04]  /*11520*/  LOP3.LUT R20, R20, 0x7f, RZ, 0xc0, !PT ;  /* 0x0000007f14147812 */ /* 0x004fc800078ec0ff */
[----:B------:R-:W-:-:S04]  /*11530*/  SHF.R.U32.HI R20, RZ, 0x3, R20 ;  /* 0x00000003ff147819 */ /* 0x000fc80000011614 */
[----:B------:R-:W-:-:S05]  /*11540*/  LOP3.LUT R20, R20, R21, RZ, 0xfc, !PT ;  /* 0x0000001514147212 */ /* 0x000fca00078efcff */
[----:B------:R-:W-:Y:S02]  /*11550*/  IMAD.IADD R8, R20, 0x1, R26 ;  /* 0x0000000114087824 */ /* 0x000fe400078e021a */
[----:B------:R2:W5:Y:S02]  /*11560*/  LDL R20, [R1+0x20] ;  /* 0x0000200001147983 */ /* 0x0005640000100800 */
[----:B------:R-:W-:Y:S02]  /*11570*/  IMAD.MOV.U32 R5, RZ, RZ, R8 ;  /* 0x000000ffff057224 */ /* 0x000fe400078e0008 */
[----:B0-----:R-:W-:Y:S01]  /*11580*/  @P6 IMAD.HI.U32 R0, R8, R0, RZ ;  /* 0x0000000008006227 */ /* 0x001fe200078e00ff */
[----:B------:R-:W0:Y:S04]  /*11590*/  S2R R21, SR_TID.X ;  /* 0x0000000000157919 */ /* 0x000e280000002100 */
[----:B----4-:R-:W-:-:S04]  /*115a0*/  @P6 SHF.R.U32.HI R5, RZ, R4, R0 ;  /* 0x00000004ff056219 */ /* 0x010fc80000011600 */
[----:B------:R-:W-:-:S05]  /*115b0*/  SHF.R.S32.HI R0, RZ, 0x1f, R5 ;  /* 0x0000001fff007819 */ /* 0x000fca0000011405 */
[----:B------:R-:W-:-:S04]  /*115c0*/  IMAD R0, R0, UR4, RZ ;  /* 0x0000000400007c24 */ /* 0x000fc8000f8e02ff */
[C---:B------:R-:W-:Y:S02]  /*115d0*/  IMAD R6, R5.reuse, UR5, R0 ;  /* 0x0000000505067c24 */ /* 0x040fe4000f8e0200 */
[----:B------:R-:W-:Y:S02]  /*115e0*/  IMAD.MOV R0, RZ, RZ, -R5 ;  /* 0x000000ffff007224 */ /* 0x000fe400078e0a05 */
[----:B------:R-:W-:-:S04]  /*115f0*/  IMAD.WIDE.U32 R4, R5, UR4, R2 ;  /* 0x0000000405047c25 */ /* 0x000fc8000f8e0002 */
[----:B-1----:R-:W-:Y:S02]  /*11600*/  IMAD R0, R10, R0, R8 ;  /* 0x000000000a007224 */ /* 0x002fe400078e0208 */
[----:B------:R-:W-:Y:S02]  /*11610*/  IMAD.IADD R5, R5, 0x1, R6 ;  /* 0x0000000105057824 */ /* 0x000fe400078e0206 */
[----:B------:R-:W-:Y:S01]  /*11620*/  VIADD R8, R8, 0x80 ;  /* 0x0000008008087836 */ /* 0x000fe20000000000 */
[----:B------:R-:W-:Y:S01]  /*11630*/  SHF.R.S32.HI R9, RZ, 0x1f, R0 ;  /* 0x0000001fff097819 */ /* 0x000fe20000011400 */
[----:B------:R-:W-:Y:S01]  /*11640*/  IMAD.WIDE.U32 R6, R0, UR6, R4 ;  /* 0x0000000600067c25 */ /* 0x000fe2000f8e0004 */
[----:B0-----:R-:W-:Y:S01]  /*11650*/  LOP3.LUT R21, R21, 0x7f, RZ, 0xc0, !PT ;  /* 0x0000007f15157812 */ /* 0x001fe200078ec0ff */
[----:B------:R-:W0:Y:S02]  /*11660*/  @P6 LDC R5, c[0x0][0x450] ;  /* 0x00011400ff056b82 */ /* 0x000e240000000800 */
[----:B------:R-:W-:Y:S01]  /*11670*/  IMAD R9, R9, UR6, RZ ;  /* 0x0000000609097c24 */ /* 0x000fe2000f8e02ff */
[----:B------:R-:W-:-:S02]  /*11680*/  LEA R4, P0, R6, UR8, 0x1 ;  /* 0x0000000806047c11 */ /* 0x000fc4000f8008ff */
[----:B------:R-:W-:Y:S01]  /*11690*/  SHF.R.U32.HI R21, RZ, 0x3, R21 ;  /* 0x00000003ff157819 */ /* 0x000fe20000011615 */
[----:B------:R-:W-:-:S04]  /*116a0*/  IMAD R0, R0, UR7, R9 ;  /* 0x0000000700007c24 */ /* 0x000fc8000f8e0209 */
[----:B------:R-:W-:-:S05]  /*116b0*/  IMAD.IADD R0, R7, 0x1, R0 ;  /* 0x0000000107007824 */ /* 0x000fca00078e0200 */
[----:B------:R-:W-:Y:S02]  /*116c0*/  LEA.HI.X R0, R6, UR9, R0, 0x1, P0 ;  /* 0x0000000906007c11 */ /* 0x000fe400080f0c00 */
[----:B------:R-:W1:Y:S02]  /*116d0*/  @P6 LDC R6, c[0x0][0x44c] ;  /* 0x00011300ff066b82 */ /* 0x000e640000000800 */
[----:B-1----:R-:W-:-:S04]  /*116e0*/  @P6 IMAD.HI.U32 R7, R8, R6, RZ ;  /* 0x0000000608076227 */ /* 0x002fc800078e00ff */
[----:B------:R-:W-:Y:S01]  /*116f0*/  IMAD.MOV.U32 R6, RZ, RZ, R8 ;  /* 0x000000ffff067224 */ /* 0x000fe200078e0008 */
[----:B0-----:R-:W-:-:S04]  /*11700*/  @P6 SHF.R.U32.HI R6, RZ, R5, R7 ;  /* 0x00000005ff066219 */ /* 0x001fc80000011607 */
[--C-:B------:R-:W-:Y:S01]  /*11710*/  SHF.R.S32.HI R7, RZ, 0x1f, R6.reuse ;  /* 0x0000001fff077819 */ /* 0x100fe20000011406 */
[----:B------:R-:W-:Y:S02]  /*11720*/  IMAD.MOV R5, RZ, RZ, -R6 ;  /* 0x000000ffff057224 */ /* 0x000fe400078e0a06 */
[----:B------:R-:W-:-:S04]  /*11730*/  IMAD.WIDE.U32 R2, R6, UR4, R2 ;  /* 0x0000000406027c25 */ /* 0x000fc8000f8e0002 */
[----:B------:R-:W-:Y:S02]  /*11740*/  IMAD R5, R10, R5, R8 ;  /* 0x000000050a057224 */ /* 0x000fe400078e0208 */
[----:B------:R-:W-:Y:S01]  /*11750*/  IMAD R7, R7, UR4, RZ ;  /* 0x0000000407077c24 */ /* 0x000fe2000f8e02ff */
[----:B------:R-:W-:Y:S02]  /*11760*/  ULDC UR4, c[0x0][0x2b8] ;  /* 0x0000ae0000047ab9 */ /* 0x000fe40000000800 */
[----:B------:R-:W-:Y:S01]  /*11770*/  ISETP.GE.AND P0, PT, R28, UR4, PT ;  /* 0x000000041c007c0c */ /* 0x000fe2000bf06270 */
[----:B------:R-:W-:Y:S01]  /*11780*/  IMAD R7, R6, UR5, R7 ;  /* 0x0000000506077c24 */ /* 0x000fe2000f8e0207 */
[----:B------:R-:W-:Y:S01]  /*11790*/  SHF.R.S32.HI R6, RZ, 0x1f, R5 ;  /* 0x0000001fff067819 */ /* 0x000fe20000011405 */
[----:B------:R-:W-:Y:S02]  /*117a0*/  UMOV UR4, 0xffffffff ;  /* 0xffffffff00047882 */ /* 0x000fe40000000000 */
[----:B------:R-:W-:-:S02]  /*117b0*/  IMAD.IADD R3, R3, 0x1, R7 ;  /* 0x0000000103037824 */ /* 0x000fc400078e0207 */
[----:B------:R-:W-:Y:S02]  /*117c0*/  IMAD R6, R6, UR6, RZ ;  /* 0x0000000606067c24 */ /* 0x000fe4000f8e02ff */
[----:B------:R-:W-:-:S04]  /*117d0*/  IMAD.WIDE.U32 R2, R5, UR6, R2 ;  /* 0x0000000605027c25 */ /* 0x000fc8000f8e0002 */
[----:B------:R-:W-:Y:S01]  /*117e0*/  IMAD R6, R5, UR7, R6 ;  /* 0x0000000705067c24 */ /* 0x000fe2000f8e0206 */
[----:B------:R-:W-:-:S03]  /*117f0*/  LEA R5, P1, R2, UR8, 0x1 ;  /* 0x0000000802057c11 */ /* 0x000fc6000f8208ff */
[----:B------:R-:W-:-:S05]  /*11800*/  IMAD.IADD R6, R3, 0x1, R6 ;  /* 0x0000000103067824 */ /* 0x000fca00078e0206 */
[----:B------:R-:W-:Y:S01]  /*11810*/  LEA.HI.X R2, R2, UR9, R6, 0x1, P1 ;  /* 0x0000000902027c11 */ /* 0x000fe200088f0c06 */
[----:B--2---:R-:W-:Y:S06]  /*11820*/  BRA.DIV UR4, `(.L_x_1351) ;  /* 0x0000003e04dc7947 */ /* 0x004fec000b800000 */
[----:B------:R-:W0:Y:S01]  /*11830*/  SHFL.IDX PT, R7, R4, RZ, 0x181f ;  /* 0x00181fff04077589 */ /* 0x000e2200000e0000 */
[----:B------:R-:W-:Y:S02]  /*11840*/  IMAD R3, R29, R10, RZ ;  /* 0x0000000a1d037224 */ /* 0x000fe400078e02ff */
[----:B------:R-:W-:Y:S01]  /*11850*/  IMAD.IADD R26, R21, 0x1, R26 ;  /* 0x00000001151a7824 */ /* 0x000fe200078e021a */
        /* <DEDUP_REMOVED lines=76> */
[----:B-1----:R-:W-:-:S05]  /*11d20*/  @!P2 LEA R6, P3, R28, R6, 0x1 ;  /* 0x000000061c06a211 */ /* 0x002fca00078608ff */
[----:B------:R-:W-:Y:S02]  /*11d30*/  @!P2 IMAD.X R7, RZ, RZ, R0, P3 ;  /* 0x000000ffff07a224 */ /* 0x000fe400018e0600 */
[----:B------:R-:W1:Y:S04]  /*11d40*/  SHFL.IDX PT, R0, R2, RZ, 0x181f ;  /* 0x00181fff02007589 */ /* 0x000e6800000e0000 */
[----:B------:R2:W-:Y:S01]  /*11d50*/  @!P2 LDGSTS.E.BYPASS.LTC128B.128 [R20+0xbc00], desc[UR52][R6.64], !P0 ;  /* 0x0bc000000614afae */ /* 0x0005e2000c101d74 */
[----:B0-----:R-:W-:-:S05]  /*11d60*/  @!P1 LEA R4, P3, R28, R4, 0x1 ;  /* 0x000000041c049211 */ /* 0x001fca00078608ff */
[----:B--2---:R-:W-:Y:S02]  /*11d70*/  @!P1 IMAD.MOV.U32 R6, RZ, RZ, R4 ;  /* 0x000000ffff069224 */ /* 0x004fe400078e0004 */
[----:B-1----:R-:W-:-:S04]  /*11d80*/  @!P1 IMAD.X R0, RZ, RZ, R0, P3 ;  /* 0x000000ffff009224 */ /* 0x002fc800018e0600 */
        /* <DEDUP_REMOVED lines=20> */
.L_x_1452:
        /* <DEDUP_REMOVED lines=10> */
.L_x_1352:
        /* <DEDUP_REMOVED lines=18> */
.L_x_1453:
[----:B------:R-:W-:Y:S05]  /*12090*/  BSYNC B0 ;  /* 0x0000000000007941 */ /* 0x000fea0003800000 */
.L_x_1353:
[----:B------:R-:W2:Y:S04]  /*120a0*/  LDL.LU R3, [R1+0x30] ;  /* 0x0000300001037983 */ /* 0x000ea80000300800 */
[----:B------:R-:W3:Y:S01]  /*120b0*/  LDL R2, [R1+0x14] ;  /* 0x0000140001027983 */ /* 0x000ee20000100800 */
[----:B------:R-:W-:Y:S01]  /*120c0*/  BSSY B0, `(.L_x_1355) ;  /* 0x0000108000007945 */ /* 0x000fe20003800000 */
[----:B--2---:R-:W-:-:S05]  /*120d0*/  VIADD R7, R3, 0xfffffffe ;  /* 0xfffffffe03077836 */ /* 0x004fca0000000000 */
[----:B---3--:R-:W-:-:S13]  /*120e0*/  ISETP.GE.AND P0, PT, R7, R2, PT ;  /* 0x000000020700720c */ /* 0x008fda0003f06270 */
[----:B------:R-:W-:Y:S05]  /*120f0*/  @!P0 BRA `(.L_x_1356) ;  /* 0x0000001000108947 */ /* 0x000fea0003800000 */
[----:B------:R-:W-:Y:S01]  /*12100*/  ULDC UR4, c[0x0][0x2f4] ;  /* 0x0000bd0000047ab9 */ /* 0x000fe20000000800 */
[----:B------:R-:W-:Y:S01]  /*12110*/  IMAD.MOV.U32 R6, RZ, RZ, R24 ;  /* 0x000000ffff067224 */ /* 0x000fe200078e0018 */
[----:B------:R-:W-:Y:S01]  /*12120*/  ISETP.GE.AND P1, PT, R28, UR4, PT ;  /* 0x000000041c007c0c */ /* 0x000fe2000bf26270 */
[----:B------:R-:W-:Y:S02]  /*12130*/  IMAD.MOV.U32 R20, RZ, RZ, R27 ;  /* 0x000000ffff147224 */ /* 0x000fe400078e001b */
[----:B------:R-:W-:-:S10]  /*12140*/  IMAD.MOV.U32 R29, RZ, RZ, R25 ;  /* 0x000000ffff1d7224 */ /* 0x000fd400078e0019 */
.L_x_1369:
[----:B------:R-:W2:Y:S01]  /*12150*/  LDL R9, [R1+0x18] ;  /* 0x0000180001097983 */ /* 0x000ea20000100800 */
[----:B------:R-:W1:Y:S03]  /*12160*/  LDC R3, c[0x0][0x430] ;  /* 0x00010c00ff037b82 */ /* 0x000e660000000800 */
[----:B------:R-:W3:Y:S04]  /*12170*/  LDL R8, [R1+0x1c] ;  /* 0x00001c0001087983 */ /* 0x000ee80000100800 */
[----:B------:R-:W4:Y:S01]  /*12180*/  LDL R5, [R1+0x8] ;  /* 0x0000080001057983 */ /* 0x000f220000100800 */
[----:B------:R-:W0:Y:S01]  /*12190*/  S2R R2, SR_TID.X ;  /* 0x0000000000027919 */ /* 0x000e220000002100 */
[----:B-1----:R-:W-:-:S13]  /*121a0*/  ISETP.NE.AND P0, PT, R3, 0x1, PT ;  /* 0x000000010300780c */ /* 0x002fda0003f05270 */
[----:B------:R-:W1:Y:S01]  /*121b0*/  @P0 LDC R4, c[0x0][0x434] ;  /* 0x00010d00ff040b82 */ /* 0x000e620000000800 */
[----:B0-----:R-:W-:-:S04]  /*121c0*/  LOP3.LUT R0, R2, 0x7f, RZ, 0xc0, !PT ;  /* 0x0000007f02007812 */ /* 0x001fc800078ec0ff */
[----:B------:R-:W-:-:S03]  /*121d0*/  SHF.R.U32.HI R3, RZ, 0x3, R0 ;  /* 0x00000003ff037819 */ /* 0x000fc60000011600 */
[----:B------:R-:W0:Y:S01]  /*121e0*/  @P0 LDC R0, c[0x0][0x438] ;  /* 0x00010e00ff000b82 */ /* 0x000e220000000800 */
[----:B------:R-:W-:Y:S02]  /*121f0*/  IMAD.SHL.U32 R2, R2, 0x10, RZ ;  /* 0x0000001002027824 */ /* 0x000fe400078e00ff */
[----:B------:R-:W-:-:S03]  /*12200*/  IMAD R3, R7, 0x80, R3 ;  /* 0x0000008007037824 */ /* 0x000fc600078e0203 */
[----:B------:R-:W-:Y:S01]  /*12210*/  LOP3.LUT R2, R2, 0x70, RZ, 0xc0, !PT ;  /* 0x0000007002027812 */ /* 0x000fe200078ec0ff */
[----:B------:R-:W-:Y:S05]  /*12220*/  YIELD ;  /* 0x0000000000007946 */ /* 0x000fea0003800000 */
[----:B------:R-:W-:Y:S01]  /*12230*/  ULDC UR4, c[0x0][0x430] ;  /* 0x00010c0000047ab9 */ /* 0x000fe20000000800 */
[----:B--2---:R-:W-:-:S05]  /*12240*/  IADD3 R3, R2, R3, R9 ;  /* 0x0000000302037210 */ /* 0x004fca0007ffe009 */
[----:B-1----:R-:W-:-:S04]  /*12250*/  @P0 IMAD.HI.U32 R4, R3, R4, RZ ;  /* 0x0000000403040227 */ /* 0x002fc800078e00ff */
[----:B------:R-:W-:Y:S01]  /*12260*/  IMAD.MOV.U32 R2, RZ, RZ, R3 ;  /* 0x000000ffff027224 */ /* 0x000fe200078e0003 */
[----:B0-----:R-:W-:-:S05]  /*12270*/  @P0 SHF.R.U32.HI R2, RZ, R0, R4 ;  /* 0x00000000ff020219 */ /* 0x001fca0000011604 */
[----:B------:R-:W-:-:S04]  /*12280*/  IMAD.MOV R0, RZ, RZ, -R2 ;  /* 0x000000ffff007224 */ /* 0x000fc800078e0a02 */
        /* <DEDUP_REMOVED lines=22> */
.L_x_1357:
[----:B------:R-:W-:Y:S01]  /*123f0*/  IMAD R5, R24, 0x8, R22 ;  /* 0x0000000818057824 */ /* 0x000fe200078e0216 */
[----:B------:R-:W-:Y:S01]  /*12400*/  SHF.L.U32 R2, R27, 0x1f, RZ ;  /* 0x0000001f1b027819 */ /* 0x000fe200000006ff */
[----:B------:R-:W-:Y:S03]  /*12410*/  BSSY B1, `(.L_x_1358) ;  /* 0x0000003000017945 */ /* 0x000fe60003800000 */
[----:B------:R-:W0:Y:S02]  /*12420*/  SYNCS.PHASECHK.TRANS64.TRYWAIT P0, [R5+URZ+0x16840], R2 ;  /* 0x01684002050075a7 */ /* 0x000e24000800017f */
[----:B0-----:R-:W-:Y:S05]  /*12430*/  @!P0 BRA `(.L_x_1359) ;  /* 0x0000004000d08947 */ /* 0x001fea0003800000 */
.L_x_1454:
[----:B------:R-:W-:Y:S05]  /*12440*/  BSYNC B1 ;  /* 0x0000000000017941 */ /* 0x000fea0003800000 */
.L_x_1358:
[----:B------:R-:W2:Y:S04]  /*12450*/  LDL R3, [R1] ;  /* 0x0000000001037983 */ /* 0x000ea80000100800 */
[----:B------:R-:W3:Y:S01]  /*12460*/  LDL R8, [R1+0x4] ;  /* 0x0000040001087983 */ /* 0x000ee20000100800 */
[----:B------:R-:W-:Y:S01]  /*12470*/  SHF.R.S32.HI R21, RZ, 0x1f, R0 ;  /* 0x0000001fff157819 */ /* 0x000fe20000011400 */
[----:B------:R-:W-:Y:S01]  /*12480*/  ULDC.64 UR4, c[0x0][0x300] ;  /* 0x0000c00000047ab9 */ /* 0x000fe20000000a00 */
[----:B------:R-:W1:Y:S03]  /*12490*/  S2R R9, SR_TID.X ;  /* 0x0000000000097919 */ /* 0x000e660000002100 */
[----:B------:R-:W-:-:S04]  /*124a0*/  IMAD R7, R21, UR4, RZ ;  /* 0x0000000415077c24 */ /* 0x000fc8000f8e02ff */
[C---:B------:R-:W-:Y:S02]  /*124b0*/  IMAD R7, R0.reuse, UR5, R7 ;  /* 0x0000000500077c24 */ /* 0x040fe4000f8e0207 */
[----:B-1----:R-:W-:Y:S01]  /*124c0*/  IMAD.SHL.U32 R11, R9, 0x8, RZ ;  /* 0x00000008090b7824 */ /* 0x002fe200078e00ff */
        /* <DEDUP_REMOVED lines=63> */
.L_x_1472:
        /* <DEDUP_REMOVED lines=8> */
.L_x_1361:
        /* <DEDUP_REMOVED lines=11> */
.L_x_1362:
[----:B------:R1:W-:Y:S01]  /*129f0*/  SYNCS.ARRIVE.TRANS64.A1T0 RZ, [R5+URZ+0x16830], RZ ;  /* 0x016830ff05ff79a7 */ /* 0x0003e2000810003f */
[----:B------:R-:W-:Y:S05]  /*12a00*/  @!P3 BRA `(.L_x_1363) ;  /* 0x000000000004b947 */ /* 0x000fea0003800000 */
[----:B------:R-:W-:Y:S01]  /*12a10*/  BPT.TRAP 0x1 ;  /* 0x000000040000795c */ /* 0x000fe20000300000 */
.L_x_1363:
[----:B------:R-:W-:Y:S01]  /*12a20*/  SHF.L.U32 R2, R20, 0x1f, RZ ;  /* 0x0000001f14027819 */ /* 0x000fe200000006ff */
[----:B-1----:R-:W-:Y:S01]  /*12a30*/  IMAD R5, R6, 0x8, R22 ;  /* 0x0000000806057824 */ /* 0x002fe200078e0216 */
[----:B------:R-:W-:Y:S03]  /*12a40*/  BSSY B1, `(.L_x_1364) ;  /* 0x0000003000017945 */ /* 0x000fe60003800000 */
[----:B------:R-:W1:Y:S02]  /*12a50*/  SYNCS.PHASECHK.TRANS64.TRYWAIT P0, [R5+URZ+0x16860], R2 ;  /* 0x01686002050075a7 */ /* 0x000e64000800017f */
[----:B-1----:R-:W-:Y:S05]  /*12a60*/  @!P0 BRA `(.L_x_1365) ;  /* 0x0000004400888947 */ /* 0x002fea0003800000 */
.L_x_1473:
[----:B------:R-:W-:Y:S05]  /*12a70*/  BSYNC B1 ;  /* 0x0000000000017941 */ /* 0x000fea0003800000 */
.L_x_1364:
[----:B------:R-:W2:Y:S01]  /*12a80*/  LDL R8, [R1+0x10] ;  /* 0x0000100001087983 */ /* 0x000ea20000100800 */
[----:B------:R-:W0:Y:S01]  /*12a90*/  S2R R11, SR_TID.X ;  /* 0x00000000000b7919 */ /* 0x000e220000002100 */
[----:B------:R-:W-:Y:S01]  /*12aa0*/  UMOV UR4, 0xffffffff ;  /* 0xffffffff00047882 */ /* 0x000fe20000000000 */
[C---:B0-----:R-:W-:Y:S01]  /*12ab0*/  IMAD.SHL.U32 R9, R11.reuse, 0x8, RZ ;  /* 0x000000080b097824 */ /* 0x041fe200078e00ff */
[C---:B------:R-:W-:Y:S01]  /*12ac0*/  LOP3.LUT R3, R11.reuse, 0x7f, RZ, 0xc0, !PT ;  /* 0x0000007f0b037812 */ /* 0x040fe200078ec0ff */
[----:B------:R-:W-:-:S03]  /*12ad0*/  IMAD.SHL.U32 R10, R11, 0x8, RZ ;  /* 0x000000080b0a7824 */ /* 0x000fc600078e00ff */
[----:B------:R-:W-:-:S04]  /*12ae0*/  LOP3.LUT R9, R9, 0x1f8, RZ, 0xc0, !PT ;  /* 0x000001f809097812 */ /* 0x000fc800078ec0ff */
        /* <DEDUP_REMOVED lines=53> */
.L_x_1491:
        /* <DEDUP_REMOVED lines=28> */
.L_x_1367:
        /* <DEDUP_REMOVED lines=12> */
.L_x_1368:
[----:B------:R-:W2:Y:S01]  /*130c0*/  LDL R0, [R1+0x14] ;  /* 0x0000140001007983 */ /* 0x000ea20000100800 */
[----:B------:R1:W-:Y:S01]  /*130d0*/  SYNCS.ARRIVE.TRANS64.A1T0 RZ, [R5+URZ+0x16850], RZ ;  /* 0x016850ff05ff79a7 */ /* 0x0003e2000810003f */
[C---:B------:R-:W-:Y:S02]  /*130e0*/  VIADD R7, R25.reuse, 0xffffffff ;  /* 0xffffffff19077836 */ /* 0x040fe40000000000 */
[----:B------:R-:W-:Y:S02]  /*130f0*/  IMAD.MOV.U32 R6, RZ, RZ, R24 ;  /* 0x000000ffff067224 */ /* 0x000fe400078e0018 */
[----:B------:R-:W-:Y:S02]  /*13100*/  IMAD.MOV.U32 R20, RZ, RZ, R27 ;  /* 0x000000ffff147224 */ /* 0x000fe400078e001b */
[----:B------:R-:W-:Y:S01]  /*13110*/  IMAD.MOV.U32 R29, RZ, RZ, R25 ;  /* 0x000000ffff1d7224 */ /* 0x000fe200078e0019 */
[----:B--2---:R-:W-:-:S13]  /*13120*/  ISETP.GT.AND P0, PT, R25, R0, PT ;  /* 0x000000001900720c */ /* 0x004fda0003f04270 */
[----:B-1----:R-:W-:Y:S05]  /*13130*/  @P0 BRA `(.L_x_1369) ;  /* 0xfffffff000040947 */ /* 0x002fea000383ffff */
.L_x_1356:
[----:B------:R-:W-:Y:S05]  /*13140*/  BSYNC B0 ;  /* 0x0000000000007941 */ /* 0x000fea0003800000 */
.L_x_1355:
[----:B0-----:R-:W0:Y:S01]  /*13150*/  S2R R0, SR_TID.X ;  /* 0x0000000000007919 */ /* 0x001e220000002100 */
[----:B------:R-:W-:Y:S01]  /*13160*/  BSSY B0, `(.L_x_1370) ;  /* 0x0000010000007945 */ /* 0x000fe20003800000 */
        /* <DEDUP_REMOVED lines=14> */
[----:B0-----:R-:W-:-:S07]  /*13250*/  IADD3 R16, R0, UR38, R7 ;  /* 0x0000002600107c10 */ /* 0x001fce000fffe007 */
.L_x_1371:
[----:B------:R-:W-:Y:S05]  /*13260*/  BSYNC B0 ;  /* 0x0000000000007941 */ /* 0x000fea0003800000 */
.L_x_1370:
[----:B------:R-:W-:-:S05]  /*13270*/  IMAD.U32 R0, RZ, RZ, UR37 ;  /* 0x00000025ff007e24 */ /* 0x000fca000f8e00ff */
[----:B------:R-:W-:-:S13]  /*13280*/  ISETP.NE.AND P0, PT, R0, 0x3, PT ;  /* 0x000000030000780c */ /* 0x000fda0003f05270 */
[----:B------:R-:W-:Y:S05]  /*13290*/  @!P0 BRA `(.L_x_1372) ;  /* 0x0000000000048947 */ /* 0x000fea0003800000 */
[----:B------:R-:W-:Y:S01]  /*132a0*/  BPT.TRAP 0x1 ;  /* 0x000000040000795c */ /* 0x000fe20000300000 */
.L_x_1372:
[----:B------:R-:W2:Y:S01]  /*132b0*/  LDL.LU R2, [R1+0x10] ;  /* 0x0000100001027983 */ /* 0x000ea20000300800 */
[----:B------:R-:W-:Y:S01]  /*132c0*/  IMAD R0, R24, 0x8, R22 ;  /* 0x0000000818007824 */ /* 0x000fe200078e0216 */
[----:B------:R-:W-:Y:S01]  /*132d0*/  SHF.L.U32 R3, R27, 0x1f, RZ ;  /* 0x0000001f1b037819 */ /* 0x000fe200000006ff */
[----:B------:R-:W-:Y:S03]  /*132e0*/  BSSY B0, `(.L_x_1373) ;  /* 0x0000004000007945 */ /* 0x000fe60003800000 */
[----:B------:R-:W0:Y:S01]  /*132f0*/  SYNCS.PHASECHK.TRANS64.TRYWAIT P0, [R0+URZ+0x16860], R3 ;  /* 0x01686003000075a7 */ /* 0x000e22000800017f */
[----:B--2---:R-:W-:Y:S01]  /*13300*/  IMAD R6, R25, -0x80, R2 ;  /* 0xffffff8019067824 */ /* 0x004fe200078e0202 */
[----:B0-----:R-:W-:Y:S06]  /*13310*/  @!P0 BRA `(.L_x_1374) ;  /* 0x0000004400b88947 */ /* 0x001fec0003800000 */
.L_x_1492:
[----:B------:R-:W-:Y:S05]  /*13320*/  BSYNC B0 ;  /* 0x0000000000007941 */ /* 0x000fea0003800000 */
.L_x_1373:
[----:B------:R-:W1:Y:S01]  /*13330*/  S2R R7, SR_TID.X ;  /* 0x0000000000077919 */ /* 0x000e620000002100 */
[----:B------:R-:W-:Y:S02]  /*13340*/  ULDC UR4, c[0x0][0x2f4] ;  /* 0x0000bd0000047ab9 */ /* 0x000fe40000000800 */
[----:B------:R-:W-:Y:S01]  /*13350*/  ISETP.GE.AND P0, PT, R28, UR4, PT ;  /* 0x000000041c007c0c */ /* 0x000fe2000bf06270 */
[----:B------:R-:W-:Y:S01]  /*13360*/  UMOV UR4, 0xffffffff ;  /* 0xffffffff00047882 */ /* 0x000fe20000000000 */
        /* <DEDUP_REMOVED lines=31> */
[----:B------:R-:W2:Y:S03]  /*13560*/  SHFL.IDX PT, R10, R17, 0x4, 0x181f ;  /* 0x00981f00110a7f89 */ /* 0x000ea600000e0000 */
[----:B-----5:R-:W-:Y:S02]  /*13570*/  IMAD.X R3, RZ, RZ, R8, P2 ;  /* 0x000000ffff037224 */ /* 0x020fe400010e0608 */
[----:B------:R-:W3:Y:S04]  /*13580*/  SHFL.IDX PT, R8, R23, 0x4, 0x181f ;  /* 0x00981f0017087f89 */ /* 0x000ee800000e0000 */
        /* <DEDUP_REMOVED lines=22> */
.L_x_1510:
        /* <DEDUP_REMOVED lines=9> */
.L_x_1376:
        /* <DEDUP_REMOVED lines=11> */
.L_x_1377:
[----:B------:R-:W-:Y:S01]  /*13830*/  VIADD R24, R24, 0x1 ;  /* 0x0000000118187836 */ /* 0x000fe20000000000 */
[----:B------:R0:W-:Y:S04]  /*13840*/  SYNCS.ARRIVE.TRANS64.A1T0 RZ, [R0+URZ+0x16850], RZ ;  /* 0x016850ff00ff79a7 */ /* 0x0001e8000810003f */
[----:B------:R-:W-:-:S04]  /*13850*/  ISETP.NE.AND P0, PT, R24, 0x2, PT ;  /* 0x000000021800780c */ /* 0x000fc80003f05270 */
[----:B0-----:R-:W-:Y:S02]  /*13860*/  SEL R0, RZ, 0x1, P0 ;  /* 0x00000001ff007807 */ /* 0x001fe40000000000 */
[----:B------:R-:W-:Y:S02]  /*13870*/  SEL R24, R24, RZ, P0 ;  /* 0x000000ff18187207 */ /* 0x000fe40000000000 */
[----:B------:R-:W-:-:S07]  /*13880*/  LOP3.LUT R27, R27, R0, RZ, 0x3c, !PT ;  /* 0x000000001b1b7212 */ /* 0x000fce00078e3cff */
.L_x_1336:
[----:B------:R-:W-:Y:S05]  /*13890*/  BSYNC B7 ;  /* 0x0000000000077941 */ /* 0x000fea0003800000 */
.L_x_1334:
[----:B------:R-:W2:Y:S02]  /*138a0*/  LDL R0, [R1] ;  /* 0x0000000001007983 */ /* 0x000ea40000100800 */
[----:B--2---:R-:W-:-:S13]  /*138b0*/  LOP3.LUT P0, RZ, R0, 0x20, RZ, 0xc0, !PT ;  /* 0x0000002000ff7812 */ /* 0x004fda000780c0ff */
[----:B------:R-:W-:Y:S05]  /*138c0*/  @!P0 BRA `(.L_x_1378) ;  /* 0x0000000000248947 */ /* 0x000fea0003800000 */
[----:B------:R-:W-:Y:S05]  /*138d0*/  WARPSYNC.ALL ;  /* 0x0000000000007948 */ /* 0x000fea0003800000 */
[----:B------:R-:W1:Y:S08]  /*138e0*/  S2UR UR5, SR_CgaCtaId ;  /* 0x00000000000579c3 */ /* 0x000e700000008800 */
[----:B------:R-:W-:Y:S06]  /*138f0*/  BAR.SYNC.DEFER_BLOCKING 0x5, 0x200 ;  /* 0x0148000000007b1d */ /* 0x000fec0000010000 */
[----:B------:R-:W-:-:S02]  /*13900*/  UMOV UR4, 0x400 ;  /* 0x0000040000047882 */ /* 0x000fc40000000000 */
[----:B-1----:R-:W-:-:S06]  /*13910*/  ULEA UR4, UR5, UR4, 0x18 ;  /* 0x0000000405047291 */ /* 0x002fcc000f8ec03f */
[----:B------:R-:W-:-:S05]  /*13920*/  IMAD.U32 R22, RZ, RZ, UR4 ;  /* 0x00000004ff167e24 */ /* 0x000fca000f8e00ff */
[----:B------:R2:W3:Y:S01]  /*13930*/  LDS.128 R16, [R22+0x168d0] ;  /* 0x0168d00016107984 */ /* 0x0004e20000000c00 */
[----:B------:R-:W-:Y:S06]  /*13940*/  BAR.ARV 0x4, 0x200 ;  /* 0x0108000000007b1d */ /* 0x000fec0000002000 */
[----:B------:R-:W-:Y:S05]  /*13950*/  BRA `(.L_x_1379) ;  /* 0x0000000800cc7947 */ /* 0x000fea0003800000 */
.L_x_1378:
[----:B------:R-:W1:Y:S01]  /*13960*/  S2R R0, SR_TID.X ;  /* 0x0000000000007919 */ /* 0x000e620000002100 */
[----:B------:R-:W-:Y:S01]  /*13970*/  UMOV UR4, 0xffffffff ;  /* 0xffffffff00047882 */ /* 0x000fe20000000000 */
[----:B-1----:R-:W-:-:S04]  /*13980*/  LOP3.LUT R8, R0, 0x1f, RZ, 0xc0, !PT ;  /* 0x0000001f00087812 */ /* 0x002fc800078ec0ff */
[----:B------:R-:W-:Y:S01]  /*13990*/  ISETP.NE.AND P0, PT, R8, 0x1f, PT ;  /* 0x0000001f0800780c */ /* 0x000fe20003f05270 */
[----:B------:R-:W-:-:S12]  /*139a0*/  BRA.DIV UR4, `(.L_x_1380) ;  /* 0x0000004a04687947 */ /* 0x000fd8000b800000 */
[----:B------:R-:W-:Y:S01]  /*139b0*/  IMAD.IADD R5, R19, 0x1, R8 ;  /* 0x0000000113057824 */ /* 0x000fe200078e0208 */
[----:B------:R-:W-:-:S04]  /*139c0*/  ULDC UR4, c[0x0][0xc3c] ;  /* 0x00030f0000047ab9 */ /* 0x000fc80000000800 */
[----:B------:R-:W-:-:S13]  /*139d0*/  ISETP.GE.OR P1, PT, R5, UR4, !P0 ;  /* 0x0000000405007c0c */ /* 0x000fda000c726670 */
[----:B------:R-:W1:Y:S02]  /*139e0*/  @!P1 LDC.64 R2, c[0x0][0xc80] ;  /* 0x00032000ff029b82 */ /* 0x000e640000000a00 */
[----:B-1----:R-:W-:-:S06]  /*139f0*/  @!P1 IMAD.WIDE R2, R5, 0x4, R2 ;  /* 0x0000000405029825 */ /* 0x002fcc00078e0202 */
[----:B------:R-:W2:Y:S01]  /*13a00*/  @!P1 LDG.E R2, desc[UR52][R2.64] ;  /* 0x0000003402029981 */ /* 0x000ea2000c1e1900 */
[----:B------:R-:W-:Y:S01]  /*13a10*/  IMAD.MOV.U32 R17, RZ, RZ, RZ ;  /* 0x000000ffff117224 */ /* 0x000fe200078e00ff */
[C---:B------:R-:W-:Y:S02]  /*13a20*/  ISETP.GE.U32.AND P2, PT, R8.reuse, 0x2, PT ;  /* 0x000000020800780c */ /* 0x040fe40003f46070 */
[C---:B------:R-:W-:Y:S01]  /*13a30*/  ISETP.GE.U32.AND P3, PT, R8.reuse, 0x4, PT ;  /* 0x000000040800780c */ /* 0x040fe20003f66070 */
[----:B------:R-:W-:Y:S01]  /*13a40*/  SHFL.IDX PT, R0, R16, RZ, 0x1f ;  /* 0x00001fff10007589 */ /* 0x000fe200000e0000 */
[C---:B------:R-:W-:Y:S02]  /*13a50*/  ISETP.GE.U32.AND P4, PT, R8.reuse, 0x8, PT ;  /* 0x000000080800780c */ /* 0x040fe40003f86070 */
[C---:B------:R-:W-:Y:S01]  /*13a60*/  ISETP.GE.U32.AND P5, PT, R8.reuse, 0x10, PT ;  /* 0x000000100800780c */ /* 0x040fe20003fa6070 */
[----:B--2---:R-:W-:Y:S01]  /*13a70*/  @!P1 IMAD.MOV.U32 R17, RZ, RZ, R2 ;  /* 0x000000ffff119224 */ /* 0x004fe200078e0002 */
[----:B------:R-:W-:-:S04]  /*13a80*/  ISETP.NE.AND P1, PT, R8, RZ, PT ;  /* 0x000000ff0800720c */ /* 0x000fc80003f25270 */
[----:B------:R-:W1:Y:S02]  /*13a90*/  SHFL.UP PT, R14, R17, 0x1, RZ ;  /* 0x04200000110e7989 */ /* 0x000e6400000e00ff */
[----:B-1----:R-:W-:-:S05]  /*13aa0*/  SEL R4, R14, RZ, P1 ;  /* 0x000000ff0e047207 */ /* 0x002fca0000800000 */
[----:B------:R-:W-:-:S05]  /*13ab0*/  IMAD.IADD R4, R17, 0x1, R4 ;  /* 0x0000000111047824 */ /* 0x000fca00078e0204 */
[----:B------:R-:W1:Y:S02]  /*13ac0*/  SHFL.UP PT, R14, R4, 0x2, RZ ;  /* 0x04400000040e7989 */ /* 0x000e6400000e00ff */
[----:B-1----:R-:W-:-:S05]  /*13ad0*/  SEL R5, R14, RZ, P2 ;  /* 0x000000ff0e057207 */ /* 0x002fca0001000000 */
[----:B------:R-:W-:Y:S02]  /*13ae0*/  IMAD.IADD R6, R4, 0x1, R5 ;  /* 0x0000000104067824 */ /* 0x000fe400078e0205 */
[----:B------:R-:W-:Y:S04]  /*13af0*/  SHFL.IDX PT, R5, R16, 0x1, 0x1f ;  /* 0x00201f0010057f89 */ /* 0x000fe800000e0000 */
[----:B------:R-:W1:Y:S02]  /*13b00*/  SHFL.UP PT, R14, R6, 0x4, RZ ;  /* 0x04800000060e7989 */ /* 0x000e6400000e00ff */
[----:B-1----:R-:W-:-:S05]  /*13b10*/  SEL R3, R14, RZ, P3 ;  /* 0x000000ff0e037207 */ /* 0x002fca0001800000 */
[----:B------:R-:W-:-:S05]  /*13b20*/  IMAD.IADD R2, R6, 0x1, R3 ;  /* 0x0000000106027824 */ /* 0x000fca00078e0203 */
[----:B------:R-:W1:Y:S02]  /*13b30*/  SHFL.UP PT, R14, R2, 0x8, RZ ;  /* 0x05000000020e7989 */ /* 0x000e6400000e00ff */
[----:B-1----:R-:W-:-:S05]  /*13b40*/  SEL R3, R14, RZ, P4 ;  /* 0x000000ff0e037207 */ /* 0x002fca0002000000 */
[----:B------:R-:W-:-:S05]  /*13b50*/  IMAD.IADD R3, R2, 0x1, R3 ;  /* 0x0000000102037824 */ /* 0x000fca00078e0203 */
[----:B------:R-:W1:Y:S02]  /*13b60*/  SHFL.UP PT, R14, R3, 0x10, RZ ;  /* 0x06000000030e7989 */ /* 0x000e6400000e00ff */
[----:B-1----:R-:W-:-:S05]  /*13b70*/  SEL R14, R14, RZ, P5 ;  /* 0x000000ff0e0e7207 */ /* 0x002fca0002800000 */
[----:B------:R-:W-:-:S05]  /*13b80*/  IMAD.IADD R3, R3, 0x1, R14 ;  /* 0x0000000103037824 */ /* 0x000fca00078e020e */
[----:B------:R1:W2:Y:S02]  /*13b90*/  SHFL.IDX PT, R14, R3, 0x1f, 0x1f ;  /* 0x03e01f00030e7f89 */ /* 0x0002a400000e0000 */
.L_x_1520:
[----:B------:R-:W-:Y:S02]  /*13ba0*/  ULDC UR4, c[0x0][0xc38] ;  /* 0x00030e0000047ab9 */ /* 0x000fe40000000800 */
[----:B------:R-:W-:-:S04]  /*13bb0*/  IMAD.U32 R4, RZ, RZ, UR4 ;  /* 0x00000004ff047e24 */ /* 0x000fc8000f8e00ff */
[----:B--2---:R-:W-:-:S04]  /*13bc0*/  IMAD R14, R14, R4, RZ ;  /* 0x000000040e0e7224 */ /* 0x004fc800078e02ff */
[----:B------:R-:W-:-:S05]  /*13bd0*/  IMAD.IADD R5, R5, 0x1, R14 ;  /* 0x0000000105057824 */ /* 0x000fca00078e020e */
[----:B------:R-:W-:-:S13]  /*13be0*/  ISETP.GT.AND P6, PT, R5, R0, PT ;  /* 0x000000000500720c */ /* 0x000fda0003fc4270 */
[----:B------:R-:W-:Y:S05]  /*13bf0*/  @P6 BRA `(.L_x_1381) ;  /* 0x00000000009c6947 */ /* 0x000fea0003800000 */
.L_x_1386:
[----:B------:R-:W2:Y:S01]  /*13c00*/  LDC R2, c[0x0][0xc3c] ;  /* 0x00030f00ff027b82 */ /* 0x000ea20000000800 */
[----:B------:R-:W-:-:S05]  /*13c10*/  VIADD R19, R19, 0x1f ;  /* 0x0000001f13137836 */ /* 0x000fca0000000000 */
[----:B--2---:R-:W-:-:S13]  /*13c20*/  ISETP.GE.AND P6, PT, R19, R2, PT ;  /* 0x000000021300720c */ /* 0x004fda0003fc6270 */
[----:B------:R-:W-:Y:S05]  /*13c30*/  @P6 BRA `(.L_x_1382) ;  /* 0x0000000400d06947 */ /* 0x000fea0003800000 */
[----:B-1----:R-:W1:Y:S01]  /*13c40*/  S2R R3, SR_TID.X ;  /* 0x0000000000037919 */ /* 0x002e620000002100 */
[----:B------:R-:W-:Y:S01]  /*13c50*/  BSSY B0, `(.L_x_1383) ;  /* 0x0000009000007945 */ /* 0x000fe20003800000 */
[----:B------:R-:W-:Y:S01]  /*13c60*/  IMAD.MOV.U32 R17, RZ, RZ, RZ ;  /* 0x000000ffff117224 */ /* 0x000fe200078e00ff */
[----:B-1----:R-:W-:-:S05]  /*13c70*/  LOP3.LUT R3, R3, 0x1f, RZ, 0xc0, !PT ;  /* 0x0000001f03037812 */ /* 0x002fca00078ec0ff */
[----:B------:R-:W-:-:S05]  /*13c80*/  IMAD.IADD R7, R19, 0x1, R3 ;  /* 0x0000000113077824 */ /* 0x000fca00078e0203 */
[----:B------:R-:W-:-:S13]  /*13c90*/  ISETP.GE.OR P6, PT, R7, R2, !P0 ;  /* 0x000000020700720c */ /* 0x000fda00047c6670 */
[----:B------:R-:W-:Y:S05]  /*13ca0*/  @P6 BRA `(.L_x_1384) ;  /* 0x00000000000c6947 */ /* 0x000fea0003800000 */
[----:B------:R-:W1:Y:S02]  /*13cb0*/  LDC.64 R2, c[0x0][0xc80] ;  /* 0x00032000ff027b82 */ /* 0x000e640000000a00 */
[----:B-1----:R-:W-:-:S05]  /*13cc0*/  IMAD.WIDE R2, R7, 0x4, R2 ;  /* 0x0000000407027825 */ /* 0x002fca00078e0202 */
[----:B------:R1:W5:Y:S02]  /*13cd0*/  LDG.E R17, desc[UR52][R2.64] ;  /* 0x0000003402117981 */ /* 0x000364000c1e1900 */
.L_x_1384:
[----:B------:R-:W-:Y:S05]  /*13ce0*/  BSYNC B0 ;  /* 0x0000000000007941 */ /* 0x000fea0003800000 */
.L_x_1383:
[----:B------:R-:W-:-:S03]  /*13cf0*/  UMOV UR4, 0xffffffff ;  /* 0xffffffff00047882 */ /* 0x000fc60000000000 */
[----:B------:R-:W-:Y:S05]  /*13d00*/  BRA.DIV UR4, `(.L_x_1385) ;  /* 0x0000004a04b47947 */ /* 0x000fea000b800000 */
[----:B-----5:R-:W2:Y:S02]  /*13d10*/  SHFL.UP PT, R14, R17, 0x1, RZ ;  /* 0x04200000110e7989 */ /* 0x020ea400000e00ff */
[----:B--2---:R-:W-:-:S05]  /*13d20*/  SEL R14, R14, RZ, P1 ;  /* 0x000000ff0e0e7207 */ /* 0x004fca0000800000 */
[----:B------:R-:W-:-:S05]  /*13d30*/  IMAD.IADD R13, R17, 0x1, R14 ;  /* 0x00000001110d7824 */ /* 0x000fca00078e020e */
        /* <DEDUP_REMOVED lines=13> */
.L_x_1528:
[----:B------:R-:W-:Y:S02]  /*13e10*/  ULDC UR4, c[0x0][0xc38] ;  /* 0x00030e0000047ab9 */ /* 0x000fe40000000800 */
[----:B------:R-:W-:-:S04]  /*13e20*/  IMAD.U32 R4, RZ, RZ, UR4 ;  /* 0x00000004ff047e24 */ /* 0x000fc8000f8e00ff */
[----:B--2---:R-:W-:-:S04]  /*13e30*/  IMAD R14, R14, R4, RZ ;  /* 0x000000040e0e7224 */ /* 0x004fc800078e02ff */
[----:B------:R-:W-:-:S05]  /*13e40*/  IMAD.IADD R5, R14, 0x1, R5 ;  /* 0x000000010e057824 */ /* 0x000fca00078e0205 */
[----:B------:R-:W-:-:S13]  /*13e50*/  ISETP.GT.AND P6, PT, R5, R0, PT ;  /* 0x000000000500720c */ /* 0x000fda0003fc4270 */
[----:B------:R-:W-:Y:S05]  /*13e60*/  @!P6 BRA `(.L_x_1386) ;  /* 0xfffffffc0064e947 */ /* 0x000fea000383ffff */
.L_x_1381:
[----:B------:R-:W-:Y:S01]  /*13e70*/  IMAD.IADD R16, R5, 0x1, -R14 ;  /* 0x0000000105107824 */ /* 0x000fe200078e0a0e */
[----:B------:R-:W-:-:S03]  /*13e80*/  UMOV UR4, 0xffffffff ;  /* 0xffffffff00047882 */ /* 0x000fc60000000000 */
[----:B------:R-:W-:-:S05]  /*13e90*/  IMAD R5, R3, R4, R16 ;  /* 0x0000000403057224 */ /* 0x000fca00078e0210 */
[----:B------:R-:W-:Y:S01]  /*13ea0*/  ISETP.GT.AND P6, PT, R5, R0, PT ;  /* 0x000000000500720c */ /* 0x000fe20003fc4270 */
[----:B------:R-:W-:-:S12]  /*13eb0*/  BRA.DIV UR4, `(.L_x_1387) ;  /* 0x0000004e04047947 */ /* 0x000fd8000b800000 */
[----:B------:R-:W-:-:S04]  /*13ec0*/  VOTE.ANY R2, PT, !P6 ;  /* 0x0000000000027806 */ /* 0x000fc800070e0100 */
[----:B------:R-:W2:Y:S02]  /*13ed0*/  POPC R6, R2 ;  /* 0x0000000200067309 */ /* 0x000ea40000000000 */
[----:B--2---:R2:W3:Y:S02]  /*13ee0*/  SHFL.IDX PT, R17, R17, R6, 0x1f ;  /* 0x00001f0611117589 */ /* 0x0044e400000e0000 */
.L_x_1532:
[----:B------:R-:W-:Y:S01]  /*13ef0*/  ISETP.NE.AND P0, PT, R2, RZ, PT ;  /* 0x000000ff0200720c */ /* 0x000fe20003f05270 */
[----:B------:R-:W-:-:S12]  /*13f00*/  IMAD.MOV.U32 R14, RZ, RZ, RZ ;  /* 0x000000ffff0e7224 */ /* 0x000fd800078e00ff */
[----:B------:R-:W-:Y:S05]  /*13f10*/  @!P0 BRA `(.L_x_1388) ;  /* 0x0000000000108947 */ /* 0x000fea0003800000 */
[----:B------:R-:W-:Y:S01]  /*13f20*/  UMOV UR4, 0xffffffff ;  /* 0xffffffff00047882 */ /* 0x000fe20000000000 */
[----:B------:R-:W-:Y:S02]  /*13f30*/  VIADD R12, R6, 0xffffffff ;  /* 0xffffffff060c7836 */ /* 0x000fe40000000000 */
[----:B------:R-:W-:Y:S05]  /*13f40*/  BRA.DIV UR4, `(.L_x_1389) ;  /* 0x0000004e04287947 */ /* 0x000fea000b800000 */
[----:B------:R4:W0:Y:S02]  /*13f50*/  SHFL.IDX PT, R14, R3, R12, 0x1f ;  /* 0x00001f0c030e7589 */ /* 0x00082400000e0000 */
.L_x_1388:
[----:B-1--4-:R-:W1:Y:S01]  /*13f60*/  LDC.64 R2, c[0x0][0xc90] ;  /* 0x00032400ff027b82 */ /* 0x012e620000000a00 */
[----:B------:R-:W-:-:S04]  /*13f70*/  IMAD.IADD R19, R6, 0x1, R19 ;  /* 0x0000000106137824 */ /* 0x000fc800078e0213 */
[----:B-1----:R-:W-:-:S05]  /*13f80*/  IMAD.WIDE R2, R19, 0x4, R2 ;  /* 0x0000000413027825 */ /* 0x002fca00078e0202 */
[----:B--2---:R1:W3:Y:S01]  /*13f90*/  LDG.E R6, desc[UR52][R2.64] ;  /* 0x0000003402067981 */ /* 0x0042e2000c1e1900 */
[----:B0-----:R-:W-:-:S04]  /*13fa0*/  IMAD R16, R14, R4, R16 ;  /* 0x000000040e107224 */ /* 0x001fc800078e0210 */
[----:B------:R-:W-:Y:S02]  /*13fb0*/  IMAD.IADD R0, R0, 0x1, -R16 ;  /* 0x0000000100007824 */ /* 0x000fe400078e0a10 */
[----:B-1----:R-:W-:Y:S02]  /*13fc0*/  IMAD.MOV.U32 R2, RZ, RZ, RZ ;  /* 0x000000ffff027224 */ /* 0x002fe400078e00ff */
[----:B---3--:R-:W-:-:S05]  /*13fd0*/  IMAD R5, R17, R6, RZ ;  /* 0x0000000611057224 */ /* 0x008fca00078e02ff */
[----:B------:R-:W-:-:S04]  /*13fe0*/  IABS R7, R5 ;  /* 0x0000000500077213 */ /* 0x000fc80000000000 */
[----:B------:R-:W0:Y:S08]  /*13ff0*/  I2F.RP R8, R7 ;  /* 0x0000000700087306 */ /* 0x000e300000209400 */
[----:B0-----:R-:W0:Y:S02]  /*14000*/  MUFU.RCP R8, R8 ;  /* 0x0000000800087308 */ /* 0x001e240000001000 */
[----:B0-----:R-:W-:Y:S01]  /*14010*/  VIADD R9, R8, 0xffffffe ;  /* 0x0ffffffe08097836 */ /* 0x001fe20000000000 */
[----:B------:R-:W-:-:S05]  /*14020*/  IABS R8, R5 ;  /* 0x0000000500087213 */ /* 0x000fca0000000000 */
[----:B------:R-:W0:Y:S01]  /*14030*/  F2I.FTZ.U32.TRUNC.NTZ R3, R9 ;  /* 0x0000000900037305 */ /* 0x000e22000021f000 */
[----:B------:R-:W-:Y:S02]  /*14040*/  IMAD.MOV R8, RZ, RZ, -R8 ;  /* 0x000000ffff087224 */ /* 0x000fe400078e0a08 */
[----:B0-----:R-:W-:-:S04]  /*14050*/  IMAD.MOV R10, RZ, RZ, -R3 ;  /* 0x000000ffff0a7224 */ /* 0x001fc800078e0a03 */
[----:B------:R-:W-:-:S04]  /*14060*/  IMAD R11, R10, R7, RZ ;  /* 0x000000070a0b7224 */ /* 0x000fc800078e02ff */
[----:B------:R-:W-:Y:S01]  /*14070*/  IMAD.HI.U32 R2, R3, R11, R2 ;  /* 0x0000000b03027227 */ /* 0x000fe200078e0002 */
[----:B------:R-:W-:-:S05]  /*14080*/  IABS R3, R0 ;  /* 0x0000000000037213 */ /* 0x000fca0000000000 */
        /* <DEDUP_REMOVED lines=15> */
[----:B------:R-:W-:-:S03]  /*14180*/  IMAD R0, R5, R9, R0 ;  /* 0x0000000905007224 */ /* 0x000fc600078e0200 */
[----:B------:R-:W-:-:S04]  /*14190*/  VIADDMNMX R4, R3, R4, R6, PT ;  /* 0x0000000403047246 */ /* 0x000fc80003800106 */
[----:B------:R-:W-:-:S04]  /*141a0*/  IABS R6, R4 ;  /* 0x0000000400067213 */ /* 0x000fc80000000000 */
[----:B------:R-:W0:Y:S08]  /*141b0*/  I2F.RP R8, R6 ;  /* 0x0000000600087306 */ /* 0x000e300000209400 */
[----:B0-----:R-:W0:Y:S02]  /*141c0*/  MUFU.RCP R8, R8 ;  /* 0x0000000800087308 */ /* 0x001e240000001000 */
[----:B0-----:R-:W-:Y:S01]  /*141d0*/  VIADD R2, R8, 0xffffffe ;  /* 0x0ffffffe08027836 */ /* 0x001fe20000000000 */
[----:B------:R-:W-:-:S05]  /*141e0*/  IABS R8, R0 ;  /* 0x0000000000087213 */ /* 0x000fca0000000000 */
[----:B------:R0:W1:Y:S02]  /*141f0*/  F2I.FTZ.U32.TRUNC.NTZ R3, R2 ;  /* 0x0000000200037305 */ /* 0x000064000021f000 */
[----:B0-----:R-:W-:Y:S02]  /*14200*/  IMAD.MOV.U32 R2, RZ, RZ, RZ ;  /* 0x000000ffff027224 */ /* 0x001fe400078e00ff */
[----:B-1----:R-:W-:-:S04]  /*14210*/  IMAD.MOV R5, RZ, RZ, -R3 ;  /* 0x000000ffff057224 */ /* 0x002fc800078e0a03 */
[----:B------:R-:W-:-:S04]  /*14220*/  IMAD R5, R5, R6, RZ ;  /* 0x0000000605057224 */ /* 0x000fc800078e02ff */
[----:B------:R-:W-:Y:S01]  /*14230*/  IMAD.HI.U32 R3, R3, R5, R2 ;  /* 0x0000000503037227 */ /* 0x000fe200078e0002 */
[-C--:B------:R-:W-:Y:S02]  /*14240*/  IABS R5, R4.reuse ;  /* 0x0000000400057213 */ /* 0x080fe40000000000 */
[C---:B------:R-:W-:Y:S01]  /*14250*/  LOP3.LUT R2, R0.reuse, R4, RZ, 0x3c, !PT ;  /* 0x0000000400027212 */ /* 0x040fe200078e3cff */
[----:B------:R-:W-:Y:S02]  /*14260*/  IMAD.IADD R0, R0, 0x1, R7 ;  /* 0x0000000100007824 */ /* 0x000fe400078e0207 */
[----:B------:R-:W-:Y:S01]  /*14270*/  IMAD.MOV R5, RZ, RZ, -R5 ;  /* 0x000000ffff057224 */ /* 0x000fe200078e0a05 */
[----:B------:R-:W-:Y:S01]  /*14280*/  ISETP.GE.AND P2, PT, R2, RZ, PT ;  /* 0x000000ff0200720c */ /* 0x000fe20003f46270 */
[----:B------:R-:W-:-:S04]  /*14290*/  IMAD.HI.U32 R3, R3, R8, RZ ;  /* 0x0000000803037227 */ /* 0x000fc800078e00ff */
[----:B------:R-:W-:-:S05]  /*142a0*/  IMAD R5, R3, R5, R8 ;  /* 0x0000000503057224 */ /* 0x000fca00078e0208 */
[----:B------:R-:W-:-:S13]  /*142b0*/  ISETP.GT.U32.AND P1, PT, R6, R5, PT ;  /* 0x000000050600720c */ /* 0x000fda0003f24070 */
[----:B------:R-:W-:Y:S02]  /*142c0*/  @!P1 IMAD.IADD R5, R5, 0x1, -R6 ;  /* 0x0000000105059824 */ /* 0x000fe400078e0a06 */
[----:B------:R-:W-:Y:S01]  /*142d0*/  @!P1 VIADD R3, R3, 0x1 ;  /* 0x0000000103039836 */ /* 0x000fe20000000000 */
[----:B------:R-:W-:Y:S02]  /*142e0*/  ISETP.NE.AND P1, PT, R4, RZ, PT ;  /* 0x000000ff0400720c */ /* 0x000fe40003f25270 */
[----:B------:R-:W-:-:S13]  /*142f0*/  ISETP.GE.U32.AND P0, PT, R5, R6, PT ;  /* 0x000000060500720c */ /* 0x000fda0003f06070 */
[----:B------:R-:W-:-:S04]  /*14300*/  @P0 VIADD R3, R3, 0x1 ;  /* 0x0000000103030836 */ /* 0x000fc80000000000 */
[----:B------:R-:W-:Y:S01]  /*14310*/  @!P2 IMAD.MOV R3, RZ, RZ, -R3 ;  /* 0x000000ffff03a224 */ /* 0x000fe200078e0a03 */
[----:B------:R-:W-:Y:S01]  /*14320*/  @!P1 LOP3.LUT R3, RZ, R4, RZ, 0x33, !PT ;  /* 0x00000004ff039212 */ /* 0x000fe200078e33ff */
[----:B------:R-:W-:-:S04]  /*14330*/  IMAD.MOV R4, RZ, RZ, -R4 ;  /* 0x000000ffff047224 */ /* 0x000fc800078e0a04 */
[----:B------:R-:W-:Y:S01]  /*14340*/  IMAD R18, R3, R4, R0 ;  /* 0x0000000403127224 */ /* 0x000fe200078e0200 */
[----:B------:R-:W-:-:S05]  /*14350*/  LOP3.LUT R0, RZ, R3, RZ, 0x33, !PT ;  /* 0x00000003ff007212 */ /* 0x000fca00078e33ff */
[----:B------:R-:W-:Y:S01]  /*14360*/  IMAD.IADD R17, R17, 0x1, R0 ;  /* 0x0000000111117824 */ /* 0x000fe200078e0200 */
[----:B------:R-:W-:Y:S06]  /*14370*/  BRA `(.L_x_1390) ;  /* 0x00000000001c7947 */ /* 0x000fec0003800000 */
.L_x_1382:
[----:B------:R-:W-:Y:S01]  /*14380*/  UMOV UR4, URZ ;  /* 0x0000003f00047c82 */ /* 0x000fe20008000000 */
[----:B------:R-:W-:Y:S01]  /*14390*/  UMOV UR5, URZ ;  /* 0x0000003f00057c82 */ /* 0x000fe20008000000 */
[----:B------:R-:W-:Y:S01]  /*143a0*/  ULDC UR6, c[0x0][0xc3c] ;  /* 0x00030f0000067ab9 */ /* 0x000fe20000000800 */
[----:B------:R-:W-:Y:S02]  /*143b0*/  IMAD.MOV.U32 R16, RZ, RZ, R0 ;  /* 0x000000ffff107224 */ /* 0x000fe400078e0000 */
[----:B------:R-:W-:Y:S02]  /*143c0*/  IMAD.U32 R17, RZ, RZ, UR4 ;  /* 0x00000004ff117e24 */ /* 0x000fe4000f8e00ff */
[----:B------:R-:W-:Y:S02]  /*143d0*/  IMAD.U32 R18, RZ, RZ, UR5 ;  /* 0x00000005ff127e24 */ /* 0x000fe4000f8e00ff */
[----:B------:R-:W-:-:S07]  /*143e0*/  IMAD.U32 R19, RZ, RZ, UR6 ;  /* 0x00000006ff137e24 */ /* 0x000fce000f8e00ff */
.L_x_1390:
[----:B------:R-:W2:Y:S01]  /*143f0*/  S2R R0, SR_TID.X ;  /* 0x0000000000007919 */ /* 0x000ea20000002100 */
[----:B------:R-:W-:Y:S05]  /*14400*/  WARPSYNC.ALL ;  /* 0x0000000000007948 */ /* 0x000fea0003800000 */
[----:B------:R-:W-:Y:S01]  /*14410*/  BAR.SYNC.DEFER_BLOCKING 0x4, 0x200 ;  /* 0x0108000000007b1d */ /* 0x000fe20000010000 */
[----:B--2---:R-:W-:-:S04]  /*14420*/  LOP3.LUT R0, R0, 0x1f, RZ, 0xc0, !PT ;  /* 0x0000001f00007812 */ /* 0x004fc800078ec0ff */
[----:B------:R-:W-:-:S13]  /*14430*/  ISETP.NE.AND P0, PT, R0, RZ, PT ;  /* 0x000000ff0000720c */ /* 0x000fda0003f05270 */
[----:B-1----:R-:W1:Y:S01]  /*14440*/  @!P0 S2R R3, SR_CgaCtaId ;  /* 0x0000000000038919 */ /* 0x002e620000008800 */
[----:B------:R-:W-:-:S04]  /*14450*/  @!P0 MOV R0, 0x400 ;  /* 0x0000040000008802 */ /* 0x000fc80000000f00 */
[----:B-1----:R-:W-:-:S05]  /*14460*/  @!P0 LEA R22, R3, R0, 0x18 ;  /* 0x0000000003168211 */ /* 0x002fca00078ec0ff */
[----:B------:R1:W-:Y:S01]  /*14470*/  @!P0 STS.128 [R22+0x168d0], R16 ;  /* 0x0168d01016008388 */ /* 0x0003e20000000c00 */
[----:B------:R-:W-:Y:S06]  /*14480*/  BAR.ARV 0x5, 0x200 ;  /* 0x0148000000007b1d */ /* 0x000fec0000002000 */
.L_x_1379:
[----:B------:R-:W-:Y:S02]  /*14490*/  ULDC UR4, c[0x0][0xc3c] ;  /* 0x00030f0000047ab9 */ /* 0x000fe40000000800 */
[----:B---3--:R-:W-:-:S13]  /*144a0*/  ISETP.GE.AND P0, PT, R19, UR4, PT ;  /* 0x0000000413007c0c */ /* 0x008fda000bf06270 */
[----:B------:R-:W-:Y:S05]  /*144b0*/  @!P0 BRA `(.L_x_1391) ;  /* 0xffffffb000588947 */ /* 0x000fea000383ffff */
[----:B------:R-:W-:Y:S05]  /*144c0*/  BSYNC B8 ;  /* 0x0000000000087941 */ /* 0x000fea0003800000 */
.L_x_1322:
[----:B0-----:R-:W3:Y:S01]  /*144d0*/  LDL.LU R0, [R1+0x34] ;  /* 0x0000340001007983 */ /* 0x001ee20000300800 */
[----:B------:R-:W-:Y:S01]  /*144e0*/  BSSY B0, `(.L_x_1392) ;  /* 0x000000b000007945 */ /* 0x000fe20003800000 */
[----:B------:R-:W0:Y:S01]  /*144f0*/  S2R R5, SR_CgaCtaId ;  /* 0x0000000000057919 */ /* 0x000e220000008800 */
[----:B---3--:R-:W-:-:S05]  /*14500*/  VIADD R0, R0, 0x1 ;  /* 0x0000000100007836 */ /* 0x008fca0000000000 */
[----:B------:R-:W-:-:S04]  /*14510*/  LEA.HI R2, R0, R0, RZ, 0x1 ;  /* 0x0000000000027211 */ /* 0x000fc800078f08ff */
[----:B------:R-:W-:Y:S02]  /*14520*/  LOP3.LUT R3, R2, 0xfffffffe, RZ, 0xc0, !PT ;  /* 0xfffffffe02037812 */ /* 0x000fe400078ec0ff */
[----:B------:R-:W-:-:S03]  /*14530*/  MOV R2, 0x400 ;  /* 0x0000040000027802 */ /* 0x000fc60000000f00 */
[----:B------:R-:W-:Y:S01]  /*14540*/  IMAD.IADD R0, R0, 0x1, -R3 ;  /* 0x0000000100007824 */ /* 0x000fe200078e0a03 */
[----:B0-----:R-:W-:-:S04]  /*14550*/  LEA R5, R5, R2, 0x18 ;  /* 0x0000000205057211 */ /* 0x001fc800078ec0ff */
[----:B------:R-:W-:-:S04]  /*14560*/  SHF.L.U32 R0, R0, 0x1f, RZ ;  /* 0x0000001f00007819 */ /* 0x000fc800000006ff */
[----:B------:R-:W0:Y:S02]  /*14570*/  SYNCS.PHASECHK.TRANS64.TRYWAIT P0, [R5+URZ+0x16820], R0 ;  /* 0x01682000050075a7 */ /* 0x000e24000800017f */
[----:B0-----:R-:W-:Y:S05]  /*14580*/  @!P0 BRA `(.L_x_1393) ;  /* 0x0000004400bc8947 */ /* 0x001fea0003800000 */
.L_x_1535:
[----:B------:R-:W-:Y:S05]  /*14590*/  BSYNC B0 ;  /* 0x0000000000007941 */ /* 0x000fea0003800000 */
.L_x_1392:
[----:B------:R-:W-:-:S03]  /*145a0*/  UMOV UR4, 0xffffffff ;  /* 0xffffffff00047882 */ /* 0x000fc60000000000 */
[----:B------:R-:W-:Y:S05]  /*145b0*/  BRA.DIV UR4, `(.L_x_1394) ;  /* 0x0000004604c47947 */ /* 0x000fea000b800000 */
[----:B0-----:R-:W0:Y:S02]  /*145c0*/  S2R R0, SR_TID.X ;  /* 0x0000000000007919 */ /* 0x001e240000002100 */
[----:B0-----:R-:W-:-:S04]  /*145d0*/  SHF.R.U32.HI R0, RZ, 0x5, R0 ;  /* 0x00000005ff007819 */ /* 0x001fc80000011600 */
[----:B------:R-:W-:-:S05]  /*145e0*/  LOP3.LUT R0, R0, 0x3, RZ, 0xc0, !PT ;  /* 0x0000000300007812 */ /* 0x000fca00078ec0ff */
[----:B------:R0:W3:Y:S02]  /*145f0*/  SHFL.IDX PT, R14, R0, RZ, 0x1f ;  /* 0x00001fff000e7589 */ /* 0x0000e400000e0000 */
.L_x_1538:
[----:B---3--:R-:W-:Y:S01]  /*14600*/  ISETP.NE.AND P0, PT, R14, RZ, PT ;  /* 0x000000ff0e00720c */ /* 0x008fe20003f05270 */
[----:B------:R-:W-:-:S12]  /*14610*/  BSSY B0, `(.L_x_1395) ;  /* 0x0000024000007945 */ /* 0x000fd80003800000 */
[----:B------:R-:W-:Y:S05]  /*14620*/  @P0 BRA `(.L_x_1396) ;  /* 0x0000000000880947 */ /* 0x000fea0003800000 */
[----:B------:R-:W-:-:S03]  /*14630*/  UMOV UR4, 0xffffffff ;  /* 0xffffffff00047882 */ /* 0x000fc60000000000 */
[----:B------:R-:W-:Y:S05]  /*14640*/  BRA.DIV UR4, `(.L_x_1397) ;  /* 0x0000004604d47947 */ /* 0x000fea000b800000 */
[----:B------:R-:W-:-:S13]  /*14650*/  ELECT P6, URZ, PT ;  /* 0x00000000003f782f */ /* 0x000fda00038c0000 */
.L_x_1541:
[----:B------:R-:W-:Y:S05]  /*14660*/  @!P6 BRA `(.L_x_1396) ;  /* 0x000000000078e947 */ /* 0x000fea0003800000 */
[----:B------:R-:W-:-:S06]  /*14670*/  ULOP3.LUT UR4, UR36, 0x2, URZ, 0xfc, !UPT ;  /* 0x0000000224047892 */ /* 0x000fcc000f8efc3f */
[----:B0-----:R-:W-:-:S05]  /*14680*/  IMAD.U32 R0, RZ, RZ, UR4 ;  /* 0x00000004ff007e24 */ /* 0x001fca000f8e00ff */
[----:B------:R-:W-:-:S13]  /*14690*/  ISETP.NE.AND P0, PT, R0, 0x3, PT ;  /* 0x000000030000780c */ /* 0x000fda0003f05270 */
[----:B------:R-:W-:Y:S05]  /*146a0*/  @!P0 BRA `(.L_x_1398) ;  /* 0x0000000000048947 */ /* 0x000fea0003800000 */
[----:B------:R-:W-:Y:S01]  /*146b0*/  BPT.TRAP 0x1 ;  /* 0x000000040000795c */ /* 0x000fe20000300000 */
.L_x_1398:
[C---:B------:R-:W-:Y:S01]  /*146c0*/  IMAD R3, R24.reuse, 0x8, R5 ;  /* 0x0000000818037824 */ /* 0x040fe200078e0205 */
[----:B------:R-:W-:Y:S01]  /*146d0*/  SHF.L.U32 R2, R27, 0x1f, RZ ;  /* 0x0000001f1b027819 */ /* 0x000fe200000006ff */
[----:B------:R-:W-:-:S03]  /*146e0*/  VIADD R24, R24, 0x1 ;  /* 0x0000000118187836 */ /* 0x000fc60000000000 */
[----:B------:R-:W0:Y:S02]  /*146f0*/  SYNCS.PHASECHK.TRANS64.TRYWAIT P1, [R3+URZ+0x16840], R2 ;  /* 0x01684002030075a7 */ /* 0x000e24000802017f */
[----:B------:R-:W-:-:S04]  /*14700*/  ISETP.NE.AND P2, PT, R24, 0x2, PT ;  /* 0x000000021800780c */ /* 0x000fc80003f45270 */
[----:B------:R-:W-:Y:S01]  /*14710*/  SEL R0, RZ, 0x1, P2 ;  /* 0x00000001ff007807 */ /* 0x000fe20001000000 */
[----:B0-----:R-:W-:Y:S08]  /*14720*/  @!P1 BRA `(.L_x_1399) ;  /* 0x0000004400bc9947 */ /* 0x001ff00003800000 */
.L_x_1542:
[----:B------:R-:W-:Y:S02]  /*14730*/  SEL R24, R24, RZ, P2 ;  /* 0x000000ff18187207 */ /* 0x000fe40001000000 */
[----:B------:R-:W-:Y:S01]  /*14740*/  LOP3.LUT R0, R27, R0, RZ, 0x3c, !PT ;  /* 0x000000001b007212 */ /* 0x000fe200078e3cff */
[----:B------:R-:W-:Y:S06]  /*14750*/  @!P0 BRA `(.L_x_1400) ;  /* 0x0000000000048947 */ /* 0x000fec0003800000 */
[----:B------:R-:W-:Y:S01]  /*14760*/  BPT.TRAP 0x1 ;  /* 0x000000040000795c */ /* 0x000fe20000300000 */
.L_x_1400:
[----:B------:R-:W-:Y:S01]  /*14770*/  IMAD R5, R24, 0x8, R5 ;  /* 0x0000000818057824 */ /* 0x000fe200078e0205 */
[----:B------:R-:W-:-:S04]  /*14780*/  SHF.L.U32 R0, R0, 0x1f, RZ ;  /* 0x0000001f00007819 */ /* 0x000fc800000006ff */
[----:B------:R-:W3:Y:S02]  /*14790*/  SYNCS.PHASECHK.TRANS64.TRYWAIT P1, [R5+URZ+0x16840], R0 ;  /* 0x01684000050075a7 */ /* 0x000ee4000802017f */
[----:B---3--:R-:W-:Y:S05]  /*147a0*/  @!P1 BRA `(.L_x_1401) ;  /* 0x0000004400b09947 */ /* 0x008fea0003800000 */
.L_x_1543:
[----:B------:R-:W-:Y:S05]  /*147b0*/  @!P0 BRA `(.L_x_1402) ;  /* 0x0000000000048947 */ /* 0x000fea0003800000 */
[----:B------:R-:W-:Y:S01]  /*147c0*/  BPT.TRAP 0x1 ;  /* 0x000000040000795c */ /* 0x000fe20000300000 */
.L_x_1402:
[----:B------:R-:W4:Y:S02]  /*147d0*/  SYNCS.PHASECHK.TRANS64.TRYWAIT P1, [R3+URZ+0x16860], R2 ;  /* 0x01686002030075a7 */ /* 0x000f24000802017f */
[----:B----4-:R-:W-:Y:S05]  /*147e0*/  @!P1 BRA `(.L_x_1403) ;  /* 0x0000004400b49947 */ /* 0x010fea0003800000 */
.L_x_1544:
[----:B------:R-:W-:Y:S05]  /*147f0*/  @!P0 BRA `(.L_x_1404) ;  /* 0x0000000000048947 */ /* 0x000fea0003800000 */
[----:B------:R-:W-:Y:S01]  /*14800*/  BPT.TRAP 0x1 ;  /* 0x000000040000795c */ /* 0x000fe20000300000 */
.L_x_1404:
[----:B------:R0:W0:Y:S02]  /*14810*/  SYNCS.PHASECHK.TRANS64.TRYWAIT P0, [R5+URZ+0x16860], R0 ;  /* 0x01686000050075a7 */ /* 0x000024000800017f */
[----:B0-----:R-:W-:Y:S05]  /*14820*/  @!P0 NANOSLEEP.SYNCS 0x989680 ;  /* 0x009896800000895d */ /* 0x001fea0003900000 */
[----:B------:R-:W0:Y:S02]  /*14830*/  @!P0 SYNCS.PHASECHK.TRANS64 P0, [R5+URZ+0x16860], R0 ;  /* 0x01686000050085a7 */ /* 0x000e24000800007f */
[----:B0-----:R-:W-:Y:S05]  /*14840*/  @!P0 BRA `(.L_x_1404) ;  /* 0xfffffffc00f08947 */ /* 0x001fea000383ffff */
.L_x_1396:
[----:B------:R-:W-:Y:S05]  /*14850*/  BSYNC B0 ;  /* 0x0000000000007941 */ /* 0x000fea0003800000 */
.L_x_1395:
[----:B------:R-:W-:Y:S05]  /*14860*/  EXIT ;  /* 0x000000000000794d */ /* 0x000fea0003800000 */
.L_x_1228:
[----:B0-----:R-:W-:-:S04]  /*14870*/  IMAD.U32 R3, RZ, RZ, UR45 ;  /* 0x0000002dff037e24 */ /* 0x001fc8000f8e00ff */
[----:B------:R0:W1:Y:S03]  /*14880*/  SYNCS.PHASECHK.TRANS64.TRYWAIT P1, [R3+URZ+0x16800], R0 ;  /* 0x01680000030075a7 */ /* 0x000066000802017f */
[----:B-1----:R-:W-:Y:S05]  /*14890*/  @!P1 NANOSLEEP.SYNCS 0x989680 ;  /* 0x009896800000995d */ /* 0x002fea0003900000 */
[----:B------:R-:W1:Y:S02]  /*148a0*/  @!P1 SYNCS.PHASECHK.TRANS64 P1, [R3+URZ+0x16800], R0 ;  /* 0x01680000030095a7 */ /* 0x000e64000802007f */
[----:B-1----:R-:W-:Y:S05]  /*148b0*/  @!P1 BRA `(.L_x_1228) ;  /* 0xfffffffc00ec9947 */ /* 0x002fea000383ffff */
[----:B------:R-:W-:Y:S05]  /*148c0*/  BRA `(.L_x_1405) ;  /* 0xfffffed0005c7947 */ /* 0x000fea000383ffff */
.L_x_1232:
[----:B-1----:R1:W2:Y:S02]  /*148d0*/  SYNCS.PHASECHK.TRANS64.TRYWAIT P1, [R3+URZ+0x16830], R0 ;  /* 0x01683000030075a7 */ /* 0x0022a4000802017f */
[----:B--2---:R-:W-:Y:S05]  /*148e0*/  @!P1 NANOSLEEP.SYNCS 0x989680 ;  /* 0x009896800000995d */ /* 0x004fea0003900000 */
[----:B------:R-:W2:Y:S02]  /*148f0*/  @!P1 SYNCS.PHASECHK.TRANS64 P1, [R3+URZ+0x16830], R0 ;  /* 0x01683000030095a7 */ /* 0x000ea4000802007f */
[----:B--2---:R-:W-:Y:S05]  /*14900*/  @!P1 BRA `(.L_x_1232) ;  /* 0xfffffffc00f09947 */ /* 0x004fea000383ffff */
[----:B------:R-:W-:Y:S05]  /*14910*/  BRA `(.L_x_1231) ;  /* 0xfffffed000787947 */ /* 0x000fea000383ffff */
.L_x_1249:
[----:B-1----:R-:W-:-:S04]  /*14920*/  IMAD.U32 R9, RZ, RZ, UR6 ;  /* 0x00000006ff097e24 */ /* 0x002fc8000f8e00ff */
[----:B------:R1:W2:Y:S03]  /*14930*/  SYNCS.PHASECHK.TRANS64.TRYWAIT P1, [R9+URZ+0x16830], R0 ;  /* 0x01683000090075a7 */ /* 0x0002a6000802017f */
[----:B--2---:R-:W-:Y:S05]  /*14940*/  @!P1 NANOSLEEP.SYNCS 0x989680 ;  /* 0x009896800000995d */ /* 0x004fea0003900000 */
[----:B------:R-:W2:Y:S02]  /*14950*/  @!P1 SYNCS.PHASECHK.TRANS64 P1, [R9+URZ+0x16830], R0 ;  /* 0x01683000090095a7 */ /* 0x000ea4000802007f */
[----:B--2---:R-:W-:Y:S05]  /*14960*/  @!P1 BRA `(.L_x_1249) ;  /* 0xfffffffc00ec9947 */ /* 0x004fea000383ffff */
[----:B------:R-:W-:Y:S05]  /*14970*/  BRA `(.L_x_1246) ;  /* 0xffffff04000c7947 */ /* 0x000fea000383ffff */
.L_x_1253:
[----:B-1----:R-:W-:-:S04]  /*14980*/  IMAD.U32 R9, RZ, RZ, UR6 ;  /* 0x00000006ff097e24 */ /* 0x002fc8000f8e00ff */
[----:B------:R1:W2:Y:S03]  /*14990*/  SYNCS.PHASECHK.TRANS64.TRYWAIT P1, [R9+URZ+0x16850], R0 ;  /* 0x01685000090075a7 */ /* 0x0002a6000802017f */
[----:B--2---:R-:W-:Y:S05]  /*149a0*/  @!P1 NANOSLEEP.SYNCS 0x989680 ;  /* 0x009896800000995d */ /* 0x004fea0003900000 */
[----:B------:R-:W2:Y:S02]  /*149b0*/  @!P1 SYNCS.PHASECHK.TRANS64 P1, [R9+URZ+0x16850], R0 ;  /* 0x01685000090095a7 */ /* 0x000ea4000802007f */
[----:B--2---:R-:W-:Y:S05]  /*149c0*/  @!P1 BRA `(.L_x_1253) ;  /* 0xfffffffc00ec9947 */ /* 0x004fea000383ffff */
[----:B------:R-:W-:Y:S05]  /*149d0*/  BRA `(.L_x_1250) ;  /* 0xffffff0400887947 */ /* 0x000fea000383ffff */
.L_x_1272:
[----:B-1----:R-:W-:-:S04]  /*149e0*/  IMAD.U32 R9, RZ, RZ, UR6 ;  /* 0x00000006ff097e24 */ /* 0x002fc8000f8e00ff */
[----:B------:R1:W2:Y:S03]  /*149f0*/  SYNCS.PHASECHK.TRANS64.TRYWAIT P1, [R9+URZ+0x16830], R0 ;  /* 0x01683000090075a7 */ /* 0x0002a6000802017f */
[----:B--2---:R-:W-:Y:S05]  /*14a00*/  @!P1 NANOSLEEP.SYNCS 0x989680 ;  /* 0x009896800000995d */ /* 0x004fea0003900000 */
[----:B------:R-:W2:Y:S02]  /*14a10*/  @!P1 SYNCS.PHASECHK.TRANS64 P1, [R9+URZ+0x16830], R0 ;  /* 0x01683000090095a7 */ /* 0x000ea4000802007f */
[----:B--2---:R-:W-:Y:S05]  /*14a20*/  @!P1 BRA `(.L_x_1272) ;  /* 0xfffffffc00ec9947 */ /* 0x004fea000383ffff */
[----:B------:R-:W-:Y:S05]  /*14a30*/  BRA `(.L_x_1269) ;  /* 0xffffff3400007947 */ /* 0x000fea000383ffff */
.L_x_1276:
[----:B-1----:R-:W-:-:S04]  /*14a40*/  IMAD.U32 R9, RZ, RZ, UR6 ;  /* 0x00000006ff097e24 */ /* 0x002fc8000f8e00ff */
[----:B------:R1:W2:Y:S03]  /*14a50*/  SYNCS.PHASECHK.TRANS64.TRYWAIT P1, [R9+URZ+0x16850], R0 ;  /* 0x01685000090075a7 */ /* 0x0002a6000802017f */
[----:B--2---:R-:W-:Y:S05]  /*14a60*/  @!P1 NANOSLEEP.SYNCS 0x989680 ;  /* 0x009896800000995d */ /* 0x004fea0003900000 */
[----:B------:R-:W2:Y:S02]  /*14a70*/  @!P1 SYNCS.PHASECHK.TRANS64 P1, [R9+URZ+0x16850], R0 ;  /* 0x01685000090095a7 */ /* 0x000ea4000802007f */
[----:B--2---:R-:W-:Y:S05]  /*14a80*/  @!P1 BRA `(.L_x_1276) ;  /* 0xfffffffc00ec9947 */ /* 0x004fea000383ffff */
[----:B------:R-:W-:Y:S05]  /*14a90*/  BRA `(.L_x_1273) ;  /* 0xffffff34007c7947 */ /* 0x000fea000383ffff */
.L_x_1284:
[----:B-1----:R-:W-:-:S04]  /*14aa0*/  IMAD.U32 R9, RZ, RZ, UR6 ;  /* 0x00000006ff097e24 */ /* 0x002fc8000f8e00ff */
[----:B------:R1:W2:Y:S03]  /*14ab0*/  SYNCS.PHASECHK.TRANS64.TRYWAIT P1, [R9+URZ+0x16830], R0 ;  /* 0x01683000090075a7 */ /* 0x0002a6000802017f */
[----:B--2---:R-:W-:Y:S05]  /*14ac0*/  @!P1 NANOSLEEP.SYNCS 0x989680 ;  /* 0x009896800000995d */ /* 0x004fea0003900000 */
[----:B------:R-:W2:Y:S02]  /*14ad0*/  @!P1 SYNCS.PHASECHK.TRANS64 P1, [R9+URZ+0x16830], R0 ;  /* 0x01683000090095a7 */ /* 0x000ea4000802007f */
[----:B--2---:R-:W-:Y:S05]  /*14ae0*/  @!P1 BRA `(.L_x_1284) ;  /* 0xfffffffc00ec9947 */ /* 0x004fea000383ffff */
[----:B------:R-:W-:Y:S05]  /*14af0*/  BRA `(.L_x_1281) ;  /* 0xffffff5000247947 */ /* 0x000fea000383ffff */
.L_x_1288:
[----:B-1----:R-:W-:-:S04]  /*14b00*/  IMAD.U32 R9, RZ, RZ, UR6 ;  /* 0x00000006ff097e24 */ /* 0x002fc8000f8e00ff */
[----:B------:R1:W2:Y:S03]  /*14b10*/  SYNCS.PHASECHK.TRANS64.TRYWAIT P1, [R9+URZ+0x16850], R0 ;  /* 0x01685000090075a7 */ /* 0x0002a6000802017f */
[----:B--2---:R-:W-:Y:S05]  /*14b20*/  @!P1 NANOSLEEP.SYNCS 0x989680 ;  /* 0x009896800000995d */ /* 0x004fea0003900000 */
[----:B------:R-:W2:Y:S02]  /*14b30*/  @!P1 SYNCS.PHASECHK.TRANS64 P1, [R9+URZ+0x16850], R0 ;  /* 0x01685000090095a7 */ /* 0x000ea4000802007f */
[----:B--2---:R-:W-:Y:S05]  /*14b40*/  @!P1 BRA `(.L_x_1288) ;  /* 0xfffffffc00ec9947 */ /* 0x004fea000383ffff */
[----:B------:R-:W-:Y:S05]  /*14b50*/  BRA `(.L_x_1285) ;  /* 0xffffff5000947947 */ /* 0x000fea000383ffff */
.L_x_1303:
[----:B-1----:R-:W-:-:S04]  /*14b60*/  IMAD.U32 R6, RZ, RZ, UR5 ;  /* 0x00000005ff067e24 */ /* 0x002fc8000f8e00ff */
[----:B------:R1:W2:Y:S03]  /*14b70*/  SYNCS.PHASECHK.TRANS64.TRYWAIT P1, [R6+URZ+0x16850], R5 ;  /* 0x01685005060075a7 */ /* 0x0002a6000802017f */
[----:B--2---:R-:W-:Y:S05]  /*14b80*/  @!P1 NANOSLEEP.SYNCS 0x989680 ;  /* 0x009896800000995d */ /* 0x004fea0003900000 */
[----:B------:R-:W2:Y:S02]  /*14b90*/  @!P1 SYNCS.PHASECHK.TRANS64 P1, [R6+URZ+0x16850], R5 ;  /* 0x01685005060095a7 */ /* 0x000ea4000802007f */
[----:B--2---:R-:W-:Y:S05]  /*14ba0*/  @!P1 BRA `(.L_x_1303) ;  /* 0xfffffffc00ec9947 */ /* 0x004fea000383ffff */
[----:B------:R-:W-:Y:S05]  /*14bb0*/  BRA `(.L_x_1302) ;  /* 0xffffff7c00447947 */ /* 0x000fea000383ffff */
.L_x_1342:
        /* <DEDUP_REMOVED lines=11> */
.L_x_1407:
[----:B------:R-:W-:Y:S05]  /*14c70*/  BSYNC B0 ;  /* 0x0000000000007941 */ /* 0x000fea0003800000 */
.L_x_1406:
[----:B------:R-:W-:Y:S05]  /*14c80*/  BRA `(.L_x_1408) ;  /* 0xffffffb800947947 */ /* 0x000fea000383ffff */
.L_x_1345:
[----:B0-----:R0:W2:Y:S02]  /*14c90*/  SYNCS.PHASECHK.TRANS64.TRYWAIT P0, [R3+URZ+0x16840], R4 ;  /* 0x01684004030075a7 */ /* 0x0010a4000800017f */
[----:B--2---:R-:W-:Y:S05]  /*14ca0*/  @!P0 NANOSLEEP.SYNCS 0x989680 ;  /* 0x009896800000895d */ /* 0x004fea0003900000 */
[----:B------:R-:W2:Y:S02]  /*14cb0*/  @!P0 SYNCS.PHASECHK.TRANS64 P0, [R3+URZ+0x16840], R4 ;  /* 0x01684004030085a7 */ /* 0x000ea4000800007f */
[----:B--2---:R-:W-:Y:S05]  /*14cc0*/  @!P0 BRA `(.L_x_1345) ;  /* 0xfffffffc00f08947 */ /* 0x004fea000383ffff */
[----:B------:R-:W-:Y:S05]  /*14cd0*/  BRA `(.L_x_1409) ;  /* 0xffffffb800f47947 */ /* 0x000fea000383ffff */
.L_x_1346:
        /* <DEDUP_REMOVED lines=8> */
.L_x_1411:
[----:B------:R-:W-:Y:S05]  /*14d60*/  BSYNC B0 ;  /* 0x0000000000007941 */ /* 0x000fea0003800000 */
.L_x_1410:
        /* <DEDUP_REMOVED lines=9> */
.L_x_1412:
[----:B------:R-:W-:Y:S02]  /*14e00*/  IMAD.MOV.U32 R13, RZ, RZ, R2 ;  /* 0x000000ffff0d7224 */ /* 0x000fe400078e0002 */
[----:B------:R-:W-:Y:S02]  /*14e10*/  IMAD.MOV.U32 R12, RZ, RZ, 0x1 ;  /* 0x00000001ff0c7424 */ /* 0x000fe400078e00ff */
[----:B------:R-:W-:-:S07]  /*14e20*/  IMAD.MOV.U32 R7, RZ, RZ, R14 ;  /* 0x000000ffff077224 */ /* 0x000fce00078e000e */
[----:B------:R-:W-:Y:S05]  /*14e30*/  WARPSYNC.COLLECTIVE R15, `(.L_x_1413) ;  /* 0x000000000f087348 */ /* 0x000fea0003c00000 */
[----:B------:R0:W1:Y:S02]  /*14e40*/  SHFL.IDX P6, R14, R13, R12, R11 ;  /* 0x0000000c0d0e7389 */ /* 0x00006400000c000b */
[----:B01----:R-:W-:Y:S01]  /*14e50*/  ENDCOLLECTIVE ;  /* 0x000000000000791b */ /* 0x003fe20003800000 */
.L_x_1413:
        /* <DEDUP_REMOVED lines=15> */
.L_x_1414:
[----:B------:R-:W-:Y:S02]  /*14f50*/  @P1 IMAD R8, R5, 0x2, R22 ;  /* 0x0000000205081824 */ /* 0x000fe400078e0216 */
[----:B------:R-:W-:Y:S02]  /*14f60*/  IMAD.MOV.U32 R13, RZ, RZ, R2 ;  /* 0x000000ffff0d7224 */ /* 0x000fe400078e0002 */
[----:B------:R-:W-:Y:S02]  /*14f70*/  IMAD.MOV.U32 R12, RZ, RZ, 0x2 ;  /* 0x00000002ff0c7424 */ /* 0x000fe400078e00ff */
[----:B------:R-:W-:-:S07]  /*14f80*/  IMAD.MOV.U32 R7, RZ, RZ, R14 ;  /* 0x000000ffff077224 */ /* 0x000fce00078e000e */
[----:B------:R-:W-:Y:S05]  /*14f90*/  WARPSYNC.COLLECTIVE R15, `(.L_x_1415) ;  /* 0x000000000f087348 */ /* 0x000fea0003c00000 */
[----:B------:R0:W1:Y:S02]  /*14fa0*/  SHFL.IDX P6, R14, R13, R12, R11 ;  /* 0x0000000c0d0e7389 */ /* 0x00006400000c000b */
[----:B01----:R-:W-:Y:S01]  /*14fb0*/  ENDCOLLECTIVE ;  /* 0x000000000000791b */ /* 0x003fe20003800000 */
.L_x_1415:
        /* <DEDUP_REMOVED lines=15> */
.L_x_1416:
[----:B------:R-:W-:Y:S02]  /*150b0*/  @P1 IMAD R8, R5, 0x2, R22 ;  /* 0x0000000205081824 */ /* 0x000fe400078e0216 */
[----:B------:R-:W-:Y:S02]  /*150c0*/  IMAD.MOV.U32 R13, RZ, RZ, R2 ;  /* 0x000000ffff0d7224 */ /* 0x000fe400078e0002 */
[----:B------:R-:W-:Y:S02]  /*150d0*/  IMAD.MOV.U32 R12, RZ, RZ, 0x3 ;  /* 0x00000003ff0c7424 */ /* 0x000fe400078e00ff */
[----:B------:R-:W-:-:S07]  /*150e0*/  IMAD.MOV.U32 R7, RZ, RZ, R14 ;  /* 0x000000ffff077224 */ /* 0x000fce00078e000e */
[----:B------:R-:W-:Y:S05]  /*150f0*/  WARPSYNC.COLLECTIVE R15, `(.L_x_1417) ;  /* 0x000000000f087348 */ /* 0x000fea0003c00000 */
[----:B------:R0:W1:Y:S02]  /*15100*/  SHFL.IDX P6, R14, R13, R12, R11 ;  /* 0x0000000c0d0e7389 */ /* 0x00006400000c000b */
[----:B01----:R-:W-:Y:S01]  /*15110*/  ENDCOLLECTIVE ;  /* 0x000000000000791b */ /* 0x003fe20003800000 */
.L_x_1417:
        /* <DEDUP_REMOVED lines=15> */
.L_x_1418:
[----:B------:R-:W-:Y:S02]  /*15210*/  @P1 IMAD R8, R5, 0x2, R22 ;  /* 0x0000000205081824 */ /* 0x000fe400078e0216 */
[----:B------:R-:W-:Y:S02]  /*15220*/  IMAD.MOV.U32 R13, RZ, RZ, R2 ;  /* 0x000000ffff0d7224 */ /* 0x000fe400078e0002 */
[----:B------:R-:W-:Y:S02]  /*15230*/  IMAD.MOV.U32 R12, RZ, RZ, 0x4 ;  /* 0x00000004ff0c7424 */ /* 0x000fe400078e00ff */
[----:B------:R-:W-:-:S07]  /*15240*/  IMAD.MOV.U32 R7, RZ, RZ, R14 ;  /* 0x000000ffff077224 */ /* 0x000fce00078e000e */
[----:B------:R-:W-:Y:S05]  /*15250*/  WARPSYNC.COLLECTIVE R15, `(.L_x_1419) ;  /* 0x000000000f087348 */ /* 0x000fea0003c00000 */
[----:B------:R0:W1:Y:S02]  /*15260*/  SHFL.IDX P6, R14, R13, R12, R11 ;  /* 0x0000000c0d0e7389 */ /* 0x00006400000c000b */
[----:B01----:R-:W-:Y:S01]  /*15270*/  ENDCOLLECTIVE ;  /* 0x000000000000791b */ /* 0x003fe20003800000 */
.L_x_1419:
        /* <DEDUP_REMOVED lines=15> */
.L_x_1420:
[----:B------:R-:W-:Y:S02]  /*15370*/  @P1 IMAD R8, R5, 0x2, R22 ;  /* 0x0000000205081824 */ /* 0x000fe400078e0216 */
[----:B------:R-:W-:Y:S02]  /*15380*/  IMAD.MOV.U32 R13, RZ, RZ, R2 ;  /* 0x000000ffff0d7224 */ /* 0x000fe400078e0002 */
[----:B------:R-:W-:Y:S02]  /*15390*/  IMAD.MOV.U32 R12, RZ, RZ, 0x5 ;  /* 0x00000005ff0c7424 */ /* 0x000fe400078e00ff */
[----:B------:R-:W-:-:S07]  /*153a0*/  IMAD.MOV.U32 R7, RZ, RZ, R14 ;  /* 0x000000ffff077224 */ /* 0x000fce00078e000e */
[----:B------:R-:W-:Y:S05]  /*153b0*/  WARPSYNC.COLLECTIVE R15, `(.L_x_1421) ;  /* 0x000000000f087348 */ /* 0x000fea0003c00000 */
[----:B------:R0:W1:Y:S02]  /*153c0*/  SHFL.IDX P6, R14, R13, R12, R11 ;  /* 0x0000000c0d0e7389 */ /* 0x00006400000c000b */
[----:B01----:R-:W-:Y:S01]  /*153d0*/  ENDCOLLECTIVE ;  /* 0x000000000000791b */ /* 0x003fe20003800000 */
.L_x_1421:
        /* <DEDUP_REMOVED lines=15> */
.L_x_1422:
[----:B------:R-:W-:Y:S02]  /*154d0*/  @P1 IMAD R8, R5, 0x2, R22 ;  /* 0x0000000205081824 */ /* 0x000fe400078e0216 */
[----:B------:R-:W-:Y:S02]  /*154e0*/  IMAD.MOV.U32 R13, RZ, RZ, R2 ;  /* 0x000000ffff0d7224 */ /* 0x000fe400078e0002 */
[----:B------:R-:W-:Y:S02]  /*154f0*/  IMAD.MOV.U32 R12, RZ, RZ, 0x6 ;  /* 0x00000006ff0c7424 */ /* 0x000fe400078e00ff */
[----:B------:R-:W-:-:S07]  /*15500*/  IMAD.MOV.U32 R7, RZ, RZ, R14 ;  /* 0x000000ffff077224 */ /* 0x000fce00078e000e */
[----:B------:R-:W-:Y:S05]  /*15510*/  WARPSYNC.COLLECTIVE R15, `(.L_x_1423) ;  /* 0x000000000f087348 */ /* 0x000fea0003c00000 */
[----:B------:R0:W1:Y:S02]  /*15520*/  SHFL.IDX P6, R14, R13, R12, R11 ;  /* 0x0000000c0d0e7389 */ /* 0x00006400000c000b */
[----:B01----:R-:W-:Y:S01]  /*15530*/  ENDCOLLECTIVE ;  /* 0x000000000000791b */ /* 0x003fe20003800000 */
.L_x_1423:
        /* <DEDUP_REMOVED lines=15> */
.L_x_1424:
[----:B------:R-:W-:Y:S02]  /*15630*/  @P1 IMAD R8, R5, 0x2, R22 ;  /* 0x0000000205081824 */ /* 0x000fe400078e0216 */
[----:B------:R-:W-:Y:S02]  /*15640*/  IMAD.MOV.U32 R13, RZ, RZ, R2 ;  /* 0x000000ffff0d7224 */ /* 0x000fe400078e0002 */
[----:B------:R-:W-:Y:S02]  /*15650*/  IMAD.MOV.U32 R12, RZ, RZ, 0x7 ;  /* 0x00000007ff0c7424 */ /* 0x000fe400078e00ff */
[----:B------:R-:W-:-:S07]  /*15660*/  IMAD.MOV.U32 R7, RZ, RZ, R14 ;  /* 0x000000ffff077224 */ /* 0x000fce00078e000e */
[----:B------:R-:W-:Y:S05]  /*15670*/  WARPSYNC.COLLECTIVE R15, `(.L_x_1425) ;  /* 0x000000000f087348 */ /* 0x000fea0003c00000 */
[----:B------:R0:W1:Y:S02]  /*15680*/  SHFL.IDX P6, R14, R13, R12, R11 ;  /* 0x0000000c0d0e7389 */ /* 0x00006400000c000b */
[----:B01----:R-:W-:Y:S01]  /*15690*/  ENDCOLLECTIVE ;  /* 0x000000000000791b */ /* 0x003fe20003800000 */
.L_x_1425:
[----:B------:R-:W-:-:S05]  /*156a0*/  @P1 LEA R7, P0, R28, R7, 0x1 ;  /* 0x000000071c071211 */ /* 0x000fca00078008ff */
[----:B------:R-:W-:-:S05]  /*156b0*/  @P1 IMAD.X R6, RZ, RZ, R6, P0 ;  /* 0x000000ffff061224 */ /* 0x000fca00000e0606 */
[----:B------:R-:W-:Y:S01]  /*156c0*/  @P1 LOP3.LUT R7, R7, R6, RZ, 0x3c, !PT ;  /* 0x0000000607071212 */ /* 0x000fe200078e3cff */
[----:B------:R-:W-:-:S03]  /*156d0*/  IMAD.MOV.U32 R13, RZ, RZ, R0 ;  /* 0x000000ffff0d7224 */ /* 0x000fc600078e0000 */
[----:B------:R-:W-:-:S04]  /*156e0*/  @P1 LOP3.LUT R6, R7, R6, RZ, 0x3c, !PT ;  /* 0x0000000607061212 */ /* 0x000fc800078e3cff */
[----:B------:R-:W-:Y:S01]  /*156f0*/  @P1 LOP3.LUT R7, R7, R6, RZ, 0x3c, !PT ;  /* 0x0000000607071212 */ /* 0x000fe200078e3cff */
[----:B------:R-:W-:-:S07]  /*15700*/  IMAD.MOV.U32 R2, RZ, RZ, R14 ;  /* 0x000000ffff027224 */ /* 0x000fce00078e000e */
[----:B------:R-:W-:Y:S05]  /*15710*/  WARPSYNC.COLLECTIVE R15, `(.L_x_1426) ;  /* 0x000000000f087348 */ /* 0x000fea0003c00000 */
[----:B------:R0:W1:Y:S02]  /*15720*/  SHFL.IDX P6, R14, R13, R12, R11 ;  /* 0x0000000c0d0e7389 */ /* 0x00006400000c000b */
[----:B01----:R-:W-:Y:S01]  /*15730*/  ENDCOLLECTIVE ;  /* 0x000000000000791b */ /* 0x003fe20003800000 */
.L_x_1426:
[----:B------:R-:W-:Y:S01]  /*15740*/  @!PT LDS RZ, [RZ] ;  /* 0x00000000fffff984 */ /* 0x000fe20000000800 */
[----:B------:R-:W-:Y:S01]  /*15750*/  @!PT LDS RZ, [RZ] ;  /* 0x00000000fffff984 */ /* 0x000fe20000000800 */
[----:B------:R-:W-:Y:S01]  /*15760*/  @!PT LDS RZ, [RZ] ;  /* 0x00000000fffff984 */ /* 0x000fe20000000800 */
[----:B------:R0:W-:Y:S01]  /*15770*/  @P1 LDGSTS.E.BYPASS.LTC128B.128 [R8+0x11400], desc[UR52][R6.64], !P2 ;  /* 0x1140000006081fae */ /* 0x0001e2000d101d74 */
[----:B------:R-:W-:Y:S01]  /*15780*/  IMAD.MOV.U32 R0, RZ, RZ, R14 ;  /* 0x000000ffff007224 */ /* 0x000fe200078e000e */
[----:B------:R-:W-:Y:S06]  /*15790*/  BRA `(.L_x_1427) ;  /* 0xffffffb800087947 */ /* 0x000fec000383ffff */
.L_x_1351:
[----:B------:R-:W-:Y:S02]  /*157a0*/  IMAD.MOV.U32 R13, RZ, RZ, R0 ;  /* 0x000000ffff0d7224 */ /* 0x000fe400078e0000 */
[----:B------:R-:W-:Y:S02]  /*157b0*/  IMAD.MOV.U32 R12, RZ, RZ, RZ ;  /* 0x000000ffff0c7224 */ /* 0x000fe400078e00ff */
[----:B------:R-:W-:Y:S02]  /*157c0*/  IMAD.MOV.U32 R11, RZ, RZ, 0x181f ;  /* 0x0000181fff0b7424 */ /* 0x000fe400078e00ff */
[----:B------:R-:W-:Y:S02]  /*157d0*/  IMAD.MOV.U32 R15, RZ, RZ, -0x1 ;  /* 0xffffffffff0f7424 */ /* 0x000fe400078e00ff */
[----:B------:R-:W-:Y:S02]  /*157e0*/  IMAD R3, R29, R10, RZ ;  /* 0x0000000a1d037224 */ /* 0x000fe400078e02ff */
[----:B------:R-:W-:-:S07]  /*157f0*/  IMAD.IADD R26, R21, 0x1, R26 ;  /* 0x00000001151a7824 */ /* 0x000fce00078e021a */
[----:B-----5:R-:W-:Y:S05]  /*15800*/  WARPSYNC.COLLECTIVE R15, `(.L_x_1428) ;  /* 0x000000000f087348 */ /* 0x020fea0003c00000 */
[----:B------:R0:W1:Y:S02]  /*15810*/  SHFL.IDX P6, R14, R13, R12, R11 ;  /* 0x0000000c0d0e7389 */ /* 0x00006400000c000b */
[----:B01---5:R-:W-:Y:S01]  /*15820*/  ENDCOLLECTIVE ;  /* 0x000000000000791b */ /* 0x023fe20003800000 */
.L_x_1428:
[C---:B------:R-:W-:Y:S01]  /*15830*/  VIADD R8, R26.reuse, 0x10 ;  /* 0x000000101a087836 */ /* 0x040fe20000000000 */
[----:B------:R-:W-:Y:S01]  /*15840*/  ISETP.GE.AND P2, PT, R26, R3, PT ;  /* 0x000000031a00720c */ /* 0x000fe20003f46270 */
[----:B------:R-:W-:Y:S02]  /*15850*/  IMAD.MOV.U32 R13, RZ, RZ, R4 ;  /* 0x000000ffff0d7224 */ /* 0x000fe400078e0004 */
[----:B------:R-:W-:-:S10]  /*15860*/  IMAD.MOV.U32 R6, RZ, RZ, R14 ;  /* 0x000000ffff067224 */ /* 0x000fd400078e000e */
[----:B------:R-:W-:Y:S05]  /*15870*/  WARPSYNC.COLLECTIVE R15, `(.L_x_1429) ;  /* 0x000000000f087348 */ /* 0x000fea0003c00000 */
[----:B------:R0:W1:Y:S02]  /*15880*/  SHFL.IDX P6, R14, R13, R12, R11 ;  /* 0x0000000c0d0e7389 */ /* 0x00006400000c000b */
[----:B01----:R-:W-:Y:S01]  /*15890*/  ENDCOLLECTIVE ;  /* 0x000000000000791b */ /* 0x003fe20003800000 */
.L_x_1429:
[----:B------:R-:W-:Y:S02]  /*158a0*/  IMAD.MOV.U32 R13, RZ, RZ, R0 ;  /* 0x000000ffff0d7224 */ /* 0x000fe400078e0000 */
[----:B------:R-:W-:Y:S02]  /*158b0*/  IMAD.MOV.U32 R12, RZ, RZ, 0x1 ;  /* 0x00000001ff0c7424 */ /* 0x000fe400078e00ff */
[----:B------:R-:W-:-:S07]  /*158c0*/  IMAD.MOV.U32 R7, RZ, RZ, R14 ;  /* 0x000000ffff077224 */ /* 0x000fce00078e000e */
[----:B------:R-:W-:Y:S05]  /*158d0*/  WARPSYNC.COLLECTIVE R15, `(.L_x_1430) ;  /* 0x000000000f087348 */ /* 0x000fea0003c00000 */
[----:B------:R0:W1:Y:S02]  /*158e0*/  SHFL.IDX P6, R14, R13, R12, R11 ;  /* 0x0000000c0d0e7389 */ /* 0x00006400000c000b */
[----:B01----:R-:W-:Y:S01]  /*158f0*/  ENDCOLLECTIVE ;  /* 0x000000000000791b */ /* 0x003fe20003800000 */
.L_x_1430:
[----:B------:R-:W-:-:S05]  /*15900*/  @!P2 LEA R7, P1, R28, R7, 0x1 ;  /* 0x000000071c07a211 */ /* 0x000fca00078208ff */
[----:B------:R-:W-:Y:S01]  /*15910*/  @!P2 IMAD.X R6, RZ, RZ, R6, P1 ;  /* 0x000000ffff06a224 */ /* 0x000fe200008e0606 */
[----:B------:R-:W-:-:S04]  /*15920*/  ISETP.GE.AND P1, PT, R8, R3, PT ;  /* 0x000000030800720c */ /* 0x000fc80003f26270 */
        /* <DEDUP_REMOVED lines=12> */
.L_x_1431:
[----:B------:R-:W-:Y:S02]  /*159f0*/  IMAD.MOV.U32 R13, RZ, RZ, R0 ;  /* 0x000000ffff0d7224 */ /* 0x000fe400078e0000 */
[----:B------:R-:W-:Y:S02]  /*15a00*/  IMAD.MOV.U32 R12, RZ, RZ, 0x2 ;  /* 0x00000002ff0c7424 */ /* 0x000fe400078e00ff */
[----:B------:R-:W-:-:S07]  /*15a10*/  IMAD.MOV.U32 R7, RZ, RZ, R14 ;  /* 0x000000ffff077224 */ /* 0x000fce00078e000e */
[----:B------:R-:W-:Y:S05]  /*15a20*/  WARPSYNC.COLLECTIVE R15, `(.L_x_1432) ;  /* 0x000000000f087348 */ /* 0x000fea0003c00000 */
[----:B------:R0:W1:Y:S02]  /*15a30*/  SHFL.IDX P6, R14, R13, R12, R11 ;  /* 0x0000000c0d0e7389 */ /* 0x00006400000c000b */
[----:B01----:R-:W-:Y:S01]  /*15a40*/  ENDCOLLECTIVE ;  /* 0x000000000000791b */ /* 0x003fe20003800000 */
.L_x_1432:
        /* <DEDUP_REMOVED lines=16> */
.L_x_1433:
[----:B------:R-:W-:Y:S02]  /*15b50*/  IMAD.MOV.U32 R13, RZ, RZ, R0 ;  /* 0x000000ffff0d7224 */ /* 0x000fe400078e0000 */
[----:B------:R-:W-:Y:S02]  /*15b60*/  IMAD.MOV.U32 R12, RZ, RZ, 0x3 ;  /* 0x00000003ff0c7424 */ /* 0x000fe400078e00ff */
[----:B------:R-:W-:-:S07]  /*15b70*/  IMAD.MOV.U32 R7, RZ, RZ, R14 ;  /* 0x000000ffff077224 */ /* 0x000fce00078e000e */
[----:B------:R-:W-:Y:S05]  /*15b80*/  WARPSYNC.COLLECTIVE R15, `(.L_x_1434) ;  /* 0x000000000f087348 */ /* 0x000fea0003c00000 */
[----:B------:R0:W1:Y:S02]  /*15b90*/  SHFL.IDX P6, R14, R13, R12, R11 ;  /* 0x0000000c0d0e7389 */ /* 0x00006400000c000b */
[----:B01----:R-:W-:Y:S01]  /*15ba0*/  ENDCOLLECTIVE ;  /* 0x000000000000791b */ /* 0x003fe20003800000 */
.L_x_1434:
        /* <DEDUP_REMOVED lines=16> */
.L_x_1435:
[----:B------:R-:W-:Y:S02]  /*15cb0*/  IMAD.MOV.U32 R13, RZ, RZ, R0 ;  /* 0x000000ffff0d7224 */ /* 0x000fe400078e0000 */
[----:B------:R-:W-:Y:S02]  /*15cc0*/  IMAD.MOV.U32 R12, RZ, RZ, 0x4 ;  /* 0x00000004ff0c7424 */ /* 0x000fe400078e00ff */
[----:B------:R-:W-:-:S07]  /*15cd0*/  IMAD.MOV.U32 R7, RZ, RZ, R14 ;  /* 0x000000ffff077224 */ /* 0x000fce00078e000e */
[----:B------:R-:W-:Y:S05]  /*15ce0*/  WARPSYNC.COLLECTIVE R15, `(.L_x_1436) ;  /* 0x000000000f087348 */ /* 0x000fea0003c00000 */
[----:B------:R0:W1:Y:S02]  /*15cf0*/  SHFL.IDX P6, R14, R13, R12, R11 ;  /* 0x0000000c0d0e7389 */ /* 0x00006400000c000b */
[----:B01----:R-:W-:Y:S01]  /*15d00*/  ENDCOLLECTIVE ;  /* 0x000000000000791b */ /* 0x003fe20003800000 */
.L_x_1436:
        /* <DEDUP_REMOVED lines=16> */
.L_x_1437:
[----:B------:R-:W-:Y:S02]  /*15e10*/  IMAD.MOV.U32 R13, RZ, RZ, R0 ;  /* 0x000000ffff0d7224 */ /* 0x000fe400078e0000 */
[----:B------:R-:W-:Y:S02]  /*15e20*/  IMAD.MOV.U32 R12, RZ, RZ, 0x5 ;  /* 0x00000005ff0c7424 */ /* 0x000fe400078e00ff */
[----:B------:R-:W-:-:S07]  /*15e30*/  IMAD.MOV.U32 R7, RZ, RZ, R14 ;  /* 0x000000ffff077224 */ /* 0x000fce00078e000e */
[----:B------:R-:W-:Y:S05]  /*15e40*/  WARPSYNC.COLLECTIVE R15, `(.L_x_1438) ;  /* 0x000000000f087348 */ /* 0x000fea0003c00000 */
[----:B------:R0:W1:Y:S02]  /*15e50*/  SHFL.IDX P6, R14, R13, R12, R11 ;  /* 0x0000000c0d0e7389 */ /* 0x00006400000c000b */
[----:B01----:R-:W-:Y:S01]  /*15e60*/  ENDCOLLECTIVE ;  /* 0x000000000000791b */ /* 0x003fe20003800000 */
.L_x_1438:
        /* <DEDUP_REMOVED lines=16> */
.L_x_1439:
[----:B------:R-:W-:Y:S02]  /*15f70*/  IMAD.MOV.U32 R13, RZ, RZ, R0 ;  /* 0x000000ffff0d7224 */ /* 0x000fe400078e0000 */
[----:B------:R-:W-:Y:S02]  /*15f80*/  IMAD.MOV.U32 R12, RZ, RZ, 0x6 ;  /* 0x00000006ff0c7424 */ /* 0x000fe400078e00ff */
[----:B------:R-:W-:-:S07]  /*15f90*/  IMAD.MOV.U32 R7, RZ, RZ, R14 ;  /* 0x000000ffff077224 */ /* 0x000fce00078e000e */
[----:B------:R-:W-:Y:S05]  /*15fa0*/  WARPSYNC.COLLECTIVE R15, `(.L_x_1440) ;  /* 0x000000000f087348 */ /* 0x000fea0003c00000 */
[----:B------:R0:W1:Y:S02]  /*15fb0*/  SHFL.IDX P6, R14, R13, R12, R11 ;  /* 0x0000000c0d0e7389 */ /* 0x00006400000c000b */
[----:B01----:R-:W-:Y:S01]  /*15fc0*/  ENDCOLLECTIVE ;  /* 0x000000000000791b */ /* 0x003fe20003800000 */
.L_x_1440:
        /* <DEDUP_REMOVED lines=16> */
.L_x_1441:
[----:B------:R-:W-:Y:S02]  /*160d0*/  IMAD.MOV.U32 R13, RZ, RZ, R0 ;  /* 0x000000ffff0d7224 */ /* 0x000fe400078e0000 */
[----:B------:R-:W-:Y:S02]  /*160e0*/  IMAD.MOV.U32 R12, RZ, RZ, 0x7 ;  /* 0x00000007ff0c7424 */ /* 0x000fe400078e00ff */
[----:B------:R-:W-:-:S07]  /*160f0*/  IMAD.MOV.U32 R7, RZ, RZ, R14 ;  /* 0x000000ffff077224 */ /* 0x000fce00078e000e */
[----:B------:R-:W-:Y:S05]  /*16100*/  WARPSYNC.COLLECTIVE R15, `(.L_x_1442) ;  /* 0x000000000f087348 */ /* 0x000fea0003c00000 */
[----:B------:R0:W1:Y:S02]  /*16110*/  SHFL.IDX P6, R14, R13, R12, R11 ;  /* 0x0000000c0d0e7389 */ /* 0x00006400000c000b */
[----:B01----:R-:W-:Y:S01]  /*16120*/  ENDCOLLECTIVE ;  /* 0x000000000000791b */ /* 0x003fe20003800000 */
.L_x_1442:
        /* <DEDUP_REMOVED lines=11> */
.L_x_1443:
        /* <DEDUP_REMOVED lines=11> */
.L_x_1444:
[----:B------:R-:W-:-:S05]  /*16290*/  @!P1 LEA R6, P3, R28, R6, 0x1 ;  /* 0x000000061c069211 */ /* 0x000fca00078608ff */
[----:B------:R-:W-:Y:S02]  /*162a0*/  @!P1 IMAD.X R7, RZ, RZ, R0, P3 ;  /* 0x000000ffff079224 */ /* 0x000fe400018e0600 */
[----:B------:R-:W-:-:S03]  /*162b0*/  VIADD R0, R26, 0x80 ;  /* 0x000000801a007836 */ /* 0x000fc60000000000 */
[----:B------:R-:W-:Y:S01]  /*162c0*/  @!PT LDS RZ, [RZ] ;  /* 0x00000000fffff984 */ /* 0x000fe20000000800 */
[----:B------:R-:W-:Y:S01]  /*162d0*/  @!PT LDS RZ, [RZ] ;  /* 0x00000000fffff984 */ /* 0x000fe20000000800 */
[----:B------:R-:W-:Y:S01]  /*162e0*/  @!PT LDS RZ, [RZ] ;  /* 0x00000000fffff984 */ /* 0x000fe20000000800 */
[----:B------:R0:W-:Y:S01]  /*162f0*/  @!P1 LDGSTS.E.BYPASS.LTC128B.128 [R20+0xbc00], desc[UR52][R6.64], !P0 ;  /* 0x0bc0000006149fae */ /* 0x0001e2000c101d74 */
[----:B------:R-:W-:Y:S01]  /*16300*/  IMAD.MOV.U32 R13, RZ, RZ, R5 ;  /* 0x000000ffff0d7224 */ /* 0x000fe200078e0005 */
[----:B------:R-:W-:Y:S01]  /*16310*/  ISETP.GE.AND P1, PT, R0, R3, PT ;  /* 0x000000030000720c */ /* 0x000fe20003f26270 */
[----:B------:R-:W-:-:S12]  /*16320*/  IMAD.MOV.U32 R0, RZ, RZ, R14 ;  /* 0x000000ffff007224 */ /* 0x000fd800078e000e */
[----:B0-----:R-:W-:Y:S05]  /*16330*/  WARPSYNC.COLLECTIVE R15, `(.L_x_1445) ;  /* 0x000000000f087348 */ /* 0x001fea0003c00000 */
[----:B------:R1:W2:Y:S02]  /*16340*/  SHFL.IDX P6, R14, R13, R12, R11 ;  /* 0x0000000c0d0e7389 */ /* 0x0002a400000c000b */
[----:B012---:R-:W-:Y:S01]  /*16350*/  ENDCOLLECTIVE ;  /* 0x000000000000791b */ /* 0x007fe20003800000 */
.L_x_1445:
[----:B------:R-:W-:Y:S02]  /*16360*/  IMAD.MOV.U32 R13, RZ, RZ, R2 ;  /* 0x000000ffff0d7224 */ /* 0x000fe400078e0002 */
[----:B------:R-:W-:Y:S02]  /*16370*/  IMAD.MOV.U32 R12, RZ, RZ, 0x1 ;  /* 0x00000001ff0c7424 */ /* 0x000fe400078e00ff */
[----:B------:R-:W-:-:S07]  /*16380*/  IMAD.MOV.U32 R4, RZ, RZ, R14 ;  /* 0x000000ffff047224 */ /* 0x000fce00078e000e */
[----:B------:R-:W-:Y:S05]  /*16390*/  WARPSYNC.COLLECTIVE R15, `(.L_x_1446) ;  /* 0x000000000f087348 */ /* 0x000fea0003c00000 */
[----:B------:R0:W1:Y:S02]  /*163a0*/  SHFL.IDX P6, R14, R13, R12, R11 ;  /* 0x0000000c0d0e7389 */ /* 0x00006400000c000b */
[----:B01----:R-:W-:Y:S01]  /*163b0*/  ENDCOLLECTIVE ;  /* 0x000000000000791b */ /* 0x003fe20003800000 */
.L_x_1446:
        /* <DEDUP_REMOVED lines=16> */
.L_x_1447:
[----:B------:R-:W-:Y:S02]  /*164c0*/  IMAD.MOV.U32 R13, RZ, RZ, R2 ;  /* 0x000000ffff0d7224 */ /* 0x000fe400078e0002 */
[----:B------:R-:W-:Y:S02]  /*164d0*/  IMAD.MOV.U32 R12, RZ, RZ, 0x2 ;  /* 0x00000002ff0c7424 */ /* 0x000fe400078e00ff */
[----:B------:R-:W-:-:S07]  /*164e0*/  IMAD.MOV.U32 R6, RZ, RZ, R14 ;  /* 0x000000ffff067224 */ /* 0x000fce00078e000e */
[----:B------:R-:W-:Y:S05]  /*164f0*/  WARPSYNC.COLLECTIVE R15, `(.L_x_1448) ;  /* 0x000000000f087348 */ /* 0x000fea0003c00000 */
[----:B------:R0:W1:Y:S02]  /*16500*/  SHFL.IDX P6, R14, R13, R12, R11 ;  /* 0x0000000c0d0e7389 */ /* 0x00006400000c000b */
[----:B01----:R-:W-:Y:S01]  /*16510*/  ENDCOLLECTIVE ;  /* 0x000000000000791b */ /* 0x003fe20003800000 */
.L_x_1448:
        /* <DEDUP_REMOVED lines=13> */
.L_x_1449:
[----:B------:R-:W-:Y:S02]  /*165f0*/  IMAD.MOV.U32 R13, RZ, RZ, R2 ;  /* 0x000000ffff0d7224 */ /* 0x000fe400078e0002 */
[----:B------:R-:W-:Y:S02]  /*16600*/  IMAD.MOV.U32 R12, RZ, RZ, 0x3 ;  /* 0x00000003ff0c7424 */ /* 0x000fe400078e00ff */
[----:B------:R-:W-:-:S07]  /*16610*/  IMAD.MOV.U32 R6, RZ, RZ, R14 ;  /* 0x000000ffff067224 */ /* 0x000fce00078e000e */
[----:B------:R-:W-:Y:S05]  /*16620*/  WARPSYNC.COLLECTIVE R15, `(.L_x_1450) ;  /* 0x000000000f087348 */ /* 0x000fea0003c00000 */
[----:B------:R0:W1:Y:S02]  /*16630*/  SHFL.IDX P6, R14, R13, R12, R11 ;  /* 0x0000000c0d0e7389 */ /* 0x00006400000c000b */
[----:B01----:R-:W-:Y:S01]  /*16640*/  ENDCOLLECTIVE ;  /* 0x000000000000791b */ /* 0x003fe20003800000 */
.L_x_1450:
        /* <DEDUP_REMOVED lines=12> */
.L_x_1451:
[----:B------:R-:W-:Y:S01]  /*16710*/  IMAD.MOV.U32 R2, RZ, RZ, R14 ;  /* 0x000000ffff027224 */ /* 0x000fe200078e000e */
[----:B------:R-:W-:Y:S06]  /*16720*/  BRA `(.L_x_1452) ;  /* 0xffffffb400e87947 */ /* 0x000fec000383ffff */
.L_x_1354:
[----:B0-----:R0:W1:Y:S02]  /*16730*/  SYNCS.PHASECHK.TRANS64.TRYWAIT P0, [R22+URZ+0x16820], R0 ;  /* 0x01682000160075a7 */ /* 0x001064000800017f */
[----:B-1----:R-:W-:Y:S05]  /*16740*/  @!P0 NANOSLEEP.SYNCS 0x989680 ;  /* 0x009896800000895d */ /* 0x002fea0003900000 */
[----:B------:R-:W1:Y:S02]  /*16750*/  @!P0 SYNCS.PHASECHK.TRANS64 P0, [R22+URZ+0x16820], R0 ;  /* 0x01682000160085a7 */ /* 0x000e64000800007f */
[----:B-1----:R-:W-:Y:S05]  /*16760*/  @!P0 BRA `(.L_x_1354) ;  /* 0xfffffffc00f08947 */ /* 0x002fea000383ffff */
[----:B------:R-:W-:Y:S05]  /*16770*/  BRA `(.L_x_1453) ;  /* 0xffffffb800447947 */ /* 0x000fea000383ffff */
.L_x_1359:
[----:B0-----:R0:W1:Y:S02]  /*16780*/  SYNCS.PHASECHK.TRANS64.TRYWAIT P0, [R5+URZ+0x16840], R2 ;  /* 0x01684002050075a7 */ /* 0x001064000800017f */
[----:B-1----:R-:W-:Y:S05]  /*16790*/  @!P0 NANOSLEEP.SYNCS 0x989680 ;  /* 0x009896800000895d */ /* 0x002fea0003900000 */
[----:B------:R-:W1:Y:S02]  /*167a0*/  @!P0 SYNCS.PHASECHK.TRANS64 P0, [R5+URZ+0x16840], R2 ;  /* 0x01684002050085a7 */ /* 0x000e64000800007f */
[----:B-1----:R-:W-:Y:S05]  /*167b0*/  @!P0 BRA `(.L_x_1359) ;  /* 0xfffffffc00f08947 */ /* 0x002fea000383ffff */
[----:B------:R-:W-:Y:S05]  /*167c0*/  BRA `(.L_x_1454) ;  /* 0xffffffbc001c7947 */ /* 0x000fea000383ffff */
.L_x_1360:
        /* <DEDUP_REMOVED lines=8> */
.L_x_1456:
[----:B------:R-:W-:Y:S05]  /*16850*/  BSYNC B1 ;  /* 0x0000000000017941 */ /* 0x000fea0003800000 */
.L_x_1455:
        /* <DEDUP_REMOVED lines=9> */
.L_x_1457:
[----:B------:R-:W-:Y:S02]  /*168f0*/  IMAD R8, R8, 0x2, R22 ;  /* 0x0000000208087824 */ /* 0x000fe400078e0216 */
[----:B------:R-:W-:Y:S02]  /*16900*/  IMAD.MOV.U32 R13, RZ, RZ, R10 ;  /* 0x000000ffff0d7224 */ /* 0x000fe400078e000a */
[----:B------:R-:W-:Y:S02]  /*16910*/  IMAD.MOV.U32 R12, RZ, RZ, 0x1 ;  /* 0x00000001ff0c7424 */ /* 0x000fe400078e00ff */
[----:B------:R-:W-:-:S07]  /*16920*/  IMAD.MOV.U32 R2, RZ, RZ, R14 ;  /* 0x000000ffff027224 */ /* 0x000fce00078e000e */
[----:B------:R-:W-:Y:S05]  /*16930*/  WARPSYNC.COLLECTIVE R15, `(.L_x_1458) ;  /* 0x000000000f087348 */ /* 0x000fea0003c00000 */
[----:B------:R0:W1:Y:S02]  /*16940*/  SHFL.IDX P6, R14, R13, R12, R11 ;  /* 0x0000000c0d0e7389 */ /* 0x00006400000c000b */
[----:B01----:R-:W-:Y:S01]  /*16950*/  ENDCOLLECTIVE ;  /* 0x000000000000791b */ /* 0x003fe20003800000 */
.L_x_1458:
        /* <DEDUP_REMOVED lines=11> */
.L_x_1459:
[----:B------:R-:W-:Y:S02]  /*16a10*/  IMAD.MOV.U32 R13, RZ, RZ, R10 ;  /* 0x000000ffff0d7224 */ /* 0x000fe400078e000a */
[----:B------:R-:W-:Y:S02]  /*16a20*/  IMAD.MOV.U32 R12, RZ, RZ, 0x2 ;  /* 0x00000002ff0c7424 */ /* 0x000fe400078e00ff */
[----:B------:R-:W-:-:S07]  /*16a30*/  IMAD.MOV.U32 R2, RZ, RZ, R14 ;  /* 0x000000ffff027224 */ /* 0x000fce00078e000e */
[----:B------:R-:W-:Y:S05]  /*16a40*/  WARPSYNC.COLLECTIVE R15, `(.L_x_1460) ;  /* 0x000000000f087348 */ /* 0x000fea0003c00000 */
[----:B------:R0:W1:Y:S02]  /*16a50*/  SHFL.IDX P6, R14, R13, R12, R11 ;  /* 0x0000000c0d0e7389 */ /* 0x00006400000c000b */
[----:B01----:R-:W-:Y:S01]  /*16a60*/  ENDCOLLECTIVE ;  /* 0x000000000000791b */ /* 0x003fe20003800000 */
.L_x_1460:
        /* <DEDUP_REMOVED lines=11> */
.L_x_1461:
[----:B------:R-:W-:Y:S02]  /*16b20*/  IMAD.MOV.U32 R13, RZ, RZ, R10 ;  /* 0x000000ffff0d7224 */ /* 0x000fe400078e000a */
[----:B------:R-:W-:Y:S02]  /*16b30*/  IMAD.MOV.U32 R12, RZ, RZ, 0x3 ;  /* 0x00000003ff0c7424 */ /* 0x000fe400078e00ff */
[----:B------:R-:W-:-:S07]  /*16b40*/  IMAD.MOV.U32 R2, RZ, RZ, R14 ;  /* 0x000000ffff027224 */ /* 0x000fce00078e000e */
[----:B------:R-:W-:Y:S05]  /*16b50*/  WARPSYNC.COLLECTIVE R15, `(.L_x_1462) ;  /* 0x000000000f087348 */ /* 0x000fea0003c00000 */
[----:B------:R0:W1:Y:S02]  /*16b60*/  SHFL.IDX P6, R14, R13, R12, R11 ;  /* 0x0000000c0d0e7389 */ /* 0x00006400000c000b */
[----:B01----:R-:W-:Y:S01]  /*16b70*/  ENDCOLLECTIVE ;  /* 0x000000000000791b */ /* 0x003fe20003800000 */
.L_x_1462:
        /* <DEDUP_REMOVED lines=11> */
.L_x_1463:
[----:B------:R-:W-:Y:S02]  /*16c30*/  IMAD.MOV.U32 R13, RZ, RZ, R10 ;  /* 0x000000ffff0d7224 */ /* 0x000fe400078e000a */
[----:B------:R-:W-:Y:S02]  /*16c40*/  IMAD.MOV.U32 R12, RZ, RZ, 0x4 ;  /* 0x00000004ff0c7424 */ /* 0x000fe400078e00ff */
[----:B------:R-:W-:-:S07]  /*16c50*/  IMAD.MOV.U32 R2, RZ, RZ, R14 ;  /* 0x000000ffff027224 */ /* 0x000fce00078e000e */
[----:B------:R-:W-:Y:S05]  /*16c60*/  WARPSYNC.COLLECTIVE R15, `(.L_x_1464) ;  /* 0x000000000f087348 */ /* 0x000fea0003c00000 */
[----:B------:R0:W1:Y:S02]  /*16c70*/  SHFL.IDX P6, R14, R13, R12, R11 ;  /* 0x0000000c0d0e7389 */ /* 0x00006400000c000b */
[----:B01----:R-:W-:Y:S01]  /*16c80*/  ENDCOLLECTIVE ;  /* 0x000000000000791b */ /* 0x003fe20003800000 */
.L_x_1464:
        /* <DEDUP_REMOVED lines=11> */
.L_x_1465:
[----:B------:R-:W-:Y:S02]  /*16d40*/  IMAD.MOV.U32 R13, RZ, RZ, R10 ;  /* 0x000000ffff0d7224 */ /* 0x000fe400078e000a */
[----:B------:R-:W-:Y:S02]  /*16d50*/  IMAD.MOV.U32 R12, RZ, RZ, 0x5 ;  /* 0x00000005ff0c7424 */ /* 0x000fe400078e00ff */
[----:B------:R-:W-:-:S07]  /*16d60*/  IMAD.MOV.U32 R2, RZ, RZ, R14 ;  /* 0x000000ffff027224 */ /* 0x000fce00078e000e */
[----:B------:R-:W-:Y:S05]  /*16d70*/  WARPSYNC.COLLECTIVE R15, `(.L_x_1466) ;  /* 0x000000000f087348 */ /* 0x000fea0003c00000 */
[----:B------:R0:W1:Y:S02]  /*16d80*/  SHFL.IDX P6, R14, R13, R12, R11 ;  /* 0x0000000c0d0e7389 */ /* 0x00006400000c000b */
[----:B01----:R-:W-:Y:S01]  /*16d90*/  ENDCOLLECTIVE ;  /* 0x000000000000791b */ /* 0x003fe20003800000 */
.L_x_1466:
        /* <DEDUP_REMOVED lines=11> */
.L_x_1467:
[----:B------:R-:W-:Y:S02]  /*16e50*/  IMAD.MOV.U32 R13, RZ, RZ, R10 ;  /* 0x000000ffff0d7224 */ /* 0x000fe400078e000a */
[----:B------:R-:W-:Y:S02]  /*16e60*/  IMAD.MOV.U32 R12, RZ, RZ, 0x6 ;  /* 0x00000006ff0c7424 */ /* 0x000fe400078e00ff */
[----:B------:R-:W-:-:S07]  /*16e70*/  IMAD.MOV.U32 R2, RZ, RZ, R14 ;  /* 0x000000ffff027224 */ /* 0x000fce00078e000e */
[----:B------:R-:W-:Y:S05]  /*16e80*/  WARPSYNC.COLLECTIVE R15, `(.L_x_1468) ;  /* 0x000000000f087348 */ /* 0x000fea0003c00000 */
[----:B------:R0:W1:Y:S02]  /*16e90*/  SHFL.IDX P6, R14, R13, R12, R11 ;  /* 0x0000000c0d0e7389 */ /* 0x00006400000c000b */
[----:B01----:R-:W-:Y:S01]  /*16ea0*/  ENDCOLLECTIVE ;  /* 0x000000000000791b */ /* 0x003fe20003800000 */
.L_x_1468:
        /* <DEDUP_REMOVED lines=11> */
.L_x_1469:
[----:B------:R-:W-:Y:S02]  /*16f60*/  IMAD.MOV.U32 R13, RZ, RZ, R10 ;  /* 0x000000ffff0d7224 */ /* 0x000fe400078e000a */
[----:B------:R-:W-:Y:S02]  /*16f70*/  IMAD.MOV.U32 R12, RZ, RZ, 0x7 ;  /* 0x00000007ff0c7424 */ /* 0x000fe400078e00ff */
[----:B------:R-:W-:-:S07]  /*16f80*/  IMAD.MOV.U32 R2, RZ, RZ, R14 ;  /* 0x000000ffff027224 */ /* 0x000fce00078e000e */
[----:B------:R-:W-:Y:S05]  /*16f90*/  WARPSYNC.COLLECTIVE R15, `(.L_x_1470) ;  /* 0x000000000f087348 */ /* 0x000fea0003c00000 */
[----:B------:R0:W1:Y:S02]  /*16fa0*/  SHFL.IDX P6, R14, R13, R12, R11 ;  /* 0x0000000c0d0e7389 */ /* 0x00006400000c000b */
[----:B01----:R-:W-:Y:S01]  /*16fb0*/  ENDCOLLECTIVE ;  /* 0x000000000000791b */ /* 0x003fe20003800000 */
.L_x_1470:
        /* <DEDUP_REMOVED lines=11> */
.L_x_1471:
[----:B------:R-:W-:Y:S01]  /*17070*/  IMAD.MOV.U32 R2, RZ, RZ, R14 ;  /* 0x000000ffff027224 */ /* 0x000fe200078e000e */
[----:B------:R-:W-:Y:S06]  /*17080*/  BRA `(.L_x_1472) ;  /* 0xffffffb8000c7947 */ /* 0x000fec000383ffff */
.L_x_1365:
[----:B-1----:R1:W2:Y:S02]  /*17090*/  SYNCS.PHASECHK.TRANS64.TRYWAIT P0, [R5+URZ+0x16860], R2 ;  /* 0x01686002050075a7 */ /* 0x0022a4000800017f */
[----:B--2---:R-:W-:Y:S05]  /*170a0*/  @!P0 NANOSLEEP.SYNCS 0x989680 ;  /* 0x009896800000895d */ /* 0x004fea0003900000 */
[----:B------:R-:W2:Y:S02]  /*170b0*/  @!P0 SYNCS.PHASECHK.TRANS64 P0, [R5+URZ+0x16860], R2 ;  /* 0x01686002050085a7 */ /* 0x000ea4000800007f */
[----:B--2---:R-:W-:Y:S05]  /*170c0*/  @!P0 BRA `(.L_x_1365) ;  /* 0xfffffffc00f08947 */ /* 0x004fea000383ffff */
[----:B------:R-:W-:Y:S05]  /*170d0*/  BRA `(.L_x_1473) ;  /* 0xffffffb800647947 */ /* 0x000fea000383ffff */
.L_x_1366:
        /* <DEDUP_REMOVED lines=8> */
.L_x_1475:
[----:B------:R-:W-:Y:S05]  /*17160*/  BSYNC B1 ;  /* 0x0000000000017941 */ /* 0x000fea0003800000 */
.L_x_1474:
[----:B------:R-:W-:Y:S01]  /*17170*/  IMAD.MOV.U32 R13, RZ, RZ, R17 ;  /* 0x000000ffff0d7224 */ /* 0x000fe200078e0011 */
[----:B------:R-:W-:Y:S01]  /*17180*/  ISETP.LT.OR P2, PT, R8, 0x1, P1 ;  /* 0x000000010800780c */ /* 0x000fe20000f41670 */
        /* <DEDUP_REMOVED lines=8> */
.L_x_1476:
[----:B------:R-:W-:Y:S02]  /*17210*/  IMAD.MOV.U32 R13, RZ, RZ, R23 ;  /* 0x000000ffff0d7224 */ /* 0x000fe400078e0017 */
[----:B------:R-:W-:Y:S02]  /*17220*/  IMAD.MOV.U32 R12, RZ, RZ, 0x1 ;  /* 0x00000001ff0c7424 */ /* 0x000fe400078e00ff */
[----:B------:R-:W-:-:S07]  /*17230*/  IMAD.MOV.U32 R2, RZ, RZ, R14 ;  /* 0x000000ffff027224 */ /* 0x000fce00078e000e */
[----:B------:R-:W-:Y:S05]  /*17240*/  WARPSYNC.COLLECTIVE R15, `(.L_x_1477) ;  /* 0x000000000f087348 */ /* 0x000fea0003c00000 */
[----:B------:R0:W1:Y:S02]  /*17250*/  SHFL.IDX P6, R14, R13, R12, R11 ;  /* 0x0000000c0d0e7389 */ /* 0x00006400000c000b */
[----:B01----:R-:W-:Y:S01]  /*17260*/  ENDCOLLECTIVE ;  /* 0x000000000000791b */ /* 0x003fe20003800000 */
.L_x_1477:
        /* <DEDUP_REMOVED lines=12> */
.L_x_1478:
[----:B------:R-:W-:Y:S02]  /*17330*/  IMAD.MOV.U32 R13, RZ, RZ, R23 ;  /* 0x000000ffff0d7224 */ /* 0x000fe400078e0017 */
[----:B------:R-:W-:Y:S02]  /*17340*/  IMAD.MOV.U32 R12, RZ, RZ, 0x2 ;  /* 0x00000002ff0c7424 */ /* 0x000fe400078e00ff */
[----:B------:R-:W-:-:S07]  /*17350*/  IMAD.MOV.U32 R2, RZ, RZ, R14 ;  /* 0x000000ffff027224 */ /* 0x000fce00078e000e */
[----:B------:R-:W-:Y:S05]  /*17360*/  WARPSYNC.COLLECTIVE R15, `(.L_x_1479) ;  /* 0x000000000f087348 */ /* 0x000fea0003c00000 */
[----:B------:R0:W1:Y:S02]  /*17370*/  SHFL.IDX P6, R14, R13, R12, R11 ;  /* 0x0000000c0d0e7389 */ /* 0x00006400000c000b */
[----:B01----:R-:W-:Y:S01]  /*17380*/  ENDCOLLECTIVE ;  /* 0x000000000000791b */ /* 0x003fe20003800000 */
.L_x_1479:
        /* <DEDUP_REMOVED lines=12> */
.L_x_1480:
[----:B------:R-:W-:Y:S02]  /*17450*/  IMAD.MOV.U32 R13, RZ, RZ, R23 ;  /* 0x000000ffff0d7224 */ /* 0x000fe400078e0017 */
[----:B------:R-:W-:Y:S02]  /*17460*/  IMAD.MOV.U32 R12, RZ, RZ, 0x3 ;  /* 0x00000003ff0c7424 */ /* 0x000fe400078e00ff */
[----:B------:R-:W-:-:S07]  /*17470*/  IMAD.MOV.U32 R2, RZ, RZ, R14 ;  /* 0x000000ffff027224 */ /* 0x000fce00078e000e */
[----:B------:R-:W-:Y:S05]  /*17480*/  WARPSYNC.COLLECTIVE R15, `(.L_x_1481) ;  /* 0x000000000f087348 */ /* 0x000fea0003c00000 */
[----:B------:R0:W1:Y:S02]  /*17490*/  SHFL.IDX P6, R14, R13, R12, R11 ;  /* 0x0000000c0d0e7389 */ /* 0x00006400000c000b */
[----:B01----:R-:W-:Y:S01]  /*174a0*/  ENDCOLLECTIVE ;  /* 0x000000000000791b */ /* 0x003fe20003800000 */
.L_x_1481:
        /* <DEDUP_REMOVED lines=12> */
.L_x_1482:
[----:B------:R-:W-:Y:S02]  /*17570*/  IMAD.MOV.U32 R13, RZ, RZ, R23 ;  /* 0x000000ffff0d7224 */ /* 0x000fe400078e0017 */
[----:B------:R-:W-:Y:S02]  /*17580*/  IMAD.MOV.U32 R12, RZ, RZ, 0x4 ;  /* 0x00000004ff0c7424 */ /* 0x000fe400078e00ff */
[----:B------:R-:W-:-:S07]  /*17590*/  IMAD.MOV.U32 R2, RZ, RZ, R14 ;  /* 0x000000ffff027224 */ /* 0x000fce00078e000e */
[----:B------:R-:W-:Y:S05]  /*175a0*/  WARPSYNC.COLLECTIVE R15, `(.L_x_1483) ;  /* 0x000000000f087348 */ /* 0x000fea0003c00000 */
[----:B------:R0:W1:Y:S02]  /*175b0*/  SHFL.IDX P6, R14, R13, R12, R11 ;  /* 0x0000000c0d0e7389 */ /* 0x00006400000c000b */
[----:B01----:R-:W-:Y:S01]  /*175c0*/  ENDCOLLECTIVE ;  /* 0x000000000000791b */ /* 0x003fe20003800000 */
.L_x_1483:
        /* <DEDUP_REMOVED lines=12> */
.L_x_1484:
[----:B------:R-:W-:Y:S02]  /*17690*/  IMAD.MOV.U32 R13, RZ, RZ, R23 ;  /* 0x000000ffff0d7224 */ /* 0x000fe400078e0017 */
[----:B------:R-:W-:Y:S02]  /*176a0*/  IMAD.MOV.U32 R12, RZ, RZ, 0x5 ;  /* 0x00000005ff0c7424 */ /* 0x000fe400078e00ff */
[----:B------:R-:W-:-:S07]  /*176b0*/  IMAD.MOV.U32 R2, RZ, RZ, R14 ;  /* 0x000000ffff027224 */ /* 0x000fce00078e000e */
[----:B------:R-:W-:Y:S05]  /*176c0*/  WARPSYNC.COLLECTIVE R15, `(.L_x_1485) ;  /* 0x000000000f087348 */ /* 0x000fea0003c00000 */
[----:B------:R0:W1:Y:S02]  /*176d0*/  SHFL.IDX P6, R14, R13, R12, R11 ;  /* 0x0000000c0d0e7389 */ /* 0x00006400000c000b */
[----:B01----:R-:W-:Y:S01]  /*176e0*/  ENDCOLLECTIVE ;  /* 0x000000000000791b */ /* 0x003fe20003800000 */
.L_x_1485:
        /* <DEDUP_REMOVED lines=12> */
.L_x_1486:
[----:B------:R-:W-:Y:S02]  /*177b0*/  IMAD.MOV.U32 R13, RZ, RZ, R23 ;  /* 0x000000ffff0d7224 */ /* 0x000fe400078e0017 */
[----:B------:R-:W-:Y:S02]  /*177c0*/  IMAD.MOV.U32 R12, RZ, RZ, 0x6 ;  /* 0x00000006ff0c7424 */ /* 0x000fe400078e00ff */
[----:B------:R-:W-:-:S07]  /*177d0*/  IMAD.MOV.U32 R2, RZ, RZ, R14 ;  /* 0x000000ffff027224 */ /* 0x000fce00078e000e */
[----:B------:R-:W-:Y:S05]  /*177e0*/  WARPSYNC.COLLECTIVE R15, `(.L_x_1487) ;  /* 0x000000000f087348 */ /* 0x000fea0003c00000 */
[----:B------:R0:W1:Y:S02]  /*177f0*/  SHFL.IDX P6, R14, R13, R12, R11 ;  /* 0x0000000c0d0e7389 */ /* 0x00006400000c000b */
[----:B01----:R-:W-:Y:S01]  /*17800*/  ENDCOLLECTIVE ;  /* 0x000000000000791b */ /* 0x003fe20003800000 */
.L_x_1487:
        /* <DEDUP_REMOVED lines=12> */
.L_x_1488:
[----:B------:R-:W-:Y:S02]  /*178d0*/  IMAD.MOV.U32 R13, RZ, RZ, R23 ;  /* 0x000000ffff0d7224 */ /* 0x000fe400078e0017 */
[----:B------:R-:W-:Y:S02]  /*178e0*/  IMAD.MOV.U32 R12, RZ, RZ, 0x7 ;  /* 0x00000007ff0c7424 */ /* 0x000fe400078e00ff */
[----:B------:R-:W-:-:S07]  /*178f0*/  IMAD.MOV.U32 R2, RZ, RZ, R14 ;  /* 0x000000ffff027224 */ /* 0x000fce00078e000e */
[----:B------:R-:W-:Y:S05]  /*17900*/  WARPSYNC.COLLECTIVE R15, `(.L_x_1489) ;  /* 0x000000000f087348 */ /* 0x000fea0003c00000 */
[----:B------:R0:W1:Y:S02]  /*17910*/  SHFL.IDX P6, R14, R13, R12, R11 ;  /* 0x0000000c0d0e7389 */ /* 0x00006400000c000b */
[----:B01----:R-:W-:Y:S01]  /*17920*/  ENDCOLLECTIVE ;  /* 0x000000000000791b */ /* 0x003fe20003800000 */
.L_x_1489:
        /* <DEDUP_REMOVED lines=11> */
.L_x_1490:
[----:B------:R-:W-:Y:S01]  /*179e0*/  IMAD.MOV.U32 R2, RZ, RZ, R14 ;  /* 0x000000ffff027224 */ /* 0x000fe200078e000e */
[----:B------:R-:W-:Y:S06]  /*179f0*/  BRA `(.L_x_1491) ;  /* 0xffffffb400107947 */ /* 0x000fec000383ffff */
.L_x_1374:
[----:B0-----:R0:W1:Y:S02]  /*17a00*/  SYNCS.PHASECHK.TRANS64.TRYWAIT P0, [R0+URZ+0x16860], R3 ;  /* 0x01686003000075a7 */ /* 0x001064000800017f */
[----:B-1----:R-:W-:Y:S05]  /*17a10*/  @!P0 NANOSLEEP.SYNCS 0x989680 ;  /* 0x009896800000895d */ /* 0x002fea0003900000 */
[----:B------:R-:W1:Y:S02]  /*17a20*/  @!P0 SYNCS.PHASECHK.TRANS64 P0, [R0+URZ+0x16860], R3 ;  /* 0x01686003000085a7 */ /* 0x000e64000800007f */
[----:B-1----:R-:W-:Y:S05]  /*17a30*/  @!P0 BRA `(.L_x_1374) ;  /* 0xfffffffc00f08947 */ /* 0x002fea000383ffff */
[----:B------:R-:W-:Y:S05]  /*17a40*/  BRA `(.L_x_1492) ;  /* 0xffffffb800347947 */ /* 0x000fea000383ffff */
.L_x_1375:
        /* <DEDUP_REMOVED lines=8> */
.L_x_1494:
[----:B------:R-:W-:Y:S05]  /*17ad0*/  BSYNC B0 ;  /* 0x0000000000007941 */ /* 0x000fea0003800000 */
.L_x_1493:
[----:B------:R-:W-:Y:S01]  /*17ae0*/  IMAD.MOV.U32 R13, RZ, RZ, R17 ;  /* 0x000000ffff0d7224 */ /* 0x000fe200078e0011 */
[----:B------:R-:W-:Y:S01]  /*17af0*/  ISETP.LT.OR P2, PT, R6, 0x1, P0 ;  /* 0x000000010600780c */ /* 0x000fe20000741670 */
        /* <DEDUP_REMOVED lines=8> */
.L_x_1495:
[----:B------:R-:W-:Y:S02]  /*17b80*/  IMAD R4, R4, 0x2, R22 ;  /* 0x0000000204047824 */ /* 0x000fe400078e0216 */
[----:B------:R-:W-:Y:S02]  /*17b90*/  IMAD.MOV.U32 R13, RZ, RZ, R23 ;  /* 0x000000ffff0d7224 */ /* 0x000fe400078e0017 */
[----:B------:R-:W-:Y:S01]  /*17ba0*/  IMAD.MOV.U32 R12, RZ, RZ, 0x1 ;  /* 0x00000001ff0c7424 */ /* 0x000fe200078e00ff */
[----:B------:R-:W-:-:S13]  /*17bb0*/  IADD3 R2, P1, R14, R5, RZ ;  /* 0x000000050e027210 */ /* 0x000fda0007f3e0ff */
[----:B------:R-:W-:Y:S05]  /*17bc0*/  WARPSYNC.COLLECTIVE R15, `(.L_x_1496) ;  /* 0x000000000f087348 */ /* 0x000fea0003c00000 */
[----:B------:R0:W1:Y:S02]  /*17bd0*/  SHFL.IDX P6, R14, R13, R12, R11 ;  /* 0x0000000c0d0e7389 */ /* 0x00006400000c000b */
[----:B01----:R-:W-:Y:S01]  /*17be0*/  ENDCOLLECTIVE ;  /* 0x000000000000791b */ /* 0x003fe20003800000 */
.L_x_1496:
        /* <DEDUP_REMOVED lines=11> */
.L_x_1497:
[----:B------:R-:W-:Y:S02]  /*17ca0*/  IMAD.MOV.U32 R13, RZ, RZ, R23 ;  /* 0x000000ffff0d7224 */ /* 0x000fe400078e0017 */
[----:B------:R-:W-:Y:S02]  /*17cb0*/  IMAD.MOV.U32 R12, RZ, RZ, 0x2 ;  /* 0x00000002ff0c7424 */ /* 0x000fe400078e00ff */
[----:B------:R-:W-:-:S07]  /*17cc0*/  IMAD.MOV.U32 R9, RZ, RZ, R14 ;  /* 0x000000ffff097224 */ /* 0x000fce00078e000e */
[----:B------:R-:W-:Y:S05]  /*17cd0*/  WARPSYNC.COLLECTIVE R15, `(.L_x_1498) ;  /* 0x000000000f087348 */ /* 0x000fea0003c00000 */
[----:B------:R0:W1:Y:S02]  /*17ce0*/  SHFL.IDX P6, R14, R13, R12, R11 ;  /* 0x0000000c0d0e7389 */ /* 0x00006400000c000b */
[----:B01----:R-:W-:Y:S01]  /*17cf0*/  ENDCOLLECTIVE ;  /* 0x000000000000791b */ /* 0x003fe20003800000 */
.L_x_1498:
        /* <DEDUP_REMOVED lines=12> */
.L_x_1499:
[----:B------:R-:W-:Y:S02]  /*17dc0*/  IMAD.MOV.U32 R13, RZ, RZ, R23 ;  /* 0x000000ffff0d7224 */ /* 0x000fe400078e0017 */
[----:B------:R-:W-:Y:S02]  /*17dd0*/  IMAD.MOV.U32 R12, RZ, RZ, 0x3 ;  /* 0x00000003ff0c7424 */ /* 0x000fe400078e00ff */
[----:B------:R-:W-:-:S07]  /*17de0*/  IMAD.MOV.U32 R10, RZ, RZ, R14 ;  /* 0x000000ffff0a7224 */ /* 0x000fce00078e000e */
[----:B------:R-:W-:Y:S05]  /*17df0*/  WARPSYNC.COLLECTIVE R15, `(.L_x_1500) ;  /* 0x000000000f087348 */ /* 0x000fea0003c00000 */
[----:B------:R0:W1:Y:S02]  /*17e00*/  SHFL.IDX P6, R14, R13, R12, R11 ;  /* 0x0000000c0d0e7389 */ /* 0x00006400000c000b */
[----:B01----:R-:W-:Y:S01]  /*17e10*/  ENDCOLLECTIVE ;  /* 0x000000000000791b */ /* 0x003fe20003800000 */
.L_x_1500:
        /* <DEDUP_REMOVED lines=12> */
.L_x_1501:
[----:B------:R-:W-:Y:S02]  /*17ee0*/  IMAD.MOV.U32 R13, RZ, RZ, R23 ;  /* 0x000000ffff0d7224 */ /* 0x000fe400078e0017 */
[----:B------:R-:W-:Y:S02]  /*17ef0*/  IMAD.MOV.U32 R12, RZ, RZ, 0x4 ;  /* 0x00000004ff0c7424 */ /* 0x000fe400078e00ff */
[----:B------:R-:W-:-:S07]  /*17f00*/  IMAD.MOV.U32 R9, RZ, RZ, R14 ;  /* 0x000000ffff097224 */ /* 0x000fce00078e000e */
[----:B------:R-:W-:Y:S05]  /*17f10*/  WARPSYNC.COLLECTIVE R15, `(.L_x_1502) ;  /* 0x000000000f087348 */ /* 0x000fea0003c00000 */
[----:B------:R0:W1:Y:S02]  /*17f20*/  SHFL.IDX P6, R14, R13, R12, R11 ;  /* 0x0000000c0d0e7389 */ /* 0x00006400000c000b */
[----:B01----:R-:W-:Y:S01]  /*17f30*/  ENDCOLLECTIVE ;  /* 0x000000000000791b */ /* 0x003fe20003800000 */
.L_x_1502:
        /* <DEDUP_REMOVED lines=12> */
.L_x_1503:
[----:B------:R-:W-:Y:S02]  /*18000*/  IMAD.MOV.U32 R13, RZ, RZ, R23 ;  /* 0x000000ffff0d7224 */ /* 0x000fe400078e0017 */
[----:B------:R-:W-:Y:S02]  /*18010*/  IMAD.MOV.U32 R12, RZ, RZ, 0x5 ;  /* 0x00000005ff0c7424 */ /* 0x000fe400078e00ff */
[----:B------:R-:W-:-:S07]  /*18020*/  IMAD.MOV.U32 R10, RZ, RZ, R14 ;  /* 0x000000ffff0a7224 */ /* 0x000fce00078e000e */
[----:B------:R-:W-:Y:S05]  /*18030*/  WARPSYNC.COLLECTIVE R15, `(.L_x_1504) ;  /* 0x000000000f087348 */ /* 0x000fea0003c00000 */
[----:B------:R0:W1:Y:S02]  /*18040*/  SHFL.IDX P6, R14, R13, R12, R11 ;  /* 0x0000000c0d0e7389 */ /* 0x00006400000c000b */
[----:B01----:R-:W-:Y:S01]  /*18050*/  ENDCOLLECTIVE ;  /* 0x000000000000791b */ /* 0x003fe20003800000 */
.L_x_1504:
        /* <DEDUP_REMOVED lines=12> */
.L_x_1505:
[----:B------:R-:W-:Y:S02]  /*18120*/  IMAD.MOV.U32 R13, RZ, RZ, R23 ;  /* 0x000000ffff0d7224 */ /* 0x000fe400078e0017 */
[----:B------:R-:W-:Y:S02]  /*18130*/  IMAD.MOV.U32 R12, RZ, RZ, 0x6 ;  /* 0x00000006ff0c7424 */ /* 0x000fe400078e00ff */
[----:B------:R-:W-:-:S07]  /*18140*/  IMAD.MOV.U32 R9, RZ, RZ, R14 ;  /* 0x000000ffff097224 */ /* 0x000fce00078e000e */
[----:B------:R-:W-:Y:S05]  /*18150*/  WARPSYNC.COLLECTIVE R15, `(.L_x_1506) ;  /* 0x000000000f087348 */ /* 0x000fea0003c00000 */
[----:B------:R0:W1:Y:S02]  /*18160*/  SHFL.IDX P6, R14, R13, R12, R11 ;  /* 0x0000000c0d0e7389 */ /* 0x00006400000c000b */
[----:B01----:R-:W-:Y:S01]  /*18170*/  ENDCOLLECTIVE ;  /* 0x000000000000791b */ /* 0x003fe20003800000 */
.L_x_1506:
        /* <DEDUP_REMOVED lines=12> */
.L_x_1507:
[----:B------:R-:W-:Y:S02]  /*18240*/  IMAD.MOV.U32 R13, RZ, RZ, R23 ;  /* 0x000000ffff0d7224 */ /* 0x000fe400078e0017 */
[----:B------:R-:W-:Y:S01]  /*18250*/  IMAD.MOV.U32 R12, RZ, RZ, 0x7 ;  /* 0x00000007ff0c7424 */ /* 0x000fe200078e00ff */
[----:B------:R-:W-:-:S13]  /*18260*/  IADD3 R2, P1, R14, R5, RZ ;  /* 0x000000050e027210 */ /* 0x000fda0007f3e0ff */
[----:B------:R-:W-:Y:S05]  /*18270*/  WARPSYNC.COLLECTIVE R15, `(.L_x_1508) ;  /* 0x000000000f087348 */ /* 0x000fea0003c00000 */
[----:B------:R0:W1:Y:S02]  /*18280*/  SHFL.IDX P6, R14, R13, R12, R11 ;  /* 0x0000000c0d0e7389 */ /* 0x00006400000c000b */
[----:B01----:R-:W-:Y:S01]  /*18290*/  ENDCOLLECTIVE ;  /* 0x000000000000791b */ /* 0x003fe20003800000 */
.L_x_1508:
        /* <DEDUP_REMOVED lines=10> */
.L_x_1509:
[----:B------:R-:W-:Y:S05]  /*18340*/  BRA `(.L_x_1510) ;  /* 0xffffffb000e87947 */ /* 0x000fea000383ffff */
.L_x_1380:
        /* <DEDUP_REMOVED lines=8> */
.L_x_1512:
[----:B------:R-:W-:Y:S05]  /*183d0*/  BSYNC B0 ;  /* 0x0000000000007941 */ /* 0x000fea0003800000 */
.L_x_1511:
[----:B------:R-:W-:Y:S02]  /*183e0*/  IMAD.MOV.U32 R13, RZ, RZ, R16 ;  /* 0x000000ffff0d7224 */ /* 0x000fe400078e0010 */
        /* <DEDUP_REMOVED lines=8> */
.L_x_1513:
[----:B------:R-:W-:Y:S02]  /*18470*/  ULDC UR4, c[0x0][0xc3c] ;  /* 0x00030f0000047ab9 */ /* 0x000fe40000000800 */
[----:B------:R-:W-:-:S13]  /*18480*/  ISETP.GE.OR P1, PT, R7, UR4, !P0 ;  /* 0x0000000407007c0c */ /* 0x000fda000c726670 */
[----:B------:R-:W0:Y:S01]  /*18490*/  @!P1 LDC.64 R2, c[0x0][0xc80] ;  /* 0x00032000ff029b82 */ /* 0x000e220000000a00 */
[----:B------:R-:W-:Y:S02]  /*184a0*/  IMAD.MOV.U32 R17, RZ, RZ, RZ ;  /* 0x000000ffff117224 */ /* 0x000fe400078e00ff */
[----:B------:R-:W-:Y:S02]  /*184b0*/  IMAD.MOV.U32 R11, RZ, RZ, RZ ;  /* 0x000000ffff0b7224 */ /* 0x000fe400078e00ff */
[----:B------:R-:W-:Y:S02]  /*184c0*/  IMAD.MOV.U32 R5, RZ, RZ, R14 ;  /* 0x000000ffff057224 */ /* 0x000fe400078e000e */
[----:B0-----:R-:W-:-:S06]  /*184d0*/  @!P1 IMAD.WIDE R2, R7, 0x4, R2 ;  /* 0x0000000407029825 */ /* 0x001fcc00078e0202 */
[----:B------:R-:W2:Y:S01]  /*184e0*/  @!P1 LDG.E R2, desc[UR52][R2.64] ;  /* 0x0000003402029981 */ /* 0x000ea2000c1e1900 */
[C---:B------:R-:W-:Y:S02]  /*184f0*/  ISETP.GE.U32.AND P2, PT, R8.reuse, 0x2, PT ;  /* 0x000000020800780c */ /* 0x040fe40003f46070 */
[C---:B------:R-:W-:Y:S02]  /*18500*/  ISETP.GE.U32.AND P3, PT, R8.reuse, 0x4, PT ;  /* 0x000000040800780c */ /* 0x040fe40003f66070 */
[C---:B------:R-:W-:Y:S02]  /*18510*/  ISETP.GE.U32.AND P4, PT, R8.reuse, 0x8, PT ;  /* 0x000000080800780c */ /* 0x040fe40003f86070 */
[C---:B------:R-:W-:Y:S01]  /*18520*/  ISETP.GE.U32.AND P5, PT, R8.reuse, 0x10, PT ;  /* 0x000000100800780c */ /* 0x040fe20003fa6070 */
[----:B--2---:R-:W-:Y:S01]  /*18530*/  @!P1 IMAD.MOV.U32 R17, RZ, RZ, R2 ;  /* 0x000000ffff119224 */ /* 0x004fe200078e0002 */
[----:B------:R-:W-:-:S03]  /*18540*/  ISETP.NE.AND P1, PT, R8, RZ, PT ;  /* 0x000000ff0800720c */ /* 0x000fc60003f25270 */
[----:B------:R-:W-:-:S10]  /*18550*/  IMAD.MOV.U32 R13, RZ, RZ, R17 ;  /* 0x000000ffff0d7224 */ /* 0x000fd400078e0011 */
[----:B------:R-:W-:Y:S05]  /*18560*/  WARPSYNC.COLLECTIVE R15, `(.L_x_1514) ;  /* 0x000000000f087348 */ /* 0x000fea0003c00000 */
[----:B------:R0:W1:Y:S02]  /*18570*/  SHFL.UP P6, R14, R13, R12, R11 ;  /* 0x0400000c0d0e7389 */ /* 0x00006400000c000b */
[----:B01----:R-:W-:Y:S01]  /*18580*/  ENDCOLLECTIVE ;  /* 0x000000000000791b */ /* 0x003fe20003800000 */
.L_x_1514:
[----:B------:R-:W-:Y:S01]  /*18590*/  IMAD.MOV.U32 R12, RZ, RZ, 0x2 ;  /* 0x00000002ff0c7424 */ /* 0x000fe200078e00ff */
[----:B------:R-:W-:-:S05]  /*185a0*/  SEL R4, R14, RZ, P1 ;  /* 0x000000ff0e047207 */ /* 0x000fca0000800000 */
[----:B------:R-:W-:-:S04]  /*185b0*/  IMAD.IADD R4, R17, 0x1, R4 ;  /* 0x0000000111047824 */ /* 0x000fc800078e0204 */
[----:B------:R-:W-:-:S07]  /*185c0*/  IMAD.MOV.U32 R13, RZ, RZ, R4 ;  /* 0x000000ffff0d7224 */ /* 0x000fce00078e0004 */
[----:B------:R-:W-:Y:S05]  /*185d0*/  WARPSYNC.COLLECTIVE R15, `(.L_x_1515) ;  /* 0x000000000f087348 */ /* 0x000fea0003c00000 */
[----:B------:R0:W1:Y:S02]  /*185e0*/  SHFL.UP P6, R14, R13, R12, R11 ;  /* 0x0400000c0d0e7389 */ /* 0x00006400000c000b */
[----:B01----:R-:W-:Y:S01]  /*185f0*/  ENDCOLLECTIVE ;  /* 0x000000000000791b */ /* 0x003fe20003800000 */
.L_x_1515:
[----:B------:R-:W-:Y:S01]  /*18600*/  IMAD.MOV.U32 R12, RZ, RZ, 0x4 ;  /* 0x00000004ff0c7424 */ /* 0x000fe200078e00ff */
[----:B------:R-:W-:-:S05]  /*18610*/  SEL R3, R14, RZ, P2 ;  /* 0x000000ff0e037207 */ /* 0x000fca0001000000 */
[----:B------:R-:W-:-:S04]  /*18620*/  IMAD.IADD R6, R4, 0x1, R3 ;  /* 0x0000000104067824 */ /* 0x000fc800078e0203 */
[----:B------:R-:W-:-:S07]  /*18630*/  IMAD.MOV.U32 R13, RZ, RZ, R6 ;  /* 0x000000ffff0d7224 */ /* 0x000fce00078e0006 */
[----:B------:R-:W-:Y:S05]  /*18640*/  WARPSYNC.COLLECTIVE R15, `(.L_x_1516) ;  /* 0x000000000f087348 */ /* 0x000fea0003c00000 */
[----:B------:R0:W1:Y:S02]  /*18650*/  SHFL.UP P6, R14, R13, R12, R11 ;  /* 0x0400000c0d0e7389 */ /* 0x00006400000c000b */
[----:B01----:R-:W-:Y:S01]  /*18660*/  ENDCOLLECTIVE ;  /* 0x000000000000791b */ /* 0x003fe20003800000 */
.L_x_1516:
[----:B------:R-:W-:Y:S01]  /*18670*/  IMAD.MOV.U32 R12, RZ, RZ, 0x8 ;  /* 0x00000008ff0c7424 */ /* 0x000fe200078e00ff */
[----:B------:R-:W-:-:S05]  /*18680*/  SEL R3, R14, RZ, P3 ;  /* 0x000000ff0e037207 */ /* 0x000fca0001800000 */
[----:B------:R-:W-:-:S04]  /*18690*/  IMAD.IADD R2, R6, 0x1, R3 ;  /* 0x0000000106027824 */ /* 0x000fc800078e0203 */
[----:B------:R-:W-:-:S07]  /*186a0*/  IMAD.MOV.U32 R13, RZ, RZ, R2 ;  /* 0x000000ffff0d7224 */ /* 0x000fce00078e0002 */
[----:B------:R-:W-:Y:S05]  /*186b0*/  WARPSYNC.COLLECTIVE R15, `(.L_x_1517) ;  /* 0x000000000f087348 */ /* 0x000fea0003c00000 */
[----:B------:R0:W1:Y:S02]  /*186c0*/  SHFL.UP P6, R14, R13, R12, R11 ;  /* 0x0400000c0d0e7389 */ /* 0x00006400000c000b */
[----:B01----:R-:W-:Y:S01]  /*186d0*/  ENDCOLLECTIVE ;  /* 0x000000000000791b */ /* 0x003fe20003800000 */
.L_x_1517:
[----:B------:R-:W-:Y:S01]  /*186e0*/  IMAD.MOV.U32 R12, RZ, RZ, 0x10 ;  /* 0x00000010ff0c7424 */ /* 0x000fe200078e00ff */
[----:B------:R-:W-:-:S05]  /*186f0*/  SEL R3, R14, RZ, P4 ;  /* 0x000000ff0e037207 */ /* 0x000fca0002000000 */
[----:B------:R-:W-:-:S04]  /*18700*/  IMAD.IADD R3, R2, 0x1, R3 ;  /* 0x0000000102037824 */ /* 0x000fc800078e0203 */
[----:B------:R-:W-:-:S07]  /*18710*/  IMAD.MOV.U32 R13, RZ, RZ, R3 ;  /* 0x000000ffff0d7224 */ /* 0x000fce00078e0003 */
[----:B------:R-:W-:Y:S05]  /*18720*/  WARPSYNC.COLLECTIVE R15, `(.L_x_1518) ;  /* 0x000000000f087348 */ /* 0x000fea0003c00000 */
[----:B------:R0:W1:Y:S02]  /*18730*/  SHFL.UP P6, R14, R13, R12, R11 ;  /* 0x0400000c0d0e7389 */ /* 0x00006400000c000b */
[----:B01----:R-:W-:Y:S01]  /*18740*/  ENDCOLLECTIVE ;  /* 0x000000000000791b */ /* 0x003fe20003800000 */
.L_x_1518:
        /* <DEDUP_REMOVED lines=8> */
.L_x_1519:
[----:B------:R-:W-:Y:S05]  /*187d0*/  BRA `(.L_x_1520) ;  /* 0xffffffb000f07947 */ /* 0x000fea000383ffff */
.L_x_1385:
        /* <DEDUP_REMOVED lines=8> */
.L_x_1522:
[----:B------:R-:W-:Y:S05]  /*18860*/  BSYNC B0 ;  /* 0x0000000000007941 */ /* 0x000fea0003800000 */
.L_x_1521:
        /* <DEDUP_REMOVED lines=8> */
.L_x_1523:
[----:B------:R-:W-:Y:S01]  /*188f0*/  IMAD.MOV.U32 R12, RZ, RZ, 0x4 ;  /* 0x00000004ff0c7424 */ /* 0x000fe200078e00ff */
[----:B------:R-:W-:-:S05]  /*18900*/  SEL R2, R14, RZ, P2 ;  /* 0x000000ff0e027207 */ /* 0x000fca0001000000 */
[----:B------:R-:W-:-:S04]  /*18910*/  IMAD.IADD R2, R13, 0x1, R2 ;  /* 0x000000010d027824 */ /* 0x000fc800078e0202 */
[----:B------:R-:W-:-:S07]  /*18920*/  IMAD.MOV.U32 R13, RZ, RZ, R2 ;  /* 0x000000ffff0d7224 */ /* 0x000fce00078e0002 */
[----:B------:R-:W-:Y:S05]  /*18930*/  WARPSYNC.COLLECTIVE R15, `(.L_x_1524) ;  /* 0x000000000f087348 */ /* 0x000fea0003c00000 */
[----:B------:R0:W1:Y:S02]  /*18940*/  SHFL.UP P6, R14, R13, R12, R11 ;  /* 0x0400000c0d0e7389 */ /* 0x00006400000c000b */
[----:B01----:R-:W-:Y:S01]  /*18950*/  ENDCOLLECTIVE ;  /* 0x000000000000791b */ /* 0x003fe20003800000 */
.L_x_1524:
[----:B------:R-:W-:Y:S01]  /*18960*/  IMAD.MOV.U32 R12, RZ, RZ, 0x8 ;  /* 0x00000008ff0c7424 */ /* 0x000fe200078e00ff */
[----:B------:R-:W-:-:S05]  /*18970*/  SEL R3, R14, RZ, P3 ;  /* 0x000000ff0e037207 */ /* 0x000fca0001800000 */
[----:B------:R-:W-:-:S04]  /*18980*/  IMAD.IADD R3, R2, 0x1, R3 ;  /* 0x0000000102037824 */ /* 0x000fc800078e0203 */
[----:B------:R-:W-:-:S07]  /*18990*/  IMAD.MOV.U32 R13, RZ, RZ, R3 ;  /* 0x000000ffff0d7224 */ /* 0x000fce00078e0003 */
[----:B------:R-:W-:Y:S05]  /*189a0*/  WARPSYNC.COLLECTIVE R15, `(.L_x_1525) ;  /* 0x000000000f087348 */ /* 0x000fea0003c00000 */
[----:B------:R0:W1:Y:S02]  /*189b0*/  SHFL.UP P6, R14, R13, R12, R11 ;  /* 0x0400000c0d0e7389 */ /* 0x00006400000c000b */
[----:B01----:R-:W-:Y:S01]  /*189c0*/  ENDCOLLECTIVE ;  /* 0x000000000000791b */ /* 0x003fe20003800000 */
.L_x_1525:
[----:B------:R-:W-:Y:S01]  /*189d0*/  IMAD.MOV.U32 R12, RZ, RZ, 0x10 ;  /* 0x00000010ff0c7424 */ /* 0x000fe200078e00ff */
[----:B------:R-:W-:-:S05]  /*189e0*/  SEL R4, R14, RZ, P4 ;  /* 0x000000ff0e047207 */ /* 0x000fca0002000000 */
[----:B------:R-:W-:-:S04]  /*189f0*/  IMAD.IADD R4, R3, 0x1, R4 ;  /* 0x0000000103047824 */ /* 0x000fc800078e0204 */
[----:B------:R-:W-:-:S07]  /*18a00*/  IMAD.MOV.U32 R13, RZ, RZ, R4 ;  /* 0x000000ffff0d7224 */ /* 0x000fce00078e0004 */
[----:B------:R-:W-:Y:S05]  /*18a10*/  WARPSYNC.COLLECTIVE R15, `(.L_x_1526) ;  /* 0x000000000f087348 */ /* 0x000fea0003c00000 */
[----:B------:R0:W1:Y:S02]  /*18a20*/  SHFL.UP P6, R14, R13, R12, R11 ;  /* 0x0400000c0d0e7389 */ /* 0x00006400000c000b */
[----:B01----:R-:W-:Y:S01]  /*18a30*/  ENDCOLLECTIVE ;  /* 0x000000000000791b */ /* 0x003fe20003800000 */
.L_x_1526:
        /* <DEDUP_REMOVED lines=8> */
.L_x_1527:
[----:B------:R-:W-:Y:S05]  /*18ac0*/  BRA `(.L_x_1528) ;  /* 0xffffffb000d07947 */ /* 0x000fea000383ffff */
.L_x_1387:
[----:B------:R-:W-:Y:S01]  /*18ad0*/  BSSY B0, `(.L_x_1529) ;  /* 0x0000006000007945 */ /* 0x000fe20003800000 */
[----:B------:R-:W-:Y:S01]  /*18ae0*/  PLOP3.LUT P6, PT, P6, PT, PT, 0x8, 0x0 ;  /* 0x000000000000781c */ /* 0x000fe200037ce170 */
[----:B------:R-:W-:-:S12]  /*18af0*/  IMAD.MOV.U32 R15, RZ, RZ, -0x1 ;  /* 0xffffffffff0f7424 */ /* 0x000fd800078e00ff */
[----:B01----:R-:W-:Y:S05]  /*18b00*/  WARPSYNC.COLLECTIVE R15, `(.L_x_1530) ;  /* 0x000000000f087348 */ /* 0x003fea0003c00000 */
[----:B------:R-:W-:Y:S01]  /*18b10*/  VOTE.ANY R14, PT, P6 ;  /* 0x00000000000e7806 */ /* 0x000fe200030e0100 */
[----:B01----:R-:W-:Y:S06]  /*18b20*/  ENDCOLLECTIVE ;  /* 0x000000000000791b */ /* 0x003fec0003800000 */
.L_x_1530:
[----:B------:R-:W-:Y:S05]  /*18b30*/  BSYNC B0 ;  /* 0x0000000000007941 */ /* 0x000fea0003800000 */
.L_x_1529:
        /* <DEDUP_REMOVED lines=9> */
.L_x_1531:
[----:B------:R-:W-:Y:S01]  /*18bd0*/  IMAD.MOV.U32 R17, RZ, RZ, R14 ;  /* 0x000000ffff117224 */ /* 0x000fe200078e000e */
[----:B------:R-:W-:Y:S06]  /*18be0*/  BRA `(.L_x_1532) ;  /* 0xffffffb000c07947 */ /* 0x000fec000383ffff */
.L_x_1389:
[----:B------:R-:W-:Y:S01]  /*18bf0*/  BSSY B0, `(.L_x_1533) ;  /* 0x0000007000007945 */ /* 0x000fe20003800000 */
[----:B------:R-:W-:Y:S02]  /*18c00*/  IMAD.MOV.U32 R13, RZ, RZ, R3 ;  /* 0x000000ffff0d7224 */ /* 0x000fe400078e0003 */
[----:B------:R-:W-:Y:S02]  /*18c10*/  IMAD.MOV.U32 R11, RZ, RZ, 0x1f ;  /* 0x0000001fff0b7424 */ /* 0x000fe400078e00ff */
[----:B------:R-:W-:-:S07]  /*18c20*/  IMAD.MOV.U32 R15, RZ, RZ, -0x1 ;  /* 0xffffffffff0f7424 */ /* 0x000fce00078e00ff */
[----:B0123--:R-:W-:Y:S05]  /*18c30*/  WARPSYNC.COLLECTIVE R15, `(.L_x_1534) ;  /* 0x000000000f087348 */ /* 0x00ffea0003c00000 */
[----:B------:R4:W0:Y:S02]  /*18c40*/  SHFL.IDX P6, R14, R13, R12, R11 ;  /* 0x0000000c0d0e7389 */ /* 0x00082400000c000b */
[----:B01234-:R-:W-:Y:S01]  /*18c50*/  ENDCOLLECTIVE ;  /* 0x000000000000791b */ /* 0x01ffe20003800000 */
.L_x_1534:
[----:B------:R-:W-:Y:S05]  /*18c60*/  BSYNC B0 ;  /* 0x0000000000007941 */ /* 0x000fea0003800000 */
.L_x_1533:
[----:B------:R-:W-:Y:S05]  /*18c70*/  BRA `(.L_x_1388) ;  /* 0xffffffb000b87947 */ /* 0x000fea000383ffff */
.L_x_1393:
[----:B0-----:R0:W3:Y:S02]  /*18c80*/  SYNCS.PHASECHK.TRANS64.TRYWAIT P0, [R5+URZ+0x16820], R0 ;  /* 0x01682000050075a7 */ /* 0x0010e4000800017f */
[----:B---3--:R-:W-:Y:S05]  /*18c90*/  @!P0 NANOSLEEP.SYNCS 0x989680 ;  /* 0x009896800000895d */ /* 0x008fea0003900000 */
[----:B------:R-:W3:Y:S02]  /*18ca0*/  @!P0 SYNCS.PHASECHK.TRANS64 P0, [R5+URZ+0x16820], R0 ;  /* 0x01682000050085a7 */ /* 0x000ee4000800007f */
[----:B---3--:R-:W-:Y:S05]  /*18cb0*/  @!P0 BRA `(.L_x_1393) ;  /* 0xfffffffc00f08947 */ /* 0x008fea000383ffff */
[----:B------:R-:W-:Y:S05]  /*18cc0*/  BRA `(.L_x_1535) ;  /* 0xffffffb800307947 */ /* 0x000fea000383ffff */
.L_x_1394:
        /* <DEDUP_REMOVED lines=11> */
.L_x_1537:
[----:B------:R-:W-:Y:S05]  /*18d80*/  BSYNC B0 ;  /* 0x0000000000007941 */ /* 0x000fea0003800000 */
.L_x_1536:
[----:B------:R-:W-:Y:S05]  /*18d90*/  BRA `(.L_x_1538) ;  /* 0xffffffb800187947 */ /* 0x000fea000383ffff */
.L_x_1397:
[----:B------:R-:W-:Y:S01]  /*18da0*/  BSSY B1, `(.L_x_1539) ;  /* 0x0000006000017945 */ /* 0x000fe20003800000 */
[----:B------:R-:W-:-:S07]  /*18db0*/  IMAD.MOV.U32 R15, RZ, RZ, -0x1 ;  /* 0xffffffffff0f7424 */ /* 0x000fce00078e00ff */
[----:B012---:R-:W-:Y:S05]  /*18dc0*/  WARPSYNC.COLLECTIVE R15, `(.L_x_1540) ;  /* 0x000000000f0c7348 */ /* 0x007fea0003c00000 */
[----:B------:R-:W-:Y:S02]  /*18dd0*/  ELECT P6, UR62, PT ;  /* 0x00000000003e782f */ /* 0x000fe400038c0000 */
[----:B------:R-:W-:Y:S01]  /*18de0*/  MOV R14, UR62 ;  /* 0x0000003e000e7c02 */ /* 0x000fe20008000f00 */
[----:B012---:R-:W-:Y:S10]  /*18df0*/  ENDCOLLECTIVE ;  /* 0x000000000000791b */ /* 0x007ff40003800000 */
.L_x_1540:
[----:B------:R-:W-:Y:S05]  /*18e00*/  BSYNC B1 ;  /* 0x0000000000017941 */ /* 0x000fea0003800000 */
.L_x_1539:
[----:B------:R-:W-:Y:S05]  /*18e10*/  BRA `(.L_x_1541) ;  /* 0xffffffb800107947 */ /* 0x000fea000383ffff */
.L_x_1399:
[----:B0-----:R0:W3:Y:S02]  /*18e20*/  SYNCS.PHASECHK.TRANS64.TRYWAIT P1, [R3+URZ+0x16840], R2 ;  /* 0x01684002030075a7 */ /* 0x0010e4000802017f */
[----:B---3--:R-:W-:Y:S05]  /*18e30*/  @!P1 NANOSLEEP.SYNCS 0x989680 ;  /* 0x009896800000995d */ /* 0x008fea0003900000 */
[----:B------:R-:W3:Y:S02]  /*18e40*/  @!P1 SYNCS.PHASECHK.TRANS64 P1, [R3+URZ+0x16840], R2 ;  /* 0x01684002030095a7 */ /* 0x000ee4000802007f */
[----:B---3--:R-:W-:Y:S05]  /*18e50*/  @!P1 BRA `(.L_x_1399) ;  /* 0xfffffffc00f09947 */ /* 0x008fea000383ffff */
[----:B------:R-:W-:Y:S05]  /*18e60*/  BRA `(.L_x_1542) ;  /* 0xffffffb800307947 */ /* 0x000fea000383ffff */
.L_x_1401:
[----:B---3--:R3:W4:Y:S02]  /*18e70*/  SYNCS.PHASECHK.TRANS64.TRYWAIT P1, [R5+URZ+0x16840], R0 ;  /* 0x01684000050075a7 */ /* 0x008724000802017f */
[----:B----4-:R-:W-:Y:S05]  /*18e80*/  @!P1 NANOSLEEP.SYNCS 0x989680 ;  /* 0x009896800000995d */ /* 0x010fea0003900000 */
[----:B------:R-:W4:Y:S02]  /*18e90*/  @!P1 SYNCS.PHASECHK.TRANS64 P1, [R5+URZ+0x16840], R0 ;  /* 0x01684000050095a7 */ /* 0x000f24000802007f */
[----:B----4-:R-:W-:Y:S05]  /*18ea0*/  @!P1 BRA `(.L_x_1401) ;  /* 0xfffffffc00f09947 */ /* 0x010fea000383ffff */
[----:B------:R-:W-:Y:S05]  /*18eb0*/  BRA `(.L_x_1543) ;  /* 0xffffffb8003c7947 */ /* 0x000fea000383ffff */
.L_x_1403:
[----:B----4-:R4:W0:Y:S02]  /*18ec0*/  SYNCS.PHASECHK.TRANS64.TRYWAIT P1, [R3+URZ+0x16860], R2 ;  /* 0x01686002030075a7 */ /* 0x010824000802017f */
[----:B0-----:R-:W-:Y:S05]  /*18ed0*/  @!P1 NANOSLEEP.SYNCS 0x989680 ;  /* 0x009896800000995d */ /* 0x001fea0003900000 */
[----:B------:R-:W0:Y:S02]  /*18ee0*/  @!P1 SYNCS.PHASECHK.TRANS64 P1, [R3+URZ+0x16860], R2 ;  /* 0x01686002030095a7 */ /* 0x000e24000802007f */
[----:B0-----:R-:W-:Y:S05]  /*18ef0*/  @!P1 BRA `(.L_x_1403) ;  /* 0xfffffffc00f09947 */ /* 0x001fea000383ffff */
[----:B------:R-:W-:Y:S05]  /*18f00*/  BRA `(.L_x_1544) ;  /* 0xffffffb800387947 */ /* 0x000fea000383ffff */
.L_x_1545:
        /* <DEDUP_REMOVED lines=15> */
.L_x_3109:


//--------------------- .text._ZN7cutlass13device_kernelIN5flash11enable_sm90INS1_16FlashAttnFwdSm90INS1_25CollectiveMainloopFwdSm90ILi2EN4cute5tupleIJNS5_1CILi1EEES8_S8_EEENS6_IJNS7_ILi192EEENS7_ILi128EEENS7_ILi64EEEEEELi64ENS_10bfloat16_tEfNS_4arch4Sm90ELb0ELb1ELb0ELb1ELb1ELb1ELb0ELb1ELb1ELb1ELb0ELb0EEENS1_21CollectiveEpilogueFwdINS6_IJSA_SC_SB_EEES9_SE_SG_Li384ELb1ELb1ELb0ELb0EEENS1_36VarlenDynamicPersistentTileSchedulerILi192ELi128ELi384ELi128ELb0ELb1ELb1ELb1ELb0ELb1EEEEEEEEEvNT_6ParamsE --------------------------
	.section	.text._ZN7cutlass13device_kernelIN5flash11enable_sm90INS1_16FlashAttnFwdSm90INS1_25CollectiveMainloopFwdSm90ILi2EN4cute5tupleIJNS5_1CILi1EEES8_S8_EEENS6_IJNS7_ILi192EEENS7_ILi128EEENS7_ILi64EEEEEELi64ENS_10bfloat16_tEfNS_4arch4Sm90ELb0ELb1ELb0ELb1ELb1ELb1ELb0ELb1ELb1ELb1ELb0ELb0EEENS1_21CollectiveEpilogueFwdINS6_IJSA_SC_SB_EEES9_SE_SG_Li384ELb1ELb1ELb0ELb0EEENS1_36VarlenDynamicPersistentTileSchedulerILi192ELi128ELi384ELi128ELb0ELb1ELb1ELb1ELb0ELb1EEEEEEEEEvNT_6ParamsE,"ax",@progbits
	.align	128
.text._ZN7cutlass13device_kernelIN5flash11enable_sm90INS1_16FlashAttnFwdSm90INS1_25CollectiveMainloopFwdSm90ILi2EN4cute5tupleIJNS5_1CILi1EEES8_S8_EEENS6_IJNS7_ILi192EEENS7_ILi128EEENS7_ILi64EEEEEELi64ENS_10bfloat16_tEfNS_4arch4Sm90ELb0ELb1ELb0ELb1ELb1ELb1ELb0ELb1ELb1ELb1ELb0ELb0EEENS1_21CollectiveEpilogueFwdINS6_IJSA_SC_SB_EEES9_SE_SG_Li384ELb1ELb1ELb0ELb0EEENS1_36VarlenDynamicPersistentTileSchedulerILi192ELi128ELi384ELi128ELb0ELb1ELb1ELb1ELb0ELb1EEEEEEEEEvNT_6ParamsE:
        .type           _ZN7cutlass13device_kernelIN5flash11enable_sm90INS1_16FlashAttnFwdSm90INS1_25CollectiveMainloopFwdSm90ILi2EN4cute5tupleIJNS5_1CILi1EEES8_S8_EEENS6_IJNS7_ILi192EEENS7_ILi128EEENS7_ILi64EEEEEELi64ENS_10bfloat16_tEfNS_4arch4Sm90ELb0ELb1ELb0ELb1ELb1ELb1ELb0ELb1ELb1ELb1ELb0ELb0EEENS1_21CollectiveEpilogueFwdINS6_IJSA_SC_SB_EEES9_SE_SG_Li384ELb1ELb1ELb0ELb0EEENS1_36VarlenDynamicPersistentTileSchedulerILi192ELi128ELi384ELi128ELb0ELb1ELb1ELb1ELb0ELb1EEEEEEEEEvNT_6ParamsE,@function
        .size           _ZN7cutlass13device_kernelIN5flash11enable_sm90INS1_16FlashAttnFwdSm90INS1_25CollectiveMainloopFwdSm90ILi2EN4cute5tupleIJNS5_1CILi1EEES8_S8_EEENS6_IJNS7_ILi192EEENS7_ILi128EEENS7_ILi64EEEEEELi64ENS_10bfloat16_tEfNS_4arch4Sm90ELb0ELb1ELb0ELb1ELb1ELb1ELb0ELb1ELb1ELb1ELb0ELb0EEENS1_21CollectiveEpilogueFwdINS6_IJSA_SC_SB_EEES9_SE_SG_Li384ELb1ELb1ELb0ELb0EEENS1_36VarlenDynamicPersistentTileSchedulerILi192ELi128ELi384ELi128ELb0ELb1ELb1ELb1ELb0ELb1EEEEEEEEEvNT_6ParamsE,(.L_x_3110 - _ZN7cutlass13device_kernelIN5flash11enable_sm90INS1_16FlashAttnFwdSm90INS1_25CollectiveMainloopFwdSm90ILi2EN4cute5tupleIJNS5_1CILi1EEES8_S8_EEENS6_IJNS7_ILi192EEENS7_ILi128EEENS7_ILi64EEEEEELi64ENS_10bfloat16_tEfNS_4arch4Sm90ELb0ELb1ELb0ELb1ELb1ELb1ELb0ELb1ELb1ELb1ELb0ELb0EEENS1_21CollectiveEpilogueFwdINS6_IJSA_SC_SB_EEES9_SE_SG_Li384ELb1ELb1ELb0ELb0EEENS1_36VarlenDynamicPersistentTileSchedulerILi192ELi128ELi384ELi128ELb0ELb1ELb1ELb1ELb0ELb1EEEEEEEEEvNT_6ParamsE)
        .other          _ZN7cutlass13device_kernelIN5flash11enable_sm90INS1_16FlashAttnFwdSm90INS1_25CollectiveMainloopFwdSm90ILi2EN4cute5tupleIJNS5_1CILi1EEES8_S8_EEENS6_IJNS7_ILi192EEENS7_ILi128EEENS7_ILi64EEEEEELi64ENS_10bfloat16_tEfNS_4arch4Sm90ELb0ELb1ELb0ELb1ELb1ELb1ELb0ELb1ELb1ELb1ELb0ELb0EEENS1_21CollectiveEpilogueFwdINS6_IJSA_SC_SB_EEES9_SE_SG_Li384ELb1ELb1ELb0ELb0EEENS1_36VarlenDynamicPersistentTileSchedulerILi192ELi128ELi384ELi128ELb0ELb1ELb1ELb1ELb0ELb1EEEEEEEEEvNT_6ParamsE,@"STO_CUDA_ENTRY STV_DEFAULT"
_ZN7cutlass13device_kernelIN5flash11enable_sm90INS1_16FlashAttnFwdSm90INS1_25CollectiveMainloopFwdSm90ILi2EN4cute5tupleIJNS5_1CILi1EEES8_S8_EEENS6_IJNS7_ILi192EEENS7_ILi128EEENS7_ILi64EEEEEELi64ENS_10bfloat16_tEfNS_4arch4Sm90ELb0ELb1ELb0ELb1ELb1ELb1ELb0ELb1ELb1ELb1ELb0ELb0EEENS1_21CollectiveEpilogueFwdINS6_IJSA_SC_SB_EEES9_SE_SG_Li384ELb1ELb1ELb0ELb0EEENS1_36VarlenDynamicPersistentTileSchedulerILi192ELi128ELi384ELi128ELb0ELb1ELb1ELb1ELb0ELb1EEEEEEEEEvNT_6ParamsE:
        /* <DEDUP_REMOVED lines=18> */
.L_x_1547:
[----:B------:R-:W-:Y:S05]  /*0120*/  BSYNC B0 ;  /* 0x0000000000007941 */ /* 0x000fea0003800000 */
.L_x_1546:
        /* <DEDUP_REMOVED lines=41> */
.L_x_1548:
        /* <DEDUP_REMOVED lines=22> */
.L_x_1549:
        /* <DEDUP_REMOVED lines=18> */
.L_x_1550:
        /* <DEDUP_REMOVED lines=22> */
.L_x_1551:
        /* <DEDUP_REMOVED lines=22> */
.L_x_1552:
        /* <DEDUP_REMOVED lines=8> */
.L_x_1555:
[----:B------:R-:W-:-:S08]  /*0980*/  NOP ;  /* 0x0000000000007918 */ /* 0x000fd00000000000 */
[----:B------:R-:W0:Y:S02]  /*0990*/  USETMAXREG.TRY_ALLOC.CTAPOOL UP0, 0xa0 ;  /* 0x000000a0000079c8 */ /* 0x000e240008000600 */
[----:B0-----:R-:W-:-:S13]  /*09a0*/  PLOP3.LUT P0, PT, PT, PT, UP0, 0x80, 0x0 ;  /* 0x000000000000781c */ /* 0x001fda0003f0f008 */
[----:B------:R-:W-:Y:S05]  /*09b0*/  @!P0 BRA `(.L_x_1555) ;  /* 0xfffffffc00f08947 */ /* 0x000fea000383ffff */
[----:B------:R-:W0:Y:S01]  /*09c0*/  S2R R0, SR_TID.X ;  /* 0x0000000000007919 */ /* 0x000e220000002100 */
[----:B------:R-:W1:Y:S01]  /*09d0*/  S2UR UR38, SR_CgaCtaId ;  /* 0x00000000002679c3 */ /* 0x000e620000008800 */
[----:B------:R-:W-:Y:S01]  /*09e0*/  UMOV UR4, 0x400 ;  /* 0x0000040000047882 */ /* 0x000fe20000000000 */
[----:B------:R-:W-:-:S06]  /*09f0*/  LOP3.LUT R22, R22, 0xdfffffff, RZ, 0xc0, !PT ;  /* 0xdfffffff16167812 */ /* 0x000fcc00078ec0ff */
[----:B------:R-:W-:Y:S06]  /*0a00*/  BAR.ARV 0x8, 0x200 ;  /* 0x0208000000007b1d */ /* 0x000fec0000002000 */
[----:B-1----:R-:W-:-:S06]  /*0a10*/  ULEA UR4, UR38, UR4, 0x18 ;  /* 0x0000000426047291 */ /* 0x002fcc000f8ec03f */
[----:B------:R-:W-:Y:S01]  /*0a20*/  IMAD.U32 R2, RZ, RZ, UR4 ;  /* 0x00000004ff027e24 */ /* 0x000fe2000f8e00ff */
[----:B0-----:R-:W-:Y:S01]  /*0a30*/  SHF.R.U32.HI R0, RZ, 0x7, R0 ;  /* 0x00000007ff007819 */ /* 0x001fe20000011600 */
[----:B------:R-:W-:-:S03]  /*0a40*/  ULDC UR4, c[0x0][0xc3c] ;  /* 0x00030f0000047ab9 */ /* 0x000fc60000000800 */
[----:B------:R-:W-:-:S13]  /*0a50*/  ISETP.NE.AND P0, PT, R0, 0x1, PT ;  /* 0x000000010000780c */ /* 0x000fda0003f05270 */
[----:B------:R-:W-:Y:S01]  /*0a60*/  @P0 LOP3.LUT R22, R22, 0x20000000, RZ, 0xfc, !PT ;  /* 0x2000000016160812 */ /* 0x000fe200078efcff */
[----:B------:R-:W-:Y:S08]  /*0a70*/  @!P0 BAR.ARV 0x9, 0x100 ;  /* 0x0244000000008b1d */ /* 0x000ff00000002000 */
[----:B------:R-:W-:Y:S06]  /*0a80*/  BAR.SYNC.DEFER_BLOCKING 0x5, 0x200 ;  /* 0x0148000000007b1d */ /* 0x000fec0000010000 */
[----:B------:R-:W0:Y:S02]  /*0a90*/  LDS.128 R28, [R2+0x168d0] ;  /* 0x0168d000021c7984 */ /* 0x000e240000000c00 */
[----:B------:R-:W-:Y:S06]  /*0aa0*/  BAR.ARV 0x4, 0x200 ;  /* 0x0108000000007b1d */ /* 0x000fec0000002000 */
[----:B0-----:R-:W-:-:S13]  /*0ab0*/  ISETP.GE.AND P0, PT, R31, UR4, PT ;  /* 0x000000041f007c0c */ /* 0x001fda000bf06270 */
[----:B------:R-:W-:Y:S05]  /*0ac0*/  @P0 BRA `(.L_x_1556) ;  /* 0x000001d800a80947 */ /* 0x000fea0003800000 */
[----:B------:R-:W0:Y:S01]  /*0ad0*/  S2R R0, SR_TID.X ;  /* 0x0000000000007919 */ /* 0x000e220000002100 */
[----:B------:R-:W-:Y:S01]  /*0ae0*/  IMAD.MOV.U32 R23, RZ, RZ, RZ ;  /* 0x000000ffff177224 */ /* 0x000fe200078e00ff */
[----:B------:R-:W-:Y:S01]  /*0af0*/  ULOP3.LUT UR39, UR37, 0x1, URZ, 0xfc, !UPT ;  /* 0x0000000125277892 */ /* 0x000fe2000f8efc3f */
[----:B------:R-:W-:Y:S01]  /*0b00*/  IMAD.MOV.U32 R154, RZ, RZ, RZ ;  /* 0x000000ffff9a7224 */ /* 0x000fe200078e00ff */
[----:B------:R-:W-:Y:S01]  /*0b10*/  UMOV UR36, URZ ;  /* 0x0000003f00247c82 */ /* 0x000fe20008000000 */
[----:B------:R-:W-:Y:S02]  /*0b20*/  IMAD.MOV.U32 R19, RZ, RZ, RZ ;  /* 0x000000ffff137224 */ /* 0x000fe400078e00ff */
[----:B0-----:R-:W-:-:S05]  /*0b30*/  VIADD R13, R0, 0xffffff80 ;  /* 0xffffff80000d7836 */ /* 0x001fca0000000000 */
[----:B------:R-:W-:-:S04]  /*0b40*/  SHF.R.S32.HI R0, RZ, 0x1f, R13 ;  /* 0x0000001fff007819 */ /* 0x000fc8000001140d */
[CC--:B------:R-:W-:Y:S02]  /*0b50*/  LEA.HI R3, R0.reuse, R13.reuse, RZ, 0x7 ;  /* 0x0000000d00037211 */ /* 0x0c0fe400078f38ff */
[CC--:B------:R-:W-:Y:S02]  /*0b60*/  LEA.HI R5, R0.reuse, R13.reuse, RZ, 0x5 ;  /* 0x0000000d00057211 */ /* 0x0c0fe400078f28ff */
[----:B------:R-:W-:Y:S02]  /*0b70*/  LOP3.LUT R4, R3, 0xffffff80, RZ, 0xc0, !PT ;  /* 0xffffff8003047812 */ /* 0x000fe400078ec0ff */
[----:B------:R-:W-:Y:S02]  /*0b80*/  SHF.R.S32.HI R12, RZ, 0x7, R3 ;  /* 0x00000007ff0c7819 */ /* 0x000fe40000011403 */
[----:B------:R-:W-:Y:S01]  /*0b90*/  SHF.R.S32.HI R14, RZ, 0x5, R5 ;  /* 0x00000005ff0e7819 */ /* 0x000fe20000011405 */
[----:B------:R-:W-:Y:S01]  /*0ba0*/  IMAD.IADD R11, R13, 0x1, -R4 ;  /* 0x000000010d0b7824 */ /* 0x000fe200078e0a04 */
[----:B------:R-:W-:Y:S01]  /*0bb0*/  LEA.HI R4, R0, R13, RZ, 0x4 ;  /* 0x0000000d00047211 */ /* 0x000fe200078f20ff */
[----:B------:R-:W-:-:S03]  /*0bc0*/  IMAD.HI R5, R12, 0x55555556, RZ ;  /* 0x555555560c057827 */ /* 0x000fc600078e02ff */
[----:B------:R-:W-:Y:S02]  /*0bd0*/  SHF.R.S32.HI R6, RZ, 0x1f, R11 ;  /* 0x0000001fff067819 */ /* 0x000fe4000001140b */
[----:B------:R-:W-:Y:S02]  /*0be0*/  SHF.R.S32.HI R7, RZ, 0x4, R4 ;  /* 0x00000004ff077819 */ /* 0x000fe40000011404 */
[----:B------:R-:W-:Y:S02]  /*0bf0*/  LEA.HI R8, R6, R11, RZ, 0x2 ;  /* 0x0000000b06087211 */ /* 0x000fe400078f10ff */
[C---:B------:R-:W-:Y:S02]  /*0c00*/  LOP3.LUT R3, R4.reuse, 0x3fffff0, RZ, 0xc0, !PT ;  /* 0x03fffff004037812 */ /* 0x040fe400078ec0ff */
[--C-:B------:R-:W-:Y:S02]  /*0c10*/  SHF.R.S32.HI R9, RZ, 0x2, R8.reuse ;  /* 0x00000002ff097819 */ /* 0x100fe40000011408 */
[----:B------:R-:W-:Y:S01]  /*0c20*/  SHF.R.S32.HI R10, RZ, 0x1f, R8 ;  /* 0x0000001fff0a7819 */ /* 0x000fe20000011408 */
[----:B------:R-:W-:Y:S01]  /*0c30*/  IMAD.IADD R3, R13, 0x1, -R3 ;  /* 0x000000010d037824 */ /* 0x000fe200078e0a03 */
[----:B------:R-:W-:-:S02]  /*0c40*/  LEA.HI R4, R4, R7, RZ, 0x1 ;  /* 0x0000000704047211 */ /* 0x000fc400078f08ff */
[----:B------:R-:W-:Y:S01]  /*0c50*/  LEA.HI R10, R10, R9, RZ, 0x3 ;  /* 0x000000090a0a7211 */ /* 0x000fe200078f18ff */
[----:B------:R-:W-:Y:S01]  /*0c60*/  IMAD R3, R14, 0x10, R3 ;  /* 0x000000100e037824 */ /* 0x000fe200078e0203 */
[----:B------:R-:W-:Y:S02]  /*0c70*/  LOP3.LUT R4, R4, 0x1ffffffe, RZ, 0xc0, !PT ;  /* 0x1ffffffe04047812 */ /* 0x000fe400078ec0ff */
[----:B------:R-:W-:Y:S02]  /*0c80*/  LOP3.LUT R10, R10, 0xfffffff8, RZ, 0xc0, !PT ;  /* 0xfffffff80a0a7812 */ /* 0x000fe400078ec0ff */
[----:B------:R-:W-:Y:S01]  /*0c90*/  LEA.HI R6, R6, R11, RZ, 0x5 ;  /* 0x0000000b06067211 */ /* 0x000fe200078f28ff */
[----:B------:R-:W-:Y:S01]  /*0ca0*/  IMAD.IADD R4, R7, 0x1, -R4 ;  /* 0x0000000107047824 */ /* 0x000fe200078e0a04 */
[----:B------:R-:W-:Y:S01]  /*0cb0*/  LEA.HI R5, R5, R5, RZ, 0x1 ;  /* 0x0000000505057211 */ /* 0x000fe200078f08ff */
[----:B------:R-:W-:Y:S01]  /*0cc0*/  IMAD.IADD R9, R9, 0x1, -R10 ;  /* 0x0000000109097824 */ /* 0x000fe200078e0a0a */
[----:B------:R-:W-:Y:S01]  /*0cd0*/  SHF.R.S32.HI R6, RZ, 0x5, R6 ;  /* 0x00000005ff067819 */ /* 0x000fe20000011406 */
[----:B------:R-:W-:Y:S01]  /*0ce0*/  IMAD R7, R3, 0x8, R4 ;  /* 0x0000000803077824 */ /* 0x000fe200078e0204 */
[CC--:B------:R-:W-:Y:S01]  /*0cf0*/  LEA.HI R3, R0.reuse, R13.reuse, RZ, 0x2 ;  /* 0x0000000d00037211 */ /* 0x0c0fe200078f10ff */
[----:B------:R-:W-:Y:S01]  /*0d00*/  IMAD R5, R5, -0x3, R12 ;  /* 0xfffffffd05057824 */ /* 0x000fe200078e020c */
[----:B------:R-:W-:Y:S01]  /*0d10*/  LEA.HI R4, R0, R13, RZ, 0x3 ;  /* 0x0000000d00047211 */ /* 0x000fe200078f18ff */
[----:B------:R-:W-:Y:S01]  /*0d20*/  IMAD R6, R6, 0x10, R9 ;  /* 0x0000001006067824 */ /* 0x000fe200078e0209 */
[----:B------:R-:W-:-:S02]  /*0d30*/  SHF.R.S32.HI R157, RZ, 0x2, R3 ;  /* 0x00000002ff9d7819 */ /* 0x000fc40000011403 */
[----:B------:R-:W-:Y:S01]  /*0d40*/  SHF.R.S32.HI R0, RZ, 0x1f, R3 ;  /* 0x0000001fff007819 */ /* 0x000fe20000011403 */
[----:B------:R-:W-:Y:S01]  /*0d50*/  IMAD R10, R5, 0x40, R6 ;  /* 0x00000040050a7824 */ /* 0x000fe200078e0206 */
[----:B------:R-:W-:Y:S01]  /*0d60*/  SHF.R.S32.HI R5, RZ, 0x3, R4 ;  /* 0x00000003ff057819 */ /* 0x000fe20000011404 */
[----:B------:R-:W-:Y:S01]  /*0d70*/  VIADD R12, R157, 0x60 ;  /* 0x000000609d0c7836 */ /* 0x000fe20000000000 */
[----:B------:R-:W-:Y:S02]  /*0d80*/  LOP3.LUT R4, R4, 0xfffffff8, RZ, 0xc0, !PT ;  /* 0xfffffff804047812 */ /* 0x000fe400078ec0ff */
[----:B------:R-:W-:Y:S01]  /*0d90*/  LEA.HI R0, R0, R157, RZ, 0x3 ;  /* 0x0000009d00007211 */ /* 0x000fe200078f18ff */
[----:B------:R-:W-:Y:S01]  /*0da0*/  STL [R1+0x5c], R10 ;  /* 0x00005c0a01007387 */ /* 0x000fe20000100800 */
[----:B------:R-:W-:Y:S01]  /*0db0*/  LOP3.LUT R3, R3, 0xfffffffc, RZ, 0xc0, !PT ;  /* 0xfffffffc03037812 */ /* 0x000fe200078ec0ff */
[----:B------:R-:W-:Y:S01]  /*0dc0*/  IMAD.IADD R6, R13, 0x1, -R4 ;  /* 0x000000010d067824 */ /* 0x000fe200078e0a04 */
[----:B------:R-:W-:Y:S01]  /*0dd0*/  LOP3.LUT R0, R0, 0xfffffff8, RZ, 0xc0, !PT ;  /* 0xfffffff800007812 */ /* 0x000fe200078ec0ff */
[----:B------:R-:W-:Y:S01]  /*0de0*/  IMAD.SHL.U32 R4, R12, 0x40, RZ ;  /* 0x000000400c047824 */ /* 0x000fe200078e00ff */
[----:B------:R-:W-:Y:S01]  /*0df0*/  SHF.R.S32.HI R5, RZ, 0x1f, R12 ;  /* 0x0000001fff057819 */ /* 0x000fe2000001140c */
[----:B------:R-:W-:Y:S01]  /*0e00*/  IMAD.SHL.U32 R6, R6, 0x8, RZ ;  /* 0x0000000806067824 */ /* 0x000fe200078e00ff */
[----:B------:R-:W-:Y:S01]  /*0e10*/  STL [R1+0x8], RZ ;  /* 0x000008ff01007387 */ /* 0x000fe20000100800 */
[----:B------:R-:W-:Y:S01]  /*0e20*/  IMAD.IADD R0, R157, 0x1, -R0 ;  /* 0x000000019d007824 */ /* 0x000fe200078e0a00 */
[----:B------:R-:W-:Y:S01]  /*0e30*/  LEA.HI R5, R5, R12, RZ, 0x3 ;  /* 0x0000000c05057211 */ /* 0x000fe200078f18ff */
[----:B------:R-:W-:Y:S01]  /*0e40*/  IMAD.IADD R9, R13, 0x1, -R3 ;  /* 0x000000010d097824 */ /* 0x000fe200078e0a03 */
[----:B------:R-:W-:Y:S01]  /*0e50*/  STL [R1+0x50], R6 ;  /* 0x0000500601007387 */ /* 0x000fe20000100800 */
[----:B------:R-:W-:-:S02]  /*0e60*/  LOP3.LUT R8, R8, 0x7ffffffc, RZ, 0xc0, !PT ;  /* 0x7ffffffc08087812 */ /* 0x000fc400078ec0ff */
[C---:B------:R-:W-:Y:S01]  /*0e70*/  IMAD.SHL.U32 R152, R9.reuse, 0x4, RZ ;  /* 0x0000000409987824 */ /* 0x040fe200078e00ff */
[----:B------:R0:W-:Y:S01]  /*0e80*/  STL [R1+0x40], R0 ;  /* 0x0000400001007387 */ /* 0x0001e20000100800 */
[----:B------:R-:W-:Y:S01]  /*0e90*/  LEA.HI R3, R9, R9, RZ, 0x1 ;  /* 0x0000000909037211 */ /* 0x000fe200078f08ff */
[----:B------:R-:W-:Y:S02]  /*0ea0*/  IMAD.SHL.U32 R5, R5, 0x40, RZ ;  /* 0x0000004005057824 */ /* 0x000fe400078e00ff */
[----:B------:R-:W-:Y:S01]  /*0eb0*/  IMAD.SHL.U32 R16, R9, 0x8, RZ ;  /* 0x0000000809107824 */ /* 0x000fe200078e00ff */
[----:B------:R-:W-:Y:S02]  /*0ec0*/  LOP3.LUT R3, R3, 0x1ffffffe, RZ, 0xc0, !PT ;  /* 0x1ffffffe03037812 */ /* 0x000fe400078ec0ff */
[----:B------:R-:W-:Y:S01]  /*0ed0*/  LOP3.LUT R5, R5, 0xfffffe00, RZ, 0xc0, !PT ;  /* 0xfffffe0005057812 */ /* 0x000fe200078ec0ff */
[----:B------:R-:W-:Y:S01]  /*0ee0*/  VIADD R18, R16, 0x20 ;  /* 0x0000002010127836 */ /* 0x000fe20000000000 */
[----:B------:R-:W-:Y:S01]  /*0ef0*/  SHF.R.S32.HI R17, RZ, 0x1f, R16 ;  /* 0x0000001fff117819 */ /* 0x000fe20000011410 */
[----:B------:R-:W-:Y:S01]  /*0f00*/  IMAD.IADD R3, R9, 0x1, -R3 ;  /* 0x0000000109037824 */ /* 0x000fe200078e0a03 */
[----:B0-----:R-:W-:-:S02]  /*0f10*/  LOP3.LUT R0, R4, 0x1c0, RZ, 0xc0, !PT ;  /* 0x000001c004007812 */ /* 0x001fc400078ec0ff */
[----:B------:R-:W-:Y:S02]  /*0f20*/  SHF.R.S32.HI R4, RZ, 0x1f, R6 ;  /* 0x0000001fff047819 */ /* 0x000fe40000011406 */
[----:B------:R-:W-:Y:S02]  /*0f30*/  SHF.R.U32.HI R6, RZ, 0x3, R0 ;  /* 0x00000003ff067819 */ /* 0x000fe40000011600 */
[----:B------:R-:W-:Y:S01]  /*0f40*/  LOP3.LUT R0, R0, 0x38, R16, 0xf8, !PT ;  /* 0x0000003800007812 */ /* 0x000fe200078ef810 */
[----:B------:R0:W-:Y:S01]  /*0f50*/  STL [R1+0x64], R4 ;  /* 0x0000640401007387 */ /* 0x0001e20000100800 */
[----:B------:R-:W-:Y:S01]  /*0f60*/  SHF.R.S32.HI R9, RZ, 0x1f, R18 ;  /* 0x0000001fff097819 */ /* 0x000fe20000011412 */
[----:B0-----:R-:W-:-:S05]  /*0f70*/  VIADD R4, R152, 0x10 ;  /* 0x0000001098047836 */ /* 0x001fca0000000000 */
[----:B------:R0:W-:Y:S04]  /*0f80*/  STL [R1+0xc], R4 ;  /* 0x00000c0401007387 */ /* 0x0001e80000100800 */
[----:B------:R1:W-:Y:S04]  /*0f90*/  STL [R1+0x44], R5 ;  /* 0x0000440501007387 */ /* 0x0003e80000100800 */
[----:B------:R-:W-:Y:S01]  /*0fa0*/  STL [R1+0x4], R9 ;  /* 0x0000040901007387 */ /* 0x000fe20000100800 */
[----:B0-----:R-:W-:Y:S02]  /*0fb0*/  SHF.R.S32.HI R4, RZ, 0x1f, R4 ;  /* 0x0000001fff047819 */ /* 0x001fe40000011404 */
[----:B-1----:R-:W-:Y:S01]  /*0fc0*/  LOP3.LUT R5, R5, R0, R6, 0xf6, !PT ;  /* 0x0000000005057212 */ /* 0x002fe200078ef606 */
[----:B------:R-:W-:-:S02]  /*0fd0*/  IMAD.IADD R0, R11, 0x1, -R8 ;  /* 0x000000010b007824 */ /* 0x000fc400078e0a08 */
[----:B------:R0:W-:Y:S01]  /*0fe0*/  STL [R1+0x54], R4 ;  /* 0x0000540401007387 */ /* 0x0001e20000100800 */
[----:B------:R-:W-:-:S03]  /*0ff0*/  IMAD.SHL.U32 R6, R7, 0x8, RZ ;  /* 0x0000000807067824 */ /* 0x000fc600078e00ff */
[----:B------:R1:W-:Y:S04]  /*1000*/  STL [R1], R0 ;  /* 0x0000000001007387 */ /* 0x0003e80000100800 */
[----:B------:R2:W-:Y:S01]  /*1010*/  STL [R1+0x60], R6 ;  /* 0x0000600601007387 */ /* 0x0005e20000100800 */
[----:B0-----:R-:W-:Y:S02]  /*1020*/  IMAD R4, R5, 0x2, R2 ;  /* 0x0000000205047824 */ /* 0x001fe400078e0202 */
[----:B-1----:R-:W-:-:S03]  /*1030*/  IMAD R0, R3, 0x8, R10 ;  /* 0x0000000803007824 */ /* 0x002fc600078e020a */
[----:B------:R2:W-:Y:S04]  /*1040*/  STL [R1+0x58], R4 ;  /* 0x0000580401007387 */ /* 0x0005e80000100800 */
[----:B------:R2:W-:Y:S02]  /*1050*/  STL [R1+0x30], R0 ;  /* 0x0000300001007387 */ /* 0x0005e40000100800 */
.L_x_1762:
[----:B------:R-:W-:Y:S05]  /*1060*/  YIELD ;  /* 0x0000000000007946 */ /* 0x000fea0003800000 */
[----:B------:R-:W-:Y:S01]  /*1070*/  ULDC.64 UR4, c[0x0][0xa28] ;  /* 0x00028a0000047ab9 */ /* 0x000fe20000000a00 */
[----:B0-2--5:R-:W0:Y:S01]  /*1080*/  LDC.64 R6, c[0x0][0xa08] ;  /* 0x00028200ff067b82 */ /* 0x025e220000000a00 */
[----:B------:R-:W-:Y:S01]  /*1090*/  ISETP.NE.U32.AND P1, PT, RZ, UR4, PT ;  /* 0x00000004ff007c0c */ /* 0x000fe2000bf25070 */
[----:B------:R-:W-:Y:S02]  /*10a0*/  IMAD.MOV.U32 R0, RZ, RZ, RZ ;  /* 0x000000ffff007224 */ /* 0x000fe400078e00ff */
[----:B------:R-:W-:Y:S01]  /*10b0*/  IMAD.MOV.U32 R68, RZ, RZ, RZ ;  /* 0x000000ffff447224 */ /* 0x000fe200078e00ff */
[----:B------:R-:W-:Y:S01]  /*10c0*/  ISETP.NE.AND.EX P1, PT, RZ, UR5, PT, P1 ;  /* 0x00000005ff007c0c */ /* 0x000fe2000bf25310 */
[----:B------:R-:W-:-:S02]  /*10d0*/  ULDC.64 UR4, c[0x0][0xa18] ;  /* 0x0002860000047ab9 */ /* 0x000fc40000000a00 */
[----:B------:R-:W-:-:S04]  /*10e0*/  ISETP.NE.U32.AND P2, PT, RZ, UR4, PT ;  /* 0x00000004ff007c0c */ /* 0x000fc8000bf45070 */
[----:B------:R-:W-:Y:S01]  /*10f0*/  ISETP.NE.AND.EX P2, PT, RZ, UR5, PT, P2 ;  /* 0x00000005ff007c0c */ /* 0x000fe2000bf45320 */
[----:B------:R-:W-:Y:S02]  /*1100*/  ULDC.64 UR4, c[0x0][0xa08] ;  /* 0x0002820000047ab9 */ /* 0x000fe40000000a00 */
[----:B------:R-:W-:-:S03]  /*1110*/  ISETP.NE.U32.AND P0, PT, RZ, UR4, PT ;  /* 0x00000004ff007c0c */ /* 0x000fc6000bf05070 */
[----:B-1----:R-:W1:Y:S01]  /*1120*/  @P1 LDC.64 R4, c[0x0][0xa28] ;  /* 0x00028a00ff041b82 */ /* 0x002e620000000a00 */
[----:B------:R-:W-:Y:S01]  /*1130*/  ISETP.NE.AND.EX P0, PT, RZ, UR5, PT, P0 ;  /* 0x00000005ff007c0c */ /* 0x000fe2000bf05300 */
[----:B0--3--:R-:W-:-:S06]  /*1140*/  IMAD.WIDE R10, R31, 0x4, R6 ;  /* 0x000000041f0a7825 */ /* 0x009fcc00078e0206 */
[----:B------:R-:W0:Y:S01]  /*1150*/  @P2 LDC.64 R8, c[0x0][0xa18] ;  /* 0x00028600ff082b82 */ /* 0x000e220000000a00 */
[----:B------:R-:W-:Y:S02]  /*1160*/  ULDC UR4, c[0x0][0x288] ;  /* 0x0000a20000047ab9 */ /* 0x000fe40000000800 */
[----:B------:R-:W-:Y:S01]  /*1170*/  IMAD.U32 R155, RZ, RZ, UR4 ;  /* 0x00000004ff9b7e24 */ /* 0x000fe2000f8e00ff */
[----:B------:R-:W-:Y:S02]  /*1180*/  ULDC.64 UR4, c[0x0][0x418] ;  /* 0x0001060000047ab9 */ /* 0x000fe40000000a00 */
[----:B------:R2:W5:Y:S01]  /*1190*/  @P0 LDG.E R68, desc[UR42][R10.64] ;  /* 0x0000002a0a440981 */ /* 0x000562000c1e1900 */
[----:B-1----:R-:W-:-:S05]  /*11a0*/  @P1 IMAD.WIDE R4, R31, 0x4, R4 ;  /* 0x000000041f041825 */ /* 0x002fca00078e0204 */
[----:B------:R2:W5:Y:S01]  /*11b0*/  @P1 LDG.E R0, desc[UR42][R4.64] ;  /* 0x0000002a04001981 */ /* 0x000562000c1e1900 */
[----:B0-----:R-:W-:-:S05]  /*11c0*/  @P2 IMAD.WIDE R6, R31, 0x4, R8 ;  /* 0x000000041f062825 */ /* 0x001fca00078e0208 */
[----:B------:R2:W5:Y:S01]  /*11d0*/  @P2 LDG.E R155, desc[UR42][R6.64] ;  /* 0x0000002a069b2981 */ /* 0x000562000c1e1900 */
[----:B------:R-:W-:-:S03]  /*11e0*/  UISETP.NE.U32.AND UP0, UPT, UR4, URZ, UPT ;  /* 0x0000003f0400728c */ /* 0x000fc6000bf05070 */
        /* <DEDUP_REMOVED lines=8> */
[----:B--2---:R-:W-:Y:S06]  /*1270*/  @P2 BRA `(.L_x_1557) ;  /* 0x0000000000242947 */ /* 0x004fec0003800000 */
        /* <DEDUP_REMOVED lines=9> */
.L_x_1557:
[----:B------:R-:W-:Y:S01]  /*1310*/  ULDC.64 UR4, c[0x0][0xa20] ;  /* 0x0002880000047ab9 */ /* 0x000fe20000000a00 */
[----:B------:R0:W-:Y:S01]  /*1320*/  STL [R1+0x48], R30 ;  /* 0x0000481e01007387 */ /* 0x0001e20000100800 */
[----:B------:R-:W-:-:S03]  /*1330*/  ISETP.NE.U32.AND P1, PT, RZ, UR4, PT ;  /* 0x00000004ff007c0c */ /* 0x000fc6000bf25070 */
[----:B------:R0:W-:Y:S01]  /*1340*/  STL [R1+0x4c], R31 ;  /* 0x00004c1f01007387 */ /* 0x0001e20000100800 */
[----:B------:R-:W-:-:S13]  /*1350*/  ISETP.NE.AND.EX P1, PT, RZ, UR5, PT, P1 ;  /* 0x00000005ff007c0c */ /* 0x000fda000bf25310 */
[----:B0-----:R-:W-:Y:S05]  /*1360*/  @!P1 BRA `(.L_x_1558) ;  /* 0x0000000000109947 */ /* 0x001fea0003800000 */
[----:B------:R-:W0:Y:S02]  /*1370*/  LDC.64 R4, c[0x0][0xa20] ;  /* 0x00028800ff047b82 */ /* 0x000e240000000a00 */
[----:B0-----:R-:W-:-:S05]  /*1380*/  IMAD.WIDE R4, R31, 0x4, R4 ;  /* 0x000000041f047825 */ /* 0x001fca00078e0204 */
[----:B------:R0:W5:Y:S01]  /*1390*/  LDG.E R33, desc[UR42][R4.64] ;  /* 0x0000002a04217981 */ /* 0x000162000c1e1900 */
[----:B------:R-:W-:Y:S05]  /*13a0*/  BRA `(.L_x_1559) ;  /* 0x0000000000107947 */ /* 0x000fea0003800000 */
.L_x_1558:
[----:B------:R-:W-:Y:S05]  /*13b0*/  @!P0 BRA `(.L_x_1559) ;  /* 0x00000000000c8947 */ /* 0x000fea0003800000 */
[----:B------:R-:W2:Y:S04]  /*13c0*/  LDG.E R4, desc[UR42][R10.64] ;  /* 0x0000002a0a047981 */ /* 0x000ea8000c1e1900 */
[----:B------:R-:W2:Y:S02]  /*13d0*/  LDG.E R33, desc[UR42][R10.64+0x4] ;  /* 0x0000042a0a217981 */ /* 0x000ea4000c1e1900 */
[----:B--2---:R-:W-:-:S07]  /*13e0*/  IMAD.IADD R33, R33, 0x1, -R4 ;  /* 0x0000000121217824 */ /* 0x004fce00078e0a04 */
.L_x_1559:
[----:B------:R-:W-:Y:S01]  /*13f0*/  ULDC.64 UR4, c[0x0][0xa10] ;  /* 0x0002840000047ab9 */ /* 0x000fe20000000a00 */
[----:B0-----:R-:W0:Y:S01]  /*1400*/  LDC R4, c[0x0][0x448] ;  /* 0x00011200ff047b82 */ /* 0x001e220000000800 */
[----:B------:R-:W-:-:S04]  /*1410*/  ISETP.NE.U32.AND P0, PT, RZ, UR4, PT ;  /* 0x00000004ff007c0c */ /* 0x000fc8000bf05070 */
[----:B------:R-:W-:Y:S01]  /*1420*/  ISETP.NE.AND.EX P0, PT, RZ, UR5, PT, P0 ;  /* 0x00000005ff007c0c */ /* 0x000fe2000bf05300 */
[----:B------:R-:W-:Y:S02]  /*1430*/  ULDC.64 UR4, c[0x0][0xa30] ;  /* 0x00028c0000047ab9 */ /* 0x000fe40000000a00 */
[----:B------:R-:W-:-:S04]  /*1440*/  ISETP.NE.U32.AND P1, PT, RZ, UR4, PT ;  /* 0x00000004ff007c0c */ /* 0x000fc8000bf25070 */
[----:B------:R-:W-:-:S06]  /*1450*/  ISETP.NE.AND.EX P1, PT, RZ, UR5, PT, P1 ;  /* 0x00000005ff007c0c */ /* 0x000fcc000bf25310 */
[----:B------:R-:W1:Y:S08]  /*1460*/  @P0 LDC.64 R6, c[0x0][0xa10] ;  /* 0x00028400ff060b82 */ /* 0x000e700000000a00 */
[----:B------:R-:W2:Y:S01]  /*1470*/  @P1 LDC.64 R8, c[0x0][0xa30] ;  /* 0x00028c00ff081b82 */ /* 0x000ea20000000a00 */
[----:B-1----:R-:W-:-:S05]  /*1480*/  @P0 IMAD.WIDE R6, R31, 0x4, R6 ;  /* 0x000000041f060825 */ /* 0x002fca00078e0206 */
[----:B------:R-:W3:Y:S04]  /*1490*/  @P0 LDG.E R3, desc[UR42][R6.64] ;  /* 0x0000002a06030981 */ /* 0x000ee8000c1e1900 */
[----:B------:R1:W3:Y:S01]  /*14a0*/  @P0 LDG.E R10, desc[UR42][R6.64+0x4] ;  /* 0x0000042a060a0981 */ /* 0x0002e2000c1e1900 */
[----:B-----5:R-:W-:Y:S02]  /*14b0*/  IMAD.MOV.U32 R24, RZ, RZ, R33 ;  /* 0x000000ffff187224 */ /* 0x020fe400078e0021 */
[----:B--2---:R-:W-:-:S05]  /*14c0*/  @P1 IMAD.WIDE R8, R31, 0x4, R8 ;  /* 0x000000041f081825 */ /* 0x004fca00078e0208 */
[----:B------:R2:W5:Y:S01]  /*14d0*/  @P1 LDG.E R24, desc[UR42][R8.64] ;  /* 0x0000002a08181981 */ /* 0x000562000c1e1900 */
[----:B0-----:R-:W-:Y:S01]  /*14e0*/  ISETP.NE.AND P1, PT, R4, 0x1, PT ;  /* 0x000000010400780c */ /* 0x001fe20003f25270 */
[----:B------:R-:W-:Y:S01]  /*14f0*/  IMAD R14, R29, 0xc0, RZ ;  /* 0x000000c01d0e7824 */ /* 0x000fe200078e02ff */
[----:B------:R-:W0:Y:S01]  /*1500*/  LDC.64 R4, c[0x0][0x9e0] ;  /* 0x00027800ff047b82 */ /* 0x000e220000000a00 */
[----:B------:R-:W-:Y:S02]  /*1510*/  IMAD.IADD R13, R33, 0x1, -R0 ;  /* 0x00000001210d7824 */ /* 0x000fe400078e0a00 */
[----:B------:R-:W-:Y:S01]  /*1520*/  VIADD R0, R14, 0xbf ;  /* 0x000000bf0e007836 */ /* 0x000fe20000000000 */
[----:B------:R4:W-:Y:S03]  /*1530*/  STL [R1+0x24], R14 ;  /* 0x0000240e01007387 */ /* 0x0009e60000100800 */
[----:B-1----:R-:W-:-:S04]  /*1540*/  IMAD.MOV.U32 R6, RZ, RZ, R0 ;  /* 0x000000ffff067224 */ /* 0x002fc800078e0000 */
[----:B------:R-:W1:Y:S08]  /*1550*/  @P1 LDC R11, c[0x0][0x44c] ;  /* 0x00011300ff0b1b82 */ /* 0x000e700000000800 */
[----:B------:R-:W2:Y:S01]  /*1560*/  @P1 LDC R12, c[0x0][0x450] ;  /* 0x00011400ff0c1b82 */ /* 0x000ea20000000800 */
[----:B0-----:R-:W-:Y:S01]  /*1570*/  ISETP.GE.AND P2, PT, R5, 0x1, PT ;  /* 0x000000010500780c */ /* 0x001fe20003f46270 */
[----:B---3--:R-:W-:-:S02]  /*1580*/  @P0 IMAD.IADD R28, R10, 0x1, -R3 ;  /* 0x000000010a1c0824 */ /* 0x008fc400078e0a03 */
[----:B-1----:R-:W-:-:S04]  /*1590*/  @P1 IMAD.HI.U32 R3, R0, R11, RZ ;  /* 0x0000000b00031227 */ /* 0x002fc800078e00ff */
[----:B------:R-:W-:Y:S01]  /*15a0*/  IMAD.IADD R156, R13, 0x1, R28 ;  /* 0x000000010d9c7824 */ /* 0x000fe200078e021c */
[----:B--2---:R-:W-:-:S03]  /*15b0*/  @P1 SHF.R.U32.HI R6, RZ, R12, R3 ;  /* 0x0000000cff061219 */ /* 0x004fc60000011603 */
[C---:B------:R-:W-:Y:S01]  /*15c0*/  VIADD R0, R156.reuse, 0x7f ;  /* 0x0000007f9c007836 */ /* 0x040fe20000000000 */
[----:B------:R-:W-:-:S04]  /*15d0*/  IADD3 R7, R156, 0x1, -R155 ;  /* 0x000000019c077810 */ /* 0x000fc80007ffe89b */
[----:B------:R-:W-:Y:S01]  /*15e0*/  SHF.R.S32.HI R3, RZ, 0x1f, R0 ;  /* 0x0000001fff037819 */ /* 0x000fe20000011400 */
[----:B------:R-:W-:-:S03]  /*15f0*/  IMAD.IADD R9, R7, 0x1, R6 ;  /* 0x0000000107097824 */ /* 0x000fc600078e0206 */
[----:B------:R-:W-:Y:S01]  /*1600*/  LEA.HI R3, R3, R0, RZ, 0x7 ;  /* 0x0000000003037211 */ /* 0x000fe200078f38ff */
[----:B------:R-:W-:-:S03]  /*1610*/  IMAD.IADD R4, R9, 0x1, R4 ;  /* 0x0000000109047824 */ /* 0x000fc600078e0204 */
[----:B------:R-:W-:Y:S01]  /*1620*/  SHF.R.S32.HI R79, RZ, 0x7, R3 ;  /* 0x00000007ff4f7819 */ /* 0x000fe20000011403 */
[----:B----4-:R-:W-:Y:S06]  /*1630*/  @!P2 BRA `(.L_x_1560) ;  /* 0x000000000048a947 */ /* 0x010fec0003800000 */
        /* <DEDUP_REMOVED lines=11> */
.L_x_1562:
[----:B------:R-:W-:-:S13]  /*16f0*/  ISETP.NE.AND P0, PT, R5, 0x1, PT ;  /* 0x000000010500780c */ /* 0x000fda0003f05270 */
[----:B------:R-:W0:Y:S02]  /*1700*/  @P0 LDC.64 R6, c[0x0][0x9e8] ;  /* 0x00027a00ff060b82 */ /* 0x000e240000000a00 */
[----:B0-----:R-:W-:-:S05]  /*1710*/  @P0 IMAD.HI.U32 R6, R0, R6, RZ ;  /* 0x0000000600060227 */ /* 0x001fca00078e00ff */
[----:B------:R-:W-:-:S07]  /*1720*/  @P0 SHF.R.U32.HI R0, RZ, R7, R6 ;  /* 0x00000007ff000219 */ /* 0x000fce0000011606 */
.L_x_1563:
[----:B------:R-:W-:Y:S05]  /*1730*/  BSYNC B0 ;  /* 0x0000000000007941 */ /* 0x000fea0003800000 */
.L_x_1561:
[----:B------:R-:W-:-:S05]  /*1740*/  IMAD R3, R0, R5, R5 ;  /* 0x0000000500037224 */ /* 0x000fca00078e0205 */
[----:B------:R-:W-:-:S07]  /*1750*/  VIMNMX R4, R4, R3, PT ;  /* 0x0000000304047248 */ /* 0x000fce0003fe0100 */
.L_x_1560:
[----:B------:R-:W0:Y:S01]  /*1760*/  @P1 LDC R3, c[0x0][0x44c] ;  /* 0x00011300ff031b82 */ /* 0x000e220000000800 */
[----:B------:R-:W-:Y:S01]  /*1770*/  IMAD.MOV.U32 R0, RZ, RZ, R14 ;  /* 0x000000ffff007224 */ /* 0x000fe200078e000e */
[----:B------:R-:W-:Y:S01]  /*1780*/  ULDC UR4, c[0x0][0x9dc] ;  /* 0x0002770000047ab9 */ /* 0x000fe20000000800 */
[----:B------:R-:W-:-:S05]  /*1790*/  IMAD.IADD R89, R156, 0x1, -R155 ;  /* 0x000000019c597824 */ /* 0x000fca00078e0a9b */
[----:B------:R-:W1:Y:S01]  /*17a0*/  @P1 LDC R6, c[0x0][0x450] ;  /* 0x00011400ff061b82 */ /* 0x000e620000000800 */
[----:B0-----:R-:W-:-:S05]  /*17b0*/  @P1 IMAD.HI.U32 R3, R14, R3, RZ ;  /* 0x000000030e031227 */ /* 0x001fca00078e00ff */
[----:B-1----:R-:W-:-:S05]  /*17c0*/  @P1 SHF.R.U32.HI R0, RZ, R6, R3 ;  /* 0x00000006ff001219 */ /* 0x002fca0000011603 */
[----:B------:R-:W-:-:S04]  /*17d0*/  IMAD.IADD R0, R89, 0x1, R0 ;  /* 0x0000000159007824 */ /* 0x000fc800078e0200 */
[----:B------:R-:W-:Y:S01]  /*17e0*/  VIADD R3, R0, -UR4 ;  /* 0x8000000400037c36 */ /* 0x000fe20008000000 */
[----:B------:R-:W-:Y:S06]  /*17f0*/  @!P2 BRA `(.L_x_1564) ;  /* 0x000000000044a947 */ /* 0x000fec0003800000 */
[----:B------:R-:W-:Y:S01]  /*1800*/  ISETP.GT.AND P0, PT, R0, -0x1, PT ;  /* 0xffffffff0000780c */ /* 0x000fe20003f04270 */
[----:B------:R-:W-:-:S12]  /*1810*/  BSSY B0, `(.L_x_1565) ;  /* 0x000000d000007945 */ /* 0x000fd80003800000 */
[----:B------:R-:W-:Y:S05]  /*1820*/  @P0 BRA `(.L_x_1566) ;  /* 0x00000000001c0947 */ /* 0x000fea0003800000 */
[----:B------:R-:W-:Y:S02]  /*1830*/  ISETP.NE.AND P0, PT, R5, 0x1, PT ;  /* 0x000000010500780c */ /* 0x000fe40003f05270 */
[----:B------:R-:W-:-:S11]  /*1840*/  LOP3.LUT R7, RZ, R0, RZ, 0x33, !PT ;  /* 0x00000000ff077212 */ /* 0x000fd600078e33ff */
[----:B------:R-:W0:Y:S02]  /*1850*/  @P0 LDC.64 R8, c[0x0][0x9e8] ;  /* 0x00027a00ff080b82 */ /* 0x000e240000000a00 */
[----:B0-----:R-:W-:-:S05]  /*1860*/  @P0 IMAD.HI.U32 R0, R7, R8, RZ ;  /* 0x0000000807000227 */ /* 0x001fca00078e00ff */
[----:B------:R-:W-:-:S04]  /*1870*/  @P0 SHF.R.U32.HI R7, RZ, R9, R0 ;  /* 0x00000009ff070219 */ /* 0x000fc80000011600 */
[----:B------:R-:W-:Y:S01]  /*1880*/  LOP3.LUT R0, RZ, R7, RZ, 0x33, !PT ;  /* 0x00000007ff007212 */ /* 0x000fe200078e33ff */
[----:B------:R-:W-:Y:S06]  /*1890*/  BRA `(.L_x_1567) ;  /* 0x0000000000107947 */ /* 0x000fec0003800000 */
.L_x_1566:
[----:B------:R-:W-:-:S13]  /*18a0*/  ISETP.NE.AND P0, PT, R5, 0x1, PT ;  /* 0x000000010500780c */ /* 0x000fda0003f05270 */
[----:B------:R-:W0:Y:S02]  /*18b0*/  @P0 LDC.64 R6, c[0x0][0x9e8] ;  /* 0x00027a00ff060b82 */ /* 0x000e240000000a00 */
[----:B0-----:R-:W-:-:S05]  /*18c0*/  @P0 IMAD.HI.U32 R6, R0, R6, RZ ;  /* 0x0000000600060227 */ /* 0x001fca00078e00ff */
[----:B------:R-:W-:-:S07]  /*18d0*/  @P0 SHF.R.U32.HI R0, RZ, R7, R6 ;  /* 0x00000007ff000219 */ /* 0x000fce0000011606 */
.L_x_1567:
[----:B------:R-:W-:Y:S05]  /*18e0*/  BSYNC B0 ;  /* 0x0000000000007941 */ /* 0x000fea0003800000 */
.L_x_1565:
[----:B------:R-:W-:-:S05]  /*18f0*/  IMAD R0, R0, R5, RZ ;  /* 0x0000000500007224 */ /* 0x000fca00078e02ff */
[----:B------:R-:W-:-:S07]  /*1900*/  VIMNMX R3, R3, R0, !PT ;  /* 0x0000000003037248 */ /* 0x000fce0007fe0100 */
.L_x_1564:
[----:B------:R-:W-:Y:S01]  /*1910*/  VIADD R4, R4, 0x7f ;  /* 0x0000007f04047836 */ /* 0x000fe20000000000 */
[----:B------:R-:W-:-:S04]  /*1920*/  SHF.R.S32.HI R0, RZ, 0x1f, R3 ;  /* 0x0000001fff007819 */ /* 0x000fc80000011403 */
[----:B------:R-:W-:Y:S02]  /*1930*/  SHF.R.S32.HI R5, RZ, 0x1f, R4 ;  /* 0x0000001fff057819 */ /* 0x000fe40000011404 */
[----:B------:R-:W-:Y:S02]  /*1940*/  LEA.HI R0, R0, R3, RZ, 0x7 ;  /* 0x0000000300007211 */ /* 0x000fe400078f38ff */
[----:B------:R-:W-:Y:S02]  /*1950*/  LEA.HI R5, R5, R4, RZ, 0x7 ;  /* 0x0000000405057211 */ /* 0x000fe400078f38ff */
[----:B------:R-:W-:Y:S02]  /*1960*/  SHF.R.S32.HI R3, RZ, 0x7, R0 ;  /* 0x00000007ff037819 */ /* 0x000fe40000011400 */
[----:B------:R-:W-:Y:S02]  /*1970*/  SHF.R.S32.HI R0, RZ, 0x7, R5 ;  /* 0x00000007ff007819 */ /* 0x000fe40000011405 */
[----:B------:R-:W-:-:S02]  /*1980*/  VIMNMX R3, RZ, R3, !PT ;  /* 0x00000003ff037248 */ /* 0x000fc40007fe0100 */
[----:B------:R-:W-:-:S03]  /*1990*/  VIMNMX R0, R79, R0, PT ;  /* 0x000000004f007248 */ /* 0x000fc60003fe0100 */
[--C-:B------:R-:W-:Y:S02]  /*19a0*/  IMAD R3, R3, 0x80, -R13.reuse ;  /* 0x0000008003037824 */ /* 0x100fe400078e0a0d */
[----:B------:R-:W-:-:S03]  /*19b0*/  IMAD R5, R0, 0x80, -R13 ;  /* 0x0000008000057824 */ /* 0x000fc600078e0a0d */
[----:B------:R-:W-:Y:S02]  /*19c0*/  VIMNMX R3, RZ, R3, !PT ;  /* 0x00000003ff037248 */ /* 0x000fe40007fe0100 */
[----:B------:R-:W-:Y:S02]  /*19d0*/  VIMNMX R0, R5, R28, PT ;  /* 0x0000001c05007248 */ /* 0x000fe40003fe0100 */
[----:B------:R-:W-:Y:S02]  /*19e0*/  SHF.R.U32.HI R27, RZ, 0x7, R3 ;  /* 0x00000007ff1b7819 */ /* 0x000fe40000011603 */
[----:B------:R-:W-:-:S03]  /*19f0*/  ISETP.GT.AND P0, PT, R0, R3, PT ;  /* 0x000000030000720c */ /* 0x000fc60003f04270 */
[----:B------:R-:W-:-:S10]  /*1a00*/  IMAD.MOV.U32 R26, RZ, RZ, R27 ;  /* 0x000000ffff1a7224 */ /* 0x000fd400078e001b */
[----:B------:R-:W-:-:S05]  /*1a10*/  @P0 VIADD R0, R0, 0x7f ;  /* 0x0000007f00000836 */ /* 0x000fca0000000000 */
[----:B------:R-:W-:-:S04]  /*1a20*/  @P0 SHF.R.S32.HI R3, RZ, 0x1f, R0 ;  /* 0x0000001fff030819 */ /* 0x000fc80000011400 */
[----:B------:R-:W-:-:S04]  /*1a30*/  @P0 LEA.HI R3, R3, R0, RZ, 0x7 ;  /* 0x0000000003030211 */ /* 0x000fc800078f38ff */
[----:B------:R-:W-:Y:S02]  /*1a40*/  @P0 SHF.R.S32.HI R26, RZ, 0x7, R3 ;  /* 0x00000007ff1a0819 */ /* 0x000fe40000011403 */
[----:B------:R-:W-:Y:S02]  /*1a50*/  PLOP3.LUT P0, PT, PT, PT, PT, 0x80, 0x0 ;  /* 0x000000000000781c */ /* 0x000fe40003f0f070 */
[----:B------:R-:W-:-:S13]  /*1a60*/  ISETP.GT.AND P1, PT, R26, R27, PT ;  /* 0x0000001b1a00720c */ /* 0x000fda0003f24270 */
[----:B------:R-:W-:Y:S05]  /*1a70*/  @!P1 BRA `(.L_x_1568) ;  /* 0x0000004000f09947 */ /* 0x000fea0003800000 */
        /* <DEDUP_REMOVED lines=20> */
.L_x_1570:
[----:B------:R-:W-:Y:S05]  /*1bc0*/  BSYNC B6 ;  /* 0x0000000000067941 */ /* 0x000fea0003800000 */
.L_x_1569:
        /* <DEDUP_REMOVED lines=20> */
.L_x_1572:
[----:B------:R-:W-:Y:S05]  /*1d10*/  BSYNC B6 ;  /* 0x0000000000067941 */ /* 0x000fea0003800000 */
.L_x_1571:
[----:B------:R-:W-:Y:S01]  /*1d20*/  ULDC.64 UR4, c[0x0][0x9f8] ;  /* 0x00027e0000047ab9 */ /* 0x000fe20000000a00 */
[----:B------:R-:W2:Y:S01]  /*1d30*/  LDL R34, [R1+0x40] ;  /* 0x0000400001227983 */ /* 0x000ea20000100800 */
[----:B------:R-:W-:Y:S01]  /*1d40*/  ISETP.NE.U32.AND P0, PT, RZ, UR4, PT ;  /* 0x00000004ff007c0c */ /* 0x000fe2000bf05070 */
[----:B------:R-:W-:Y:S01]  /*1d50*/  IMAD.MOV.U32 R69, RZ, RZ, R31 ;  /* 0x000000ffff457224 */ /* 0x000fe200078e001f */
[----:B------:R-:W0:Y:S01]  /*1d60*/  LDC.64 R66, c[0x0][0x3f8] ;  /* 0x0000fe00ff427b82 */ /* 0x000e220000000a00 */
[----:B------:R-:W3:Y:S01]  /*1d70*/  LDL R32, [R1+0x44] ;  /* 0x0000440001207983 */ /* 0x000ee20000100800 */
[----:B------:R-:W-:-:S06]  /*1d80*/  ISETP.NE.AND.EX P0, PT, RZ, UR5, PT, P0 ;  /* 0x00000005ff007c0c */ /* 0x000fcc000bf05300 */
[----:B------:R-:W1:Y:S08]  /*1d90*/  LDC.64 R4, c[0x0][0x408] ;  /* 0x00010200ff047b82 */ /* 0x000e700000000a00 */
[----:B------:R-:W4:Y:S02]  /*1da0*/  @P0 LDC.64 R6, c[0x0][0x9f8] ;  /* 0x00027e00ff060b82 */ /* 0x000f240000000a00 */
[----:B----4-:R-:W-:Y:S01]  /*1db0*/  @P0 IMAD.WIDE R6, R31, 0x4, R6 ;  /* 0x000000041f060825 */ /* 0x010fe200078e0206 */
[----:B------:R-:W4:Y:S05]  /*1dc0*/  S2R R20, SR_TID.X ;  /* 0x0000000000147919 */ /* 0x000f2a0000002100 */
[----:B------:R-:W4:Y:S01]  /*1dd0*/  LDC R31, c[0x0][0x3f4] ;  /* 0x0000fd00ff1f7b82 */ /* 0x000f220000000800 */
[----:B------:R4:W3:Y:S01]  /*1de0*/  @P0 LDG.E R69, desc[UR42][R6.64] ;  /* 0x0000002a06450981 */ /* 0x0008e2000c1e1900 */
[----:B------:R-:W-:Y:S01]  /*1df0*/  SHF.R.S32.HI R3, RZ, 0x1f, R157 ;  /* 0x0000001fff037819 */ /* 0x000fe2000001149d */
[----:B0-----:R-:W-:Y:S01]  /*1e00*/  IMAD.WIDE.U32 R10, R157, R66, R16 ;  /* 0x000000429d0a7225 */ /* 0x001fe200078e0010 */
[----:B------:R-:W-:-:S02]  /*1e10*/  SHF.R.S32.HI R153, RZ, 0x1f, R152 ;  /* 0x0000001fff997819 */ /* 0x000fc40000011498 */
[----:B-1----:R-:W-:Y:S01]  /*1e20*/  SHF.L.U64.HI R64, R4, 0x7, R5 ;  /* 0x0000000704407819 */ /* 0x002fe20000010205 */
[-C--:B------:R-:W-:Y:S01]  /*1e30*/  IMAD R0, R3, R66.reuse, RZ ;  /* 0x0000004203007224 */ /* 0x080fe200078e02ff */
[----:B------:R-:W-:Y:S01]  /*1e40*/  LOP3.LUT R22, R22, 0xfffffffd, RZ, 0xc0, !PT ;  /* 0xfffffffd16167812 */ /* 0x000fe200078ec0ff */
[----:B------:R-:W-:Y:S01]  /*1e50*/  IMAD.WIDE.U32 R8, R157, R66, R152 ;  /* 0x000000429d087225 */ /* 0x000fe200078e0098 */
[----:B------:R-:W-:-:S03]  /*1e60*/  SHF.R.S32.HI R62, RZ, 0x1f, R30 ;  /* 0x0000001fff3e7819 */ /* 0x000fc6000001141e */
[----:B------:R-:W-:Y:S02]  /*1e70*/  IMAD R15, R157, R67, R0 ;  /* 0x000000439d0f7224 */ /* 0x000fe400078e0200 */
[-C--:B------:R-:W-:Y:S02]  /*1e80*/  IMAD R0, R3, R4.reuse, RZ ;  /* 0x0000000403007224 */ /* 0x080fe400078e02ff */
[----:B------:R-:W-:Y:S02]  /*1e90*/  IMAD.IADD R9, R9, 0x1, R15 ;  /* 0x0000000109097824 */ /* 0x000fe400078e020f */
[----:B------:R-:W-:Y:S01]  /*1ea0*/  IMAD.IADD R11, R15, 0x1, R11 ;  /* 0x000000010f0b7824 */ /* 0x000fe200078e020b */
[----:B-----5:R-:W-:Y:S01]  /*1eb0*/  SHF.R.S32.HI R15, RZ, 0x1f, R24 ;  /* 0x0000001fff0f7819 */ /* 0x020fe20000011418 */
[C---:B------:R-:W-:Y:S01]  /*1ec0*/  IMAD R21, R157.reuse, R5, R0 ;  /* 0x000000059d157224 */ /* 0x040fe200078e0200 */
[----:B----4-:R-:W-:Y:S01]  /*1ed0*/  ISETP.GE.AND P0, PT, R16, R31, PT ;  /* 0x0000001f1000720c */ /* 0x010fe20003f06270 */
[----:B------:R-:W-:-:S03]  /*1ee0*/  IMAD.WIDE.U32 R6, R157, R4, R152 ;  /* 0x000000049d067225 */ /* 0x000fc600078e0098 */
[----:B------:R-:W-:Y:S01]  /*1ef0*/  SEL R3, R31, RZ, P0 ;  /* 0x000000ff1f037207 */ /* 0x000fe20000000000 */
[----:B------:R-:W-:Y:S02]  /*1f00*/  IMAD R14, R15, R66, RZ ;  /* 0x000000420f0e7224 */ /* 0x000fe400078e02ff */
[----:B------:R-:W-:Y:S01]  /*1f10*/  VIADD R36, R20, 0xffffff80 ;  /* 0xffffff8014247836 */ /* 0x000fe20000000000 */
[----:B------:R-:W-:Y:S01]  /*1f20*/  SHF.R.U32.HI R35, RZ, 0x7, R20 ;  /* 0x00000007ff237819 */ /* 0x000fe20000011614 */
[----:B------:R-:W-:Y:S02]  /*1f30*/  IMAD.IADD R3, R16, 0x1, R3 ;  /* 0x0000000110037824 */ /* 0x000fe400078e0203 */
[----:B------:R-:W-:Y:S01]  /*1f40*/  IMAD.WIDE.U32 R12, R157, R4, R16 ;  /* 0x000000049d0c7225 */ /* 0x000fe200078e0010 */
[C---:B------:R-:W-:Y:S02]  /*1f50*/  ISETP.NE.AND P6, PT, R35.reuse, 0x1, PT ;  /* 0x000000012300780c */ /* 0x040fe40003fc5270 */
[----:B------:R-:W-:Y:S01]  /*1f60*/  SHF.R.S32.HI R0, RZ, 0x1f, R3 ;  /* 0x0000001fff007819 */ /* 0x000fe20000011403 */
[----:B------:R-:W-:-:S02]  /*1f70*/  VIADD R60, R35, 0x8 ;  /* 0x00000008233c7836 */ /* 0x000fc40000000000 */
[----:B------:R-:W-:Y:S01]  /*1f80*/  VIADD R35, R157, 0x60 ;  /* 0x000000609d237836 */ /* 0x000fe20000000000 */
[----:B------:R-:W-:Y:S01]  /*1f90*/  LEA.HI R0, R0, R3, RZ, 0x3 ;  /* 0x0000000300007211 */ /* 0x000fe200078f18ff */
[-C--:B------:R-:W-:Y:S02]  /*1fa0*/  IMAD R15, R15, R4.reuse, RZ ;  /* 0x000000040f0f7224 */ /* 0x080fe400078e02ff */
[----:B------:R-:W-:Y:S02]  /*1fb0*/  IMAD.SHL.U32 R35, R35, 0x40, RZ ;  /* 0x0000004023237824 */ /* 0x000fe400078e00ff */
[----:B------:R-:W-:Y:S02]  /*1fc0*/  VIADD R20, R20, 0xffffff80 ;  /* 0xffffff8014147836 */ /* 0x000fe40000000000 */
[----:B------:R-:W-:Y:S01]  /*1fd0*/  IMAD.IADD R7, R7, 0x1, R21 ;  /* 0x0000000107077824 */ /* 0x000fe200078e0215 */
[----:B------:R-:W-:Y:S01]  /*1fe0*/  LOP3.LUT R35, R35, 0x1c0, RZ, 0xc0, !PT ;  /* 0x000001c023237812 */ /* 0x000fe200078ec0ff */
[----:B------:R-:W-:Y:S01]  /*1ff0*/  IMAD.IADD R13, R21, 0x1, R13 ;  /* 0x00000001150d7824 */ /* 0x000fe200078e020d */
[----:B------:R-:W-:Y:S05]  /*2000*/  @!P6 WARPSYNC.ALL ;  /* 0x000000000000e948 */ /* 0x000fea0003800000 */
[C---:B------:R-:W-:Y:S01]  /*2010*/  IMAD R15, R24.reuse, R5, R15 ;  /* 0x00000005180f7224 */ /* 0x040fe200078e020f */
[----:B------:R-:W-:Y:S01]  /*2020*/  LOP3.LUT R5, R35, 0x38, R0, 0xf8, !PT ;  /* 0x0000003823057812 */ /* 0x000fe200078ef800 */
[----:B------:R-:W-:Y:S01]  /*2030*/  VIADD R35, R157, 0x60 ;  /* 0x000000609d237836 */ /* 0x000fe20000000000 */
[----:B------:R-:W-:Y:S01]  /*2040*/  ULDC UR4, c[0x0][0x2f4] ;  /* 0x0000bd0000047ab9 */ /* 0x000fe20000000800 */
[----:B------:R-:W-:Y:S01]  /*2050*/  IMAD.WIDE.U32 R52, R24, R4, R6 ;  /* 0x0000000418347225 */ /* 0x000fe200078e0006 */
[----:B------:R-:W-:-:S02]  /*2060*/  LOP3.LUT R6, R0, 0xfffffff8, RZ, 0xc0, !PT ;  /* 0xfffffff800067812 */ /* 0x000fc400078ec0ff */
[----:B------:R-:W-:Y:S01]  /*2070*/  ISETP.GE.AND P2, PT, R18, UR4, PT ;  /* 0x0000000412007c0c */ /* 0x000fe2000bf46270 */
[----:B------:R-:W-:-:S04]  /*2080*/  IMAD.WIDE.U32 R54, R24, R4, R12 ;  /* 0x0000000418367225 */ /* 0x000fc800078e000c */
[----:B------:R-:W-:Y:S02]  /*2090*/  IMAD.SHL.U32 R63, R4, 0x80, RZ ;  /* 0x00000080043f7824 */ /* 0x000fe400078e00ff */
[----:B------:R-:W-:Y:S02]  /*20a0*/  IMAD.SHL.U32 R35, R35, 0x40, RZ ;  /* 0x0000004023237824 */ /* 0x000fe400078e00ff */
[----:B------:R-:W-:-:S03]  /*20b0*/  IMAD.WIDE.U32 R48, R24, R66, R8 ;  /* 0x0000004218307225 */ /* 0x000fc600078e0008 */
[----:B------:R-:W-:Y:S01]  /*20c0*/  LOP3.LUT R35, R35, 0x1c0, RZ, 0xc0, !PT ;  /* 0x000001c023237812 */ /* 0x000fe200078ec0ff */
[----:B------:R-:W-:Y:S01]  /*20d0*/  IMAD R21, R24, R67, R14 ;  /* 0x0000004318157224 */ /* 0x000fe200078e020e */
[----:B------:R-:W-:Y:S01]  /*20e0*/  SHF.L.U64.HI R67, R66, 0x7, R67 ;  /* 0x0000000742437819 */ /* 0x000fe20000010243 */
[----:B------:R-:W-:Y:S01]  /*20f0*/  IMAD.WIDE.U32 R50, R24, R66, R10 ;  /* 0x0000004218327225 */ /* 0x000fe200078e000a */
[----:B------:R-:W-:-:S03]  /*2100*/  SHF.R.U32.HI R35, RZ, 0x3, R35 ;  /* 0x00000003ff237819 */ /* 0x000fc60000011623 */
[----:B------:R-:W-:Y:S01]  /*2110*/  IMAD.SHL.U32 R58, R31, 0x2, RZ ;  /* 0x000000021f3a7824 */ /* 0x000fe200078e00ff */
[----:B------:R-:W-:Y:S01]  /*2120*/  LOP3.LUT R8, R5, R35, RZ, 0x3c, !PT ;  /* 0x0000002305087212 */ /* 0x000fe200078e3cff */
[----:B------:R-:W-:Y:S01]  /*2130*/  IMAD.IADD R31, R49, 0x1, R21 ;  /* 0x00000001311f7824 */ /* 0x000fe200078e0215 */
[----:B------:R-:W-:Y:S01]  /*2140*/  SHF.R.S32.HI R5, RZ, 0x3, R0 ;  /* 0x00000003ff057819 */ /* 0x000fe20000011400 */
[----:B------:R-:W-:Y:S02]  /*2150*/  IMAD.IADD R68, R68, 0x1, R33 ;  /* 0x0000000144447824 */ /* 0x000fe400078e0221 */
[----:B------:R-:W-:Y:S02]  /*2160*/  IMAD.SHL.U32 R66, R66, 0x80, RZ ;  /* 0x0000008042427824 */ /* 0x000fe400078e00ff */
[----:B------:R-:W-:Y:S02]  /*2170*/  IMAD.IADD R21, R21, 0x1, R51 ;  /* 0x0000000115157824 */ /* 0x000fe400078e0233 */
[----:B------:R-:W-:-:S02]  /*2180*/  IMAD.IADD R7, R15, 0x1, R55 ;  /* 0x000000010f077824 */ /* 0x000fc400078e0237 */
[C---:B--2---:R-:W-:Y:S01]  /*2190*/  IMAD.SHL.U32 R65, R34.reuse, 0x40, RZ ;  /* 0x0000004022417824 */ /* 0x044fe200078e00ff */
[----:B------:R-:W-:Y:S01]  /*21a0*/  @!P6 BAR.SYNC.DEFER_BLOCKING 0x9, 0x100 ;  /* 0x024400000000eb1d */ /* 0x000fe20000010000 */
[----:B------:R-:W-:Y:S02]  /*21b0*/  LOP3.LUT P1, RZ, R34, 0x4, RZ, 0xc0, !PT ;  /* 0x0000000422ff7812 */ /* 0x000fe4000782c0ff */
[----:B------:R-:W-:Y:S02]  /*21c0*/  SHF.R.S32.HI R34, RZ, 0x1f, R36 ;  /* 0x0000001fff227819 */ /* 0x000fe40000011424 */
[----:B------:R-:W-:Y:S02]  /*21d0*/  LOP3.LUT R65, R65, 0x1c0, RZ, 0xc0, !PT ;  /* 0x000001c041417812 */ /* 0x000fe400078ec0ff */
[----:B------:R-:W-:Y:S02]  /*21e0*/  LEA.HI R34, R34, R36, RZ, 0x2 ;  /* 0x0000002422227211 */ /* 0x000fe400078f10ff */
[----:B------:R-:W-:-:S02]  /*21f0*/  SHF.R.U32.HI R61, RZ, 0x3, R65 ;  /* 0x00000003ff3d7819 */ /* 0x000fc40000011641 */
[----:B------:R-:W-:Y:S02]  /*2200*/  LOP3.LUT R34, R34, 0xfffffffc, RZ, 0xc0, !PT ;  /* 0xfffffffc22227812 */ /* 0x000fe400078ec0ff */
[----:B------:R-:W-:Y:S02]  /*2210*/  LOP3.LUT R4, R65, 0x18, R16, 0xf8, !PT ;  /* 0x0000001841047812 */ /* 0x000fe400078ef810 */
[----:B------:R-:W-:Y:S01]  /*2220*/  @P1 LOP3.LUT R22, R22, 0x2, RZ, 0xfc, !PT ;  /* 0x0000000216161812 */ /* 0x000fe200078efcff */
[----:B------:R-:W-:Y:S01]  /*2230*/  IMAD.IADD R34, R36, 0x1, -R34 ;  /* 0x0000000124227824 */ /* 0x000fe200078e0a22 */
[----:B------:R-:W-:Y:S02]  /*2240*/  LOP3.LUT R4, R4, R61, RZ, 0x3c, !PT ;  /* 0x0000003d04047212 */ /* 0x000fe400078e3cff */
[----:B------:R-:W-:Y:S01]  /*2250*/  ISETP.GE.AND P1, PT, R16, UR4, PT ;  /* 0x0000000410007c0c */ /* 0x000fe2000bf26270 */
[----:B------:R-:W-:Y:S01]  /*2260*/  IMAD R59, R34, 0x60, R157 ;  /* 0x00000060223b7824 */ /* 0x000fe200078e029d */
[----:B------:R-:W-:-:S04]  /*2270*/  SHF.R.S32.HI R34, RZ, 0x1f, R20 ;  /* 0x0000001fff227819 */ /* 0x000fc80000011414 */
[----:B------:R-:W-:Y:S01]  /*2280*/  LEA.HI R34, R34, R20, RZ, 0x5 ;  /* 0x0000001422227211 */ /* 0x000fe200078f28ff */
[----:B------:R-:W-:-:S03]  /*2290*/  IMAD.IADD R20, R53, 0x1, R15 ;  /* 0x0000000135147824 */ /* 0x000fc600078e020f */
[----:B------:R-:W-:-:S05]  /*22a0*/  SHF.R.S32.HI R34, RZ, 0x5, R34 ;  /* 0x00000005ff227819 */ /* 0x000fca0000011422 */
[----:B------:R-:W-:Y:S01]  /*22b0*/  IMAD R57, R34, 0x200, R4 ;  /* 0x0000020022397824 */ /* 0x000fe200078e0204 */
[----:B------:R-:W-:Y:S01]  /*22c0*/  LOP3.LUT R4, R65, 0x38, R0, 0xf8, !PT ;  /* 0x0000003841047812 */ /* 0x000fe200078ef800 */
[----:B---3--:R-:W-:-:S03]  /*22d0*/  IMAD.IADD R0, R32, 0x1, R8 ;  /* 0x0000000120007824 */ /* 0x008fc600078e0208 */
[----:B------:R-:W-:Y:S02]  /*22e0*/  LOP3.LUT R3, R4, R61, RZ, 0x3c, !PT ;  /* 0x0000003d04037212 */ /* 0x000fe400078e3cff */
[----:B------:R-:W-:-:S03]  /*22f0*/  SHF.R.S32.HI R4, RZ, 0x1f, R6 ;  /* 0x0000001fff047819 */ /* 0x000fc60000011406 */
[----:B------:R-:W-:Y:S01]  /*2300*/  IMAD R3, R34, 0x200, R3 ;  /* 0x0000020022037824 */ /* 0x000fe200078e0203 */
[----:B------:R-:W-:-:S07]  /*2310*/  SHF.R.S32.HI R56, RZ, 0x1f, R69 ;  /* 0x0000001fff387819 */ /* 0x000fce0000011445 */
.L_x_1628:
[----:B--2-4-:R-:W2:Y:S01]  /*2320*/  LDL R33, [R1+0x40] ;  /* 0x0000400001217983 */ /* 0x014ea20000100800 */
[----:B0-----:R-:W0:Y:S01]  /*2330*/  LDC R74, c[0x0][0x430] ;  /* 0x00010c00ff4a7b82 */ /* 0x001e220000000800 */
[----:B------:R-:W-:Y:S02]  /*2340*/  VIADD R26, R26, 0xffffffff ;  /* 0xffffffff1a1a7836 */ /* 0x000fe40000000000 */
[----:B------:R-:W-:Y:S02]  /*2350*/  IMAD.MOV.U32 R73, RZ, RZ, RZ ;  /* 0x000000ffff497224 */ /* 0x000fe400078e00ff */
[----:B------:R-:W-:-:S03]  /*2360*/  IMAD R9, R26, 0x80, R59 ;  /* 0x000000801a097824 */ /* 0x000fc600078e023b */
[----:B------:R-:W1:Y:S01]  /*2370*/  LDC R80, c[0x0][0x3f4] ;  /* 0x0000fd00ff507b82 */ /* 0x000e620000000800 */
[----:B------:R-:W-:Y:S01]  /*2380*/  IMAD.IADD R32, R68, 0x1, R9 ;  /* 0x0000000144207824 */ /* 0x000fe200078e0209 */
[----:B------:R-:W-:-:S03]  /*2390*/  ISETP.GE.AND P3, PT, R9, R28, PT ;  /* 0x0000001c0900720c */ /* 0x000fc60003f66270 */
[----:B------:R-:W-:Y:S01]  /*23a0*/  IMAD.MOV.U32 R12, RZ, RZ, R32 ;  /* 0x000000ffff0c7224 */ /* 0x000fe200078e0020 */
[----:B------:R-:W-:Y:S02]  /*23b0*/  ISETP.GT.OR P3, PT, R59, 0x7f, P3 ;  /* 0x0000007f3b00780c */ /* 0x000fe40001f64670 */
[----:B0-----:R-:W-:-:S11]  /*23c0*/  ISETP.NE.AND P4, PT, R74, 0x1, PT ;  /* 0x000000014a00780c */ /* 0x001fd60003f85270 */
[----:B------:R-:W0:Y:S08]  /*23d0*/  @!P3 LDC.64 R10, c[0x0][0x428] ;  /* 0x00010a00ff0abb82 */ /* 0x000e300000000a00 */
[----:B------:R-:W3:Y:S08]  /*23e0*/  @!P3 LDC.64 R8, c[0x0][0x418] ;  /* 0x00010600ff08bb82 */ /* 0x000ef00000000a00 */
[----:B------:R-:W4:Y:S08]  /*23f0*/  @P4 LDC R13, c[0x0][0x434] ;  /* 0x00010d00ff0d4b82 */ /* 0x000f300000000800 */
[----:B------:R-:W1:Y:S01]  /*2400*/  @P4 LDC R14, c[0x0][0x438] ;  /* 0x00010e00ff0e4b82 */ /* 0x000e620000000800 */
[----:B----4-:R-:W-:-:S05]  /*2410*/  @P4 IMAD.HI.U32 R13, R32, R13, RZ ;  /* 0x0000000d200d4227 */ /* 0x010fca00078e00ff */
[----:B-1----:R-:W-:Y:S01]  /*2420*/  @P4 SHF.R.U32.HI R12, RZ, R14, R13 ;  /* 0x0000000eff0c4219 */ /* 0x002fe2000001160d */
[----:B0-----:R-:W-:-:S03]  /*2430*/  @!P3 IMAD R14, R56, R10, RZ ;  /* 0x0000000a380eb224 */ /* 0x001fc600078e02ff */
[----:B------:R-:W-:Y:S01]  /*2440*/  @!P3 SHF.R.S32.HI R13, RZ, 0x1f, R12 ;  /* 0x0000001fff0db819 */ /* 0x000fe2000001140c */
[C---:B------:R-:W-:Y:S02]  /*2450*/  @!P3 IMAD R15, R69.reuse, R11, R14 ;  /* 0x0000000b450fb224 */ /* 0x040fe400078e020e */
[----:B------:R-:W-:-:S04]  /*2460*/  @!P3 IMAD.WIDE.U32 R10, R69, R10, R12 ;  /* 0x0000000a450ab225 */ /* 0x000fc800078e000c */
[----:B------:R-:W-:Y:S01]  /*2470*/  @!P3 IMAD.IADD R11, R11, 0x1, R15 ;  /* 0x000000010b0bb824 */ /* 0x000fe200078e020f */
[----:B---3--:R-:W-:-:S04]  /*2480*/  @!P3 LEA R8, P4, R10, R8, 0x2 ;  /* 0x000000080a08b211 */ /* 0x008fc800078810ff */
[----:B------:R-:W-:-:S05]  /*2490*/  @!P3 LEA.HI.X R9, R10, R9, R11, 0x2, P4 ;  /* 0x000000090a09b211 */ /* 0x000fca00020f140b */
[----:B-----5:R0:W5:Y:S01]  /*24a0*/  @!P3 LDG.E R73, desc[UR42][R8.64] ;  /* 0x0000002a0849b981 */ /* 0x020162000c1e1900 */
[----:B------:R-:W-:Y:S01]  /*24b0*/  ISETP.GT.AND P3, PT, R26, R27, PT ;  /* 0x0000001b1a00720c */ /* 0x000fe20003f64270 */
[----:B------:R-:W-:Y:S01]  /*24c0*/  IMAD R72, R23, 0x2000, R57 ;  /* 0x0000200017487824 */ /* 0x000fe200078e0239 */
[----:B------:R-:W-:Y:S01]  /*24d0*/  LOP3.LUT R22, R22, 0xfffffffe, RZ, 0xc0, !PT ;  /* 0xfffffffe16167812 */ /* 0x000fe200078ec0ff */
[----:B------:R-:W-:Y:S01]  /*24e0*/  IMAD.MOV R11, RZ, RZ, -R12 ;  /* 0x000000ffff0b7224 */ /* 0x000fe200078e0a0c */
[----:B------:R-:W-:Y:S05]  /*24f0*/  YIELD ;  /* 0x0000000000007946 */ /* 0x000fea0003800000 */
[----:B------:R-:W-:Y:S01]  /*2500*/  VIADD R10, R72, 0x20 ;  /* 0x00000020480a7836 */ /* 0x000fe20000000000 */
[----:B------:R-:W-:Y:S01]  /*2510*/  BSSY B0, `(.L_x_1573) ;  /* 0x0000330000007945 */ /* 0x000fe20003800000 */
[----:B------:R-:W-:-:S02]  /*2520*/  IMAD R74, R74, R11, R32 ;  /* 0x0000000b4a4a7224 */ /* 0x000fc400078e0220 */
[----:B------:R-:W-:Y:S02]  /*2530*/  @P3 LOP3.LUT R22, R22, 0x1, RZ, 0xfc, !PT ;  /* 0x0000000116163812 */ /* 0x000fe400078efcff */
[----:B------:R-:W-:Y:S02]  /*2540*/  ISETP.GE.AND P3, PT, R80, 0x1, PT ;  /* 0x000000015000780c */ /* 0x000fe40003f66270 */
[----:B--2---:R-:W-:-:S13]  /*2550*/  LOP3.LUT P5, RZ, R33, 0x4, RZ, 0xc0, !PT ;  /* 0x0000000421ff7812 */ /* 0x004fda00078ac0ff */
[C---:B------:R-:W-:Y:S02]  /*2560*/  @P5 VIADD R10, R72.reuse, 0xffffffe0 ;  /* 0xffffffe0480a5836 */ /* 0x040fe40000000000 */
[--C-:B------:R-:W-:Y:S02]  /*2570*/  IMAD R72, R72, 0x2, R25.reuse ;  /* 0x0000000248487824 */ /* 0x100fe400078e0219 */
[----:B------:R-:W-:Y:S01]  /*2580*/  IMAD R71, R10, 0x2, R25 ;  /* 0x000000020a477824 */ /* 0x000fe200078e0219 */
[----:B0-----:R-:W-:Y:S06]  /*2590*/  @!P3 BRA `(.L_x_1574) ;  /* 0x0000002c007cb947 */ /* 0x001fec0003800000 */
        /* <DEDUP_REMOVED lines=8> */
[----:B------:R-:W-:Y:S02]  /*2620*/  IMAD R77, R26, -0x80, R28 ;  /* 0xffffff801a4d7824 */ /* 0x000fe400078e021c */
[----:B------:R-:W-:Y:S02]  /*2630*/  IMAD R10, R76, UR4, RZ ;  /* 0x000000044c0a7c24 */ /* 0x000fe4000f8e02ff */
[----:B------:R-:W-:Y:S01]  /*2640*/  IMAD.IADD R9, R9, 0x1, R11 ;  /* 0x0000000109097824 */ /* 0x000fe200078e020b */
[----:B------:R-:W-:Y:S01]  /*2650*/  VIMNMX R77, R77, 0x80, PT ;  /* 0x000000804d4d7848 */ /* 0x000fe20003fe0100 */
[C---:B------:R-:W-:Y:S01]  /*2660*/  IMAD R11, R73.reuse, UR5, R10 ;  /* 0x00000005490b7c24 */ /* 0x040fe2000f8e020a */
[----:B------:R-:W-:Y:S01]  /*2670*/  SHF.R.S32.HI R10, RZ, 0x1f, R26 ;  /* 0x0000001fff0a7819 */ /* 0x000fe2000001141a */
        /* <DEDUP_REMOVED lines=8> */
[C---:B------:R-:W-:Y:S01]  /*2700*/  LEA R84, P3, R8.reuse, UR4, 0x1 ;  /* 0x0000000408547c11 */ /* 0x040fe2000f8608ff */
[----:B------:R-:W-:Y:S01]  /*2710*/  ULDC.U8 UR4, c[0x0][0x410] ;  /* 0x0001040000047ab9 */ /* 0x000fe20000000000 */
[----:B------:R-:W-:Y:S02]  /*2720*/  IMAD R11, R67, R26, RZ ;  /* 0x0000001a430b7224 */ /* 0x000fe400078e02ff */
[----:B------:R-:W-:Y:S01]  /*2730*/  LEA.HI.X R85, R8, UR5, R85, 0x1, P3 ;  /* 0x0000000508557c11 */ /* 0x000fe200098f0c55 */
[C---:B------:R-:W-:Y:S01]  /*2740*/  IMAD R81, R10.reuse, R63, R12 ;  /* 0x0000003f0a517224 */ /* 0x040fe200078e020c */
[----:B------:R-:W-:Y:S01]  /*2750*/  ISETP.NE.AND P3, PT, RZ, UR4, PT ;  /* 0x00000004ff007c0c */ /* 0x000fe2000bf65270 */
[----:B------:R-:W-:Y:S02]  /*2760*/  IMAD R13, R10, R66, R11 ;  /* 0x000000420a0d7224 */ /* 0x000fe400078e020b */
[----:B------:R-:W-:-:S04]  /*2770*/  IMAD.WIDE.U32 R10, R66, R26, RZ ;  /* 0x0000001a420a7225 */ /* 0x000fc800078e00ff */
[----:B------:R-:W-:-:S04]  /*2780*/  IMAD.WIDE.U32 R8, R63, R26, RZ ;  /* 0x0000001a3f087225 */ /* 0x000fc800078e00ff */
[----:B------:R-:W-:Y:S02]  /*2790*/  IMAD.IADD R70, R11, 0x1, R13 ;  /* 0x000000010b467824 */ /* 0x000fe400078e020d */
[----:B------:R-:W-:Y:S01]  /*27a0*/  IMAD.IADD R81, R9, 0x1, R81 ;  /* 0x0000000109517824 */ /* 0x000fe200078e0251 */
[----:B------:R-:W-:Y:S06]  /*27b0*/  @!P3 BRA `(.L_x_1575) ;  /* 0x000000140074b947 */ /* 0x000fec0003800000 */
[----:B------:R0:W5:Y:S01]  /*27c0*/  LDL R83, [R1+0xc] ;  /* 0x00000c0001537983 */ /* 0x0001620000100800 */
        /* <DEDUP_REMOVED lines=10> */
[----:B0-----:R-:W-:Y:S06]  /*2870*/  @P3 BRA `(.L_x_1577) ;  /* 0x0000000000503947 */ /* 0x001fec0003800000 */
        /* <DEDUP_REMOVED lines=16> */
[----:B------:R0:W5:Y:S02]  /*2980*/  @!P4 LDG.E.64 R46, desc[UR42][R14.64] ;  /* 0x0000002a0e2ec981 */ /* 0x000164000c1e1b00 */
[----:B-----5:R-:W-:-:S13]  /*2990*/  ISETP.GE.AND P4, PT, R83, R80, PT ;  /* 0x000000505300720c */ /* 0x020fda0003f86270 */
[----:B------:R0:W5:Y:S04]  /*29a0*/  @!P4 LDG.E.64 R40, desc[UR42][R12.64+0x20] ;  /* 0x0000202a0c28c981 */ /* 0x000168000c1e1b00 */
[----:B------:R0:W5:Y:S02]  /*29b0*/  @!P4 LDG.E.64 R42, desc[UR42][R14.64+0x20] ;  /* 0x0000202a0e2ac981 */ /* 0x000164000c1e1b00 */
.L_x_1577:
[----:B------:R-:W-:Y:S05]  /*29c0*/  BSYNC B1 ;  /* 0x0000000000017941 */ /* 0x000fea0003800000 */
.L_x_1576:
        /* <DEDUP_REMOVED lines=9> */
[----:B------:R-:W-:Y:S01]  /*2a60*/  IMAD.MOV.U32 R9, RZ, RZ, R81 ;  /* 0x000000ffff097224 */ /* 0x000fe200078e0051 */
[----:B------:R-:W-:Y:S02]  /*2a70*/  CS2R R36, SRZ ;  /* 0x0000000000247805 */ /* 0x000fe4000001ff00 */
[----:B------:R-:W-:Y:S01]  /*2a80*/  CS2R R38, SRZ ;  /* 0x0000000000267805 */ /* 0x000fe2000001ff00 */
        /* <DEDUP_REMOVED lines=22> */
.L_x_1579:
[----:B------:R-:W-:Y:S05]  /*2bf0*/  BSYNC B1 ;  /* 0x0000000000017941 */ /* 0x000fea0003800000 */
.L_x_1578:
[----:B0-----:R-:W-:Y:S01]  /*2c00*/  IMAD.MOV.U32 R8, RZ, RZ, R44 ;  /* 0x000000ffff087224 */ /* 0x001fe200078e002c */
[----:B------:R-:W-:Y:S01]  /*2c10*/  UISETP.NE.AND UP0, UPT, UR39, 0x3, UPT ;  /* 0x000000032700788c */ /* 0x000fe2000bf05270 */
[----:B------:R-:W-:Y:S01]  /*2c20*/  IMAD.MOV.U32 R9, RZ, RZ, R45 ;  /* 0x000000ffff097224 */ /* 0x000fe200078e002d */
        /* <DEDUP_REMOVED lines=25> */
[----:B------:R-:W-:Y:S02]  /*2dc0*/  PRMT R86, R8, 0x7610, R86 ;  /* 0x0000761008567816 */ /* 0x000fe40000000056 */
[----:B------:R-:W-:Y:S02]  /*2dd0*/  PRMT R87, R9, 0x7610, R87 ;  /* 0x0000761009577816 */ /* 0x000fe40000000057 */
[----:B------:R-:W-:Y:S02]  /*2de0*/  PRMT R91, R10, 0x7610, R91 ;  /* 0x000076100a5b7816 */ /* 0x000fe4000000005b */
[----:B------:R-:W-:Y:S01]  /*2df0*/  PRMT R92, R11, 0x7610, R92 ;  /* 0x000076100b5c7816 */ /* 0x000fe2000000005c */
[----:B------:R-:W-:Y:S06]  /*2e00*/  @!P5 BRA `(.L_x_1580) ;  /* 0x000000000004d947 */ /* 0x000fec0003800000 */
[----:B------:R-:W-:Y:S01]  /*2e10*/  BPT.TRAP 0x1 ;  /* 0x000000040000795c */ /* 0x000fe20000300000 */
.L_x_1580:
[----:B------:R-:W2:Y:S01]  /*2e20*/  LDL R8, [R1+0x8] ;  /* 0x0000080001087983 */ /* 0x000ea20000100800 */
[----:B------:R-:W-:Y:S01]  /*2e30*/  IMAD R70, R23, 0x8, R2 ;  /* 0x0000000817467824 */ /* 0x000fe200078e0202 */
[----:B------:R-:W-:Y:S01]  /*2e40*/  BSSY B1, `(.L_x_1581) ;  /* 0x0000004000017945 */ /* 0x000fe20003800000 */
[----:B--2---:R-:W-:-:S04]  /*2e50*/  SHF.L.U32 R78, R8, 0x1f, RZ ;  /* 0x0000001f084e7819 */ /* 0x004fc800000006ff */
[----:B------:R-:W0:Y:S02]  /*2e60*/  SYNCS.PHASECHK.TRANS64.TRYWAIT P6, [R70+URZ+0x16890], R78 ;  /* 0x0168904e460075a7 */ /* 0x000e2400080c017f */
[----:B0-----:R-:W-:Y:S05]  /*2e70*/  @!P6 BRA `(.L_x_1582) ;  /* 0x000001b400c4e947 */ /* 0x001fea0003800000 */
.L_x_1893:
[----:B------:R-:W-:Y:S05]  /*2e80*/  BSYNC B1 ;  /* 0x0000000000017941 */ /* 0x000fea0003800000 */
.L_x_1581:
[----:B------:R-:W-:-:S03]  /*2e90*/  UMOV UR4, 0xffffffff ;  /* 0xffffffff00047882 */ /* 0x000fc60000000000 */
[----:B------:R-:W-:Y:S05]  /*2ea0*/  BRA.DIV UR4, `(.L_x_1583) ;  /* 0x000001b604cc7947 */ /* 0x000fea000b800000 */
[----:B------:R1:W2:Y:S04]  /*2eb0*/  SHFL.IDX PT, R81, R85, RZ, 0x1c1f ;  /* 0x001c1fff55517589 */ /* 0x0002a800000e0000 */
[----:B------:R1:W3:Y:S02]  /*2ec0*/  SHFL.IDX PT, R14, R84, RZ, 0x1c1f ;  /* 0x001c1fff540e7589 */ /* 0x0002e400000e0000 */
.L_x_1897:
        /* <DEDUP_REMOVED lines=12> */
[----:B0-----:R-:W-:Y:S01]  /*2f90*/  IMAD.U32 R44, R10, 0x10000, RZ ;  /* 0x000100000a2c7824 */ /* 0x001fe200078e00ff */
[----:B------:R-:W-:Y:S02]  /*2fa0*/  SHF.R.U32.HI R101, RZ, 0x10, R47 ;  /* 0x00000010ff657819 */ /* 0x000fe4000001162f */
[----:B------:R-:W-:Y:S02]  /*2fb0*/  PRMT R100, R83, 0x5432, R100 ;  /* 0x0000543253647816 */ /* 0x000fe40000000064 */
[----:B------:R-:W-:Y:S02]  /*2fc0*/  SHF.R.U32.HI R97, RZ, 0x10, R45 ;  /* 0x00000010ff617819 */ /* 0x000fe4000001162d */
[----:B------:R-:W-:-:S02]  /*2fd0*/  PRMT R47, R82, 0x5432, R98 ;  /* 0x00005432522f7816 */ /* 0x000fc40000000062 */
[----:B------:R-:W-:Y:S02]  /*2fe0*/  PRMT R101, R102, 0x5410, R101 ;  /* 0x0000541066657816 */ /* 0x000fe40000000065 */
[----:B------:R-:W-:Y:S02]  /*2ff0*/  LOP3.LUT R45, R9, 0xffff0000, RZ, 0xc0, !PT ;  /* 0xffff0000092d7812 */ /* 0x000fe400078ec0ff */
[C---:B------:R-:W-:Y:S01]  /*3000*/  LOP3.LUT R102, R100.reuse, 0xffff0000, RZ, 0xc0, !PT ;  /* 0xffff000064667812 */ /* 0x040fe200078ec0ff */
[----:B------:R-:W-:Y:S01]  /*3010*/  IMAD.U32 R103, R101, 0x10000, RZ ;  /* 0x0001000065677824 */ /* 0x000fe200078e00ff */
[----:B------:R-:W-:Y:S01]  /*3020*/  PRMT R97, R99, 0x5410, R97 ;  /* 0x0000541063617816 */ /* 0x000fe20000000061 */
[----:B------:R-:W-:Y:S01]  /*3030*/  IMAD.U32 R100, R100, 0x10000, RZ ;  /* 0x0001000064647824 */ /* 0x000fe200078e00ff */
[----:B------:R-:W-:Y:S01]  /*3040*/  LOP3.LUT R98, R47, 0xffff0000, RZ, 0xc0, !PT ;  /* 0xffff00002f627812 */ /* 0x000fe200078ec0ff */
[----:B------:R-:W-:Y:S01]  /*3050*/  FMUL.FTZ R104, R45, R102 ;  /* 0x000000662d687220 */ /* 0x000fe20000410000 */
[----:B------:R-:W-:Y:S01]  /*3060*/  LOP3.LUT R46, R10, 0xffff0000, RZ, 0xc0, !PT ;  /* 0xffff00000a2e7812 */ /* 0x000fe200078ec0ff */
[C---:B------:R-:W-:Y:S01]  /*3070*/  IMAD.U32 R10, R11.reuse, 0x10000, RZ ;  /* 0x000100000b0a7824 */ /* 0x040fe200078e00ff */
[----:B------:R-:W-:Y:S01]  /*3080*/  LOP3.LUT R15, R11, 0xffff0000, RZ, 0xc0, !PT ;  /* 0xffff00000b0f7812 */ /* 0x000fe200078ec0ff */
[----:B------:R-:W-:-:S02]  /*3090*/  IMAD.U32 R11, R9, 0x10000, RZ ;  /* 0x00010000090b7824 */ /* 0x000fc400078e00ff */
[-C--:B------:R-:W-:Y:S01]  /*30a0*/  FMUL.FTZ R45, R45, R98.reuse ;  /* 0x000000622d2d7220 */ /* 0x080fe20000410000 */
[----:B------:R-:W-:Y:S02]  /*30b0*/  IMAD.U32 R99, R97, 0x10000, RZ ;  /* 0x0001000061637824 */ /* 0x000fe400078e00ff */
[----:B------:R-:W-:Y:S01]  /*30c0*/  FMUL.FTZ R105, R46, R103 ;  /* 0x000000672e697220 */ /* 0x000fe20000410000 */
[----:B------:R-:W-:Y:S01]  /*30d0*/  LOP3.LUT R101, R101, 0xffff0000, RZ, 0xc0, !PT ;  /* 0xffff000065657812 */ /* 0x000fe200078ec0ff */
[C---:B------:R-:W-:Y:S01]  /*30e0*/  IMAD.U32 R9, R8.reuse, 0x10000, RZ ;  /* 0x0001000008097824 */ /* 0x040fe200078e00ff */
[----:B------:R-:W-:Y:S01]  /*30f0*/  LOP3.LUT R97, R97, 0xffff0000, RZ, 0xc0, !PT ;  /* 0xffff000061617812 */ /* 0x000fe200078ec0ff */
[C---:B------:R-:W-:Y:S01]  /*3100*/  FFMA.FTZ R104, R11.reuse, R98, -R104 ;  /* 0x000000620b687223 */ /* 0x040fe20000010868 */
[----:B------:R-:W-:Y:S01]  /*3110*/  FFMA.FTZ R45, R11, R102, R45 ;  /* 0x000000660b2d7223 */ /* 0x000fe2000001002d */
[----:B------:R-:W-:Y:S01]  /*3120*/  LOP3.LUT R8, R8, 0xffff0000, RZ, 0xc0, !PT ;  /* 0xffff000008087812 */ /* 0x000fe200078ec0ff */
[-C--:B------:R-:W-:Y:S01]  /*3130*/  FMUL.FTZ R11, R46, R99.reuse ;  /* 0x000000632e0b7220 */ /* 0x080fe20000410000 */
[----:B------:R-:W-:Y:S01]  /*3140*/  FFMA.FTZ R105, R44, R99, -R105 ;  /* 0x000000632c697223 */ /* 0x000fe20000010869 */
[----:B------:R-:W-:-:S02]  /*3150*/  IMAD.U32 R47, R47, 0x10000, RZ ;  /* 0x000100002f2f7824 */ /* 0x000fc400078e00ff */
[C---:B------:R-:W-:Y:S01]  /*3160*/  FMUL.FTZ R99, R15.reuse, R101 ;  /* 0x000000650f637220 */ /* 0x040fe20000410000 */
[----:B------:R-:W-:Y:S01]  /*3170*/  FMUL.FTZ R98, R15, R97 ;  /* 0x000000610f627220 */ /* 0x000fe20000410000 */
[----:B------:R-:W-:Y:S01]  /*3180*/  FFMA.FTZ R46, R44, R103, R11 ;  /* 0x000000672c2e7223 */ /* 0x000fe2000001000b */
[CC--:B------:R-:W-:Y:S01]  /*3190*/  FMUL.FTZ R44, R8.reuse, R100.reuse ;  /* 0x00000064082c7220 */ /* 0x0c0fe20000410000 */
[----:B------:R-:W-:Y:S01]  /*31a0*/  FMUL.FTZ R11, R8, R47 ;  /* 0x0000002f080b7220 */ /* 0x000fe20000410000 */
[C---:B------:R-:W-:Y:S01]  /*31b0*/  FFMA.FTZ R99, R10.reuse, R97, -R99 ;  /* 0x000000610a637223 */ /* 0x040fe20000010863 */
[----:B------:R-:W-:Y:S01]  /*31c0*/  FFMA.FTZ R98, R10, R101, R98 ;  /* 0x000000650a627223 */ /* 0x000fe20000010062 */
[C---:B------:R-:W-:Y:S01]  /*31d0*/  FFMA.FTZ R44, R9.reuse, R47, -R44 ;  /* 0x0000002f092c7223 */ /* 0x040fe2000001082c */
[----:B------:R-:W-:Y:S01]  /*31e0*/  FFMA.FTZ R11, R9, R100, R11 ;  /* 0x00000064090b7223 */ /* 0x000fe2000001000b */
[----:B------:R-:W-:Y:S02]  /*31f0*/  F2FP.BF16.F32.PACK_AB R9, R45, R104 ;  /* 0x000000682d09723e */ /* 0x000fe400000010ff */
[----:B------:R-:W-:-:S02]  /*3200*/  F2FP.BF16.F32.PACK_AB R98, R98, R99 ;  /* 0x000000636262723e */ /* 0x000fc400000010ff */
[----:B------:R-:W-:Y:S02]  /*3210*/  F2FP.BF16.F32.PACK_AB R8, R11, R44 ;  /* 0x0000002c0b08723e */ /* 0x000fe400000010ff */
[----:B------:R-:W-:Y:S01]  /*3220*/  F2FP.BF16.F32.PACK_AB R10, R46, R105 ;  /* 0x000000692e0a723e */ /* 0x000fe200000010ff */
[----:B------:R-:W-:-:S07]  /*3230*/  IMAD.MOV.U32 R11, RZ, RZ, R98 ;  /* 0x000000ffff0b7224 */ /* 0x000fce00078e0062 */
.L_x_1589:
[----:B------:R-:W-:Y:S05]  /*3240*/  BSYNC B3 ;  /* 0x0000000000037941 */ /* 0x000fea0003800000 */
.L_x_1588:
[----:B0-----:R4:W-:Y:S02]  /*3250*/  ST.E.128 desc[UR42][R12.64], R8 ;  /* 0x000000080c007985 */ /* 0x0019e4000c101d2a */
.L_x_1587:
[----:B------:R-:W-:Y:S05]  /*3260*/  BSYNC B2 ;  /* 0x0000000000027941 */ /* 0x000fea0003800000 */
.L_x_1586:
[----:B------:R-:W-:Y:S05]  /*3270*/  @P2 BRA `(.L_x_1585) ;  /* 0x0000000000e02947 */ /* 0x000fea0003800000 */
[----:B----4-:R-:W2:Y:S04]  /*3280*/  LDL R8, [R1+0x4] ;  /* 0x0000040001087983 */ /* 0x010ea80000100800 */
[----:B------:R-:W4:Y:S01]  /*3290*/  LDL R15, [R1+0xc] ;  /* 0x00000c00010f7983 */ /* 0x000f220000100800 */
[C---:B---3--:R-:W-:Y:S01]  /*32a0*/  LEA R12, P3, R18.reuse, R14, 0x1 ;  /* 0x0000000e120c7211 */ /* 0x048fe200078608ff */
[----:B------:R-:W-:Y:S03]  /*32b0*/  BSSY B2, `(.L_x_1590) ;  /* 0x0000033000027945 */ /* 0x000fe60003800000 */
[----:B--2---:R-:W-:Y:S02]  /*32c0*/  LEA.HI.X R13, R18, R81, R8, 0x1, P3 ;  /* 0x00000051120d7211 */ /* 0x004fe400018f0c08 */
[----:B------:R2:W3:Y:S01]  /*32d0*/  LDS.128 R8, [R71+0xe000] ;  /* 0x00e0000047087984 */ /* 0x0004e20000000c00 */
[----:B----4-:R-:W-:-:S13]  /*32e0*/  ISETP.GE.AND P3, PT, R15, R80, PT ;  /* 0x000000500f00720c */ /* 0x010fda0003f66270 */
[----:B--2---:R-:W-:Y:S05]  /*32f0*/  @P3 BRA `(.L_x_1591) ;  /* 0x0000000000b83947 */ /* 0x004fea0003800000 */
[--C-:B------:R-:W-:Y:S01]  /*3300*/  SHF.R.U64 R45, R42, 0x10, R43.reuse ;  /* 0x000000102a2d7819 */ /* 0x100fe2000000122b */
[----:B---3--:R-:W-:Y:S01]  /*3310*/  IMAD.U32 R14, R10, 0x10000, RZ ;  /* 0x000100000a0e7824 */ /* 0x008fe200078e00ff */
        /* <DEDUP_REMOVED lines=17> */
[----:B------:R-:W-:Y:S01]  /*3430*/  IMAD.U32 R9, R8, 0x10000, RZ ;  /* 0x0001000008097824 */ /* 0x000fe200078e00ff */
[----:B------:R-:W-:Y:S01]  /*3440*/  LOP3.LUT R42, R96, 0xffff0000, RZ, 0xc0, !PT ;  /* 0xffff0000602a7812 */ /* 0x000fe200078ec0ff */
[----:B------:R-:W-:Y:S01]  /*3450*/  FFMA.FTZ R81, R14, R43, -R81 ;  /* 0x0000002b0e517223 */ /* 0x000fe20000010851 */
[----:B------:R-:W-:Y:S01]  /*3460*/  LOP3.LUT R93, R93, 0xffff0000, RZ, 0xc0, !PT ;  /* 0xffff00005d5d7812 */ /* 0x000fe200078ec0ff */
[----:B------:R-:W-:Y:S01]  /*3470*/  FMUL.FTZ R47, R11, R44 ;  /* 0x0000002c0b2f7220 */ /* 0x000fe20000410000 */
[----:B------:R-:W-:Y:S01]  /*3480*/  LOP3.LUT R95, R95, 0xffff0000, RZ, 0xc0, !PT ;  /* 0xffff00005f5f7812 */ /* 0x000fe200078ec0ff */
[-C--:B------:R-:W-:Y:S01]  /*3490*/  FMUL.FTZ R11, R11, R42.reuse ;  /* 0x0000002a0b0b7220 */ /* 0x080fe20000410000 */
[----:B------:R-:W-:Y:S01]  /*34a0*/  LOP3.LUT R8, R8, 0xffff0000, RZ, 0xc0, !PT ;  /* 0xffff000008087812 */ /* 0x000fe200078ec0ff */
[----:B------:R-:W-:Y:S01]  /*34b0*/  FFMA.FTZ R47, R10, R42, -R47 ;  /* 0x0000002a0a2f7223 */ /* 0x000fe2000001082f */
[----:B------:R-:W-:Y:S01]  /*34c0*/  FFMA.FTZ R14, R14, R45, R15 ;  /* 0x0000002d0e0e7223 */ /* 0x000fe2000001000f */
        /* <DEDUP_REMOVED lines=17> */
.L_x_1591:
[----:B------:R-:W-:Y:S05]  /*35e0*/  BSYNC B2 ;  /* 0x0000000000027941 */ /* 0x000fea0003800000 */
.L_x_1590:
[----:B---3--:R2:W-:Y:S02]  /*35f0*/  ST.E.128 desc[UR42][R12.64], R8 ;  /* 0x000000080c007985 */ /* 0x0085e4000c101d2a */
.L_x_1585:
[----:B------:R-:W-:Y:S05]  /*3600*/  BSYNC B1 ;  /* 0x0000000000017941 */ /* 0x000fea0003800000 */
.L_x_1584:
[----:B------:R-:W-:-:S03]  /*3610*/  UMOV UR4, 0xffffffff ;  /* 0xffffffff00047882 */ /* 0x000fc60000000000 */
[----:B------:R-:W-:Y:S05]  /*3620*/  BRA.DIV UR4, `(.L_x_1592) ;  /* 0x000001b204347947 */ /* 0x000fea000b800000 */
[----:B-1----:R-:W1:Y:S04]  /*3630*/  SHFL.IDX PT, R85, R85, 0x1, 0x1c1f ;  /* 0x003c1f0055557f89 */ /* 0x002e6800000e0000 */
[----:B---3--:R3:W0:Y:S02]  /*3640*/  SHFL.IDX PT, R14, R84, 0x1, 0x1c1f ;  /* 0x003c1f00540e7f89 */ /* 0x00862400000e0000 */
.L_x_1901:
[----:B------:R-:W-:Y:S05]  /*3650*/  @P4 BRA `(.L_x_1593) ;  /* 0x00000020006c4947 */ /* 0x000fea0003800000 */
[----:B------:R-:W-:Y:S04]  /*3660*/  BSSY B1, `(.L_x_1594) ;  /* 0x0000038000017945 */ /* 0x000fe80003800000 */
[----:B------:R-:W-:Y:S05]  /*3670*/  @P1 BRA `(.L_x_1595) ;  /* 0x0000000000d81947 */ /* 0x000fea0003800000 */
[----:B--2-4-:R2:W4:Y:S01]  /*3680*/  LDS.128 R8, [R72+0x11000] ;  /* 0x0110000048087984 */ /* 0x0145220000000c00 */
[C---:B0-----:R-:W-:Y:S01]  /*3690*/  LEA R12, P3, R16.reuse, R14, 0x1 ;  /* 0x0000000e100c7211 */ /* 0x041fe200078608ff */
[----:B------:R-:W-:Y:S03]  /*36a0*/  BSSY B2, `(.L_x_1596) ;  /* 0x0000032000027945 */ /* 0x000fe60003800000 */
[----:B-1----:R-:W-:Y:S02]  /*36b0*/  LEA.HI.X R13, R16, R85, R17, 0x1, P3 ;  /* 0x00000055100d7211 */ /* 0x002fe400018f0c11 */
[----:B------:R-:W-:-:S13]  /*36c0*/  ISETP.GE.AND P3, PT, R152, R80, PT ;  /* 0x000000509800720c */ /* 0x000fda0003f66270 */
[----:B--2---:R-:W-:Y:S05]  /*36d0*/  @P3 BRA `(.L_x_1597) ;  /* 0x0000000000b83947 */ /* 0x004fea0003800000 */
        /* <DEDUP_REMOVED lines=10> */
[----:B------:R-:W-:Y:S01]  /*3780*/  LOP3.LUT R38, R11, 0xffff0000, RZ, 0xc0, !PT ;  /* 0xffff00000b267812 */ /* 0x000fe200078ec0ff */
[----:B------:R-:W-:Y:S01]  /*3790*/  IMAD.U32 R42, R92, 0x10000, RZ ;  /* 0x000100005c2a7824 */ /* 0x000fe200078e00ff */
[----:B------:R-:W-:Y:S01]  /*37a0*/  LOP3.LUT R11, R9, 0xffff0000, RZ, 0xc0, !PT ;  /* 0xffff0000090b7812 */ /* 0x000fe200078ec0ff */
[----:B------:R-:W-:Y:S01]  /*37b0*/  IMAD.U32 R40, R90, 0x10000, RZ ;  /* 0x000100005a287824 */ /* 0x000fe200078e00ff */
[C---:B------:R-:W-:Y:S01]  /*37c0*/  LOP3.LUT R41, R91.reuse, 0xffff0000, RZ, 0xc0, !PT ;  /* 0xffff00005b297812 */ /* 0x040fe200078ec0ff */
[----:B------:R-:W-:Y:S01]  /*37d0*/  IMAD.U32 R91, R91, 0x10000, RZ ;  /* 0x000100005b5b7824 */ /* 0x000fe200078e00ff */
[C---:B------:R-:W-:Y:S01]  /*37e0*/  LOP3.LUT R39, R88.reuse, 0xffff0000, RZ, 0xc0, !PT ;  /* 0xffff000058277812 */ /* 0x040fe200078ec0ff */
[----:B------:R-:W-:Y:S01]  /*37f0*/  IMAD.U32 R88, R88, 0x10000, RZ ;  /* 0x0001000058587824 */ /* 0x000fe200078e00ff */
[----:B------:R-:W-:Y:S01]  /*3800*/  LOP3.LUT R36, R10, 0xffff0000, RZ, 0xc0, !PT ;  /* 0xffff00000a247812 */ /* 0x000fe200078ec0ff */
[----:B------:R-:W-:-:S02]  /*3810*/  IMAD.U32 R10, R9, 0x10000, RZ ;  /* 0x00010000090a7824 */ /* 0x000fc400078e00ff */
[C---:B------:R-:W-:Y:S01]  /*3820*/  FMUL.FTZ R43, R11.reuse, R41 ;  /* 0x000000290b2b7220 */ /* 0x040fe20000410000 */
[C---:B------:R-:W-:Y:S02]  /*3830*/  IMAD.U32 R9, R8.reuse, 0x10000, RZ ;  /* 0x0001000008097824 */ /* 0x040fe400078e00ff */
        /* <DEDUP_REMOVED lines=9> */
[CC--:B------:R-:W-:Y:S01]  /*38d0*/  FMUL.FTZ R10, R8.reuse, R91.reuse ;  /* 0x0000005b080a7220 */ /* 0x0c0fe20000410000 */
[----:B------:R-:W-:Y:S01]  /*38e0*/  FFMA.FTZ R15, R15, R42, R36 ;  /* 0x0000002a0f0f7223 */ /* 0x000fe20000010024 */
[----:B------:R-:W-:Y:S01]  /*38f0*/  FMUL.FTZ R8, R8, R88 ;  /* 0x0000005808087220 */ /* 0x000fe20000410000 */
        /* <DEDUP_REMOVED lines=12> */
.L_x_1597:
[----:B------:R-:W-:Y:S05]  /*39c0*/  BSYNC B2 ;  /* 0x0000000000027941 */ /* 0x000fea0003800000 */
.L_x_1596:
[----:B----4-:R0:W-:Y:S02]  /*39d0*/  ST.E.128 desc[UR42][R12.64], R8 ;  /* 0x000000080c007985 */ /* 0x0101e4000c101d2a */
.L_x_1595:
[----:B------:R-:W-:Y:S05]  /*39e0*/  BSYNC B1 ;  /* 0x0000000000017941 */ /* 0x000fea0003800000 */
.L_x_1594:
[----:B------:R-:W-:Y:S05]  /*39f0*/  @P2 BRA `(.L_x_1593) ;  /* 0x0000001c00842947 */ /* 0x000fea0003800000 */
[----:B0-2-4-:R-:W1:Y:S04]  /*3a00*/  LDL R8, [R1+0x4] ;  /* 0x0000040001087983 */ /* 0x015e680000100800 */
[----:B------:R-:W2:Y:S01]  /*3a10*/  LDL R15, [R1+0xc] ;  /* 0x00000c00010f7983 */ /* 0x000ea20000100800 */
[C---:B------:R-:W-:Y:S01]  /*3a20*/  LEA R12, P3, R18.reuse, R14, 0x1 ;  /* 0x0000000e120c7211 */ /* 0x040fe200078608ff */
[----:B------:R-:W-:Y:S03]  /*3a30*/  BSSY B1, `(.L_x_1598) ;  /* 0x0000033000017945 */ /* 0x000fe60003800000 */
[----:B-1----:R-:W-:Y:S02]  /*3a40*/  LEA.HI.X R13, R18, R85, R8, 0x1, P3 ;  /* 0x00000055120d7211 */ /* 0x002fe400018f0c08 */
[----:B------:R0:W1:Y:S01]  /*3a50*/  LDS.128 R8, [R71+0x11000] ;  /* 0x0110000047087984 */ /* 0x0000620000000c00 */
[----:B--2---:R-:W-:-:S13]  /*3a60*/  ISETP.GE.AND P3, PT, R15, R80, PT ;  /* 0x000000500f00720c */ /* 0x004fda0003f66270 */
[----:B0-----:R-:W-:Y:S05]  /*3a70*/  @P3 BRA `(.L_x_1599) ;  /* 0x0000000000b83947 */ /* 0x001fea0003800000 */
[--C-:B------:R-:W-:Y:S01]  /*3a80*/  SHF.R.U64 R37, R34, 0x10, R35.reuse ;  /* 0x0000001022257819 */ /* 0x100fe20000001223 */
[----:B-1----:R-:W-:Y:S01]  /*3a90*/  IMAD.U32 R14, R10, 0x10000, RZ ;  /* 0x000100000a0e7824 */ /* 0x002fe200078e00ff */
        /* <DEDUP_REMOVED lines=44> */
.L_x_1599:
[----:B------:R-:W-:Y:S05]  /*3d60*/  BSYNC B1 ;  /* 0x0000000000017941 */ /* 0x000fea0003800000 */
.L_x_1598:
[----:B-1----:R0:W-:Y:S01]  /*3d70*/  ST.E.128 desc[UR42][R12.64], R8 ;  /* 0x000000080c007985 */ /* 0x0021e2000c101d2a */
[----:B------:R-:W-:Y:S05]  /*3d80*/  BRA `(.L_x_1593) ;  /* 0x0000001800a07947 */ /* 0x000fea0003800000 */
.L_x_1575:
[C---:B------:R-:W-:Y:S01]  /*3d90*/  ISETP.GE.AND P3, PT, R157.reuse, R77, PT ;  /* 0x0000004d9d00720c */ /* 0x040fe20003f66270 */
[----:B------:R-:W-:Y:S01]  /*3da0*/  VIADD R40, R157, 0x60 ;  /* 0x000000609d287836 */ /* 0x000fe20000000000 */
[----:B------:R-:W-:Y:S02]  /*3db0*/  CS2R R34, SRZ ;  /* 0x0000000000227805 */ /* 0x000fe4000001ff00 */
        /* <DEDUP_REMOVED lines=45> */
.L_x_1601:
[----:B------:R-:W-:Y:S05]  /*4090*/  BSYNC B1 ;  /* 0x0000000000017941 */ /* 0x000fea0003800000 */
.L_x_1600:
        /* <DEDUP_REMOVED lines=33> */
[----:B------:R-:W-:Y:S01]  /*42b0*/  PRMT R112, R11, 0x7610, R112 ;  /* 0x000076100b707816 */ /* 0x000fe20000000070 */
[----:B------:R-:W-:Y:S06]  /*42c0*/  @!P5 BRA `(.L_x_1602) ;  /* 0x000000000004d947 */ /* 0x000fec0003800000 */
[----:B------:R-:W-:Y:S01]  /*42d0*/  BPT.TRAP 0x1 ;  /* 0x000000040000795c */ /* 0x000fe20000300000 */
.L_x_1602:
[----:B------:R-:W2:Y:S01]  /*42e0*/  LDL R8, [R1+0x8] ;  /* 0x0000080001087983 */ /* 0x000ea20000100800 */
[----:B------:R-:W-:Y:S01]  /*42f0*/  IMAD R70, R23, 0x8, R2 ;  /* 0x0000000817467824 */ /* 0x000fe200078e0202 */
[----:B------:R-:W1:Y:S01]  /*4300*/  LDC R87, c[0x0][0x2f4] ;  /* 0x0000bd00ff577b82 */ /* 0x000e620000000800 */
[----:B------:R-:W-:Y:S01]  /*4310*/  BSSY B1, `(.L_x_1603) ;  /* 0x0000004000017945 */ /* 0x000fe20003800000 */
[----:B--2---:R-:W-:-:S04]  /*4320*/  SHF.L.U32 R78, R8, 0x1f, RZ ;  /* 0x0000001f084e7819 */ /* 0x004fc800000006ff */
[----:B------:R-:W2:Y:S02]  /*4330*/  SYNCS.PHASECHK.TRANS64.TRYWAIT P4, [R70+URZ+0x16890], R78 ;  /* 0x0168904e460075a7 */ /* 0x000ea4000808017f */
[----:B-12---:R-:W-:Y:S05]  /*4340*/  @!P4 BRA `(.L_x_1604) ;  /* 0x000001a40034c947 */ /* 0x006fea0003800000 */
.L_x_1902:
[----:B------:R-:W-:Y:S05]  /*4350*/  BSYNC B1 ;  /* 0x0000000000017941 */ /* 0x000fea0003800000 */
.L_x_1603:
[----:B------:R-:W-:Y:S01]  /*4360*/  UMOV UR4, 0xffffffff ;  /* 0xffffffff00047882 */ /* 0x000fe20000000000 */
[----:B------:R-:W-:Y:S02]  /*4370*/  IMAD.IADD R91, R87, 0x1, -R58 ;  /* 0x00000001575b7824 */ /* 0x000fe400078e0a3a */
[----:B------:R-:W-:Y:S05]  /*4380*/  BRA.DIV UR4, `(.L_x_1605) ;  /* 0x000001a604387947 */ /* 0x000fea000b800000 */
[----:B------:R2:W3:Y:S04]  /*4390*/  SHFL.IDX PT, R83, R85, RZ, 0x1c1f ;  /* 0x001c1fff55537589 */ /* 0x0004e800000e0000 */
[----:B------:R2:W4:Y:S02]  /*43a0*/  SHFL.IDX PT, R82, R84, RZ, 0x1c1f ;  /* 0x001c1fff54527589 */ /* 0x00052400000e0000 */
.L_x_1906:
        /* <DEDUP_REMOVED lines=21> */
[----:B------:R-:W-:-:S04]  /*4500*/  IMAD R11, R23, 0x2000, R8 ;  /* 0x00002000170b7824 */ /* 0x000fc800078e0208 */
[----:B0-----:R-:W-:Y:S02]  /*4510*/  IMAD R12, R11, 0x2, R2 ;  /* 0x000000020b0c7824 */ /* 0x001fe400078e0202 */
[----:B------:R-:W0:Y:S04]  /*4520*/  LDS.128 R8, [R9+0xe400] ;  /* 0x00e4000009087984 */ /* 0x000e280000000c00 */
[----:B------:R-:W3:Y:S01]  /*4530*/  LDS.128 R12, [R12+0xe400] ;  /* 0x00e400000c0c7984 */ /* 0x000ee20000000c00 */
[----:B------:R-:W-:Y:S05]  /*4540*/  @P3 BRA `(.L_x_1609) ;  /* 0x0000000400683947 */ /* 0x000fea0003800000 */
[----:B------:R-:W-:Y:S01]  /*4550*/  SHF.R.U32.HI R107, RZ, 0x10, R37 ;  /* 0x00000010ff6b7819 */ /* 0x000fe20000011625 */
[----:B---3--:R-:W-:Y:S01]  /*4560*/  IMAD.U32 R102, R13, 0x10000, RZ ;  /* 0x000100000d667824 */ /* 0x008fe200078e00ff */
[----:B------:R-:W-:Y:S01]  /*4570*/  SHF.R.U32.HI R106, RZ, 0x10, R33 ;  /* 0x00000010ff6a7819 */ /* 0x000fe20000011621 */
[----:B------:R-:W-:Y:S01]  /*4580*/  IMAD.U32 R100, R15, 0x10000, RZ ;  /* 0x000100000f647824 */ /* 0x000fe200078e00ff */
[----:B------:R-:W-:Y:S02]  /*4590*/  SHF.R.U64 R105, R34, 0x10, R35 ;  /* 0x0000001022697819 */ /* 0x000fe40000001223 */
[----:B------:R-:W-:Y:S02]  /*45a0*/  PRMT R107, R112, 0x5410, R107 ;  /* 0x00005410706b7816 */ /* 0x000fe4000000006b */
[----:B------:R-:W-:Y:S02]  /*45b0*/  PRMT R106, R90, 0x5432, R106 ;  /* 0x000054325a6a7816 */ /* 0x000fe4000000006a */
[----:B------:R-:W-:-:S02]  /*45c0*/  SHF.R.U64 R101, R32, 0x10, R33 ;  /* 0x0000001020657819 */ /* 0x000fc40000001221 */
[----:B------:R-:W-:Y:S02]  /*45d0*/  SHF.R.U32.HI R104, RZ, 0x10, R35 ;  /* 0x00000010ff687819 */ /* 0x000fe40000011623 */
[----:B------:R-:W-:Y:S01]  /*45e0*/  SHF.R.U64 R98, R36, 0x10, R37 ;  /* 0x0000001024627819 */ /* 0x000fe20000001225 */
[----:B0-----:R-:W-:Y:S01]  /*45f0*/  IMAD.U32 R36, R11, 0x10000, RZ ;  /* 0x000100000b247824 */ /* 0x001fe200078e00ff */
[----:B------:R-:W-:Y:S01]  /*4600*/  SHF.R.U64 R99, R38, 0x10, R39 ;  /* 0x0000001026637819 */ /* 0x000fe20000001227 */
[----:B------:R-:W-:Y:S01]  /*4610*/  IMAD.U32 R38, R9, 0x10000, RZ ;  /* 0x0001000009267824 */ /* 0x000fe200078e00ff */
[----:B------:R-:W-:Y:S01]  /*4620*/  PRMT R35, R109, 0x5410, R105 ;  /* 0x000054106d237816 */ /* 0x000fe20000000069 */
[----:B------:R-:W-:Y:S01]  /*4630*/  IMAD.U32 R109, R107, 0x10000, RZ ;  /* 0x000100006b6d7824 */ /* 0x000fe200078e00ff */
[----:B------:R-:W-:Y:S01]  /*4640*/  SHF.R.U32.HI R103, RZ, 0x10, R39 ;  /* 0x00000010ff677819 */ /* 0x000fe20000011627 */
[----:B------:R-:W-:Y:S01]  /*4650*/  IMAD.U32 R105, R106, 0x10000, RZ ;  /* 0x000100006a697824 */ /* 0x000fe200078e00ff */
[----:B------:R-:W-:-:S02]  /*4660*/  PRMT R37, R110, 0x5410, R101 ;  /* 0x000054106e257816 */ /* 0x000fc40000000065 */
[----:B------:R-:W-:Y:S02]  /*4670*/  PRMT R101, R92, 0x5432, R98 ;  /* 0x000054325c657816 */ /* 0x000fe40000000062 */
[----:B------:R-:W-:Y:S01]  /*4680*/  PRMT R98, R111, 0x5410, R99 ;  /* 0x000054106f627816 */ /* 0x000fe20000000063 */
[----:B------:R-:W-:Y:S01]  /*4690*/  FMUL.FTZ R99, R102, R109 ;  /* 0x0000006d66637220 */ /* 0x000fe20000410000 */
[----:B------:R-:W-:Y:S01]  /*46a0*/  PRMT R108, R108, 0x5410, R103 ;  /* 0x000054106c6c7816 */ /* 0x000fe20000000067 */
[-C--:B------:R-:W-:Y:S01]  /*46b0*/  FMUL.FTZ R103, R102, R105.reuse ;  /* 0x0000006966677220 */ /* 0x080fe20000410000 */
[----:B------:R-:W-:Y:S01]  /*46c0*/  PRMT R104, R88, 0x5432, R104 ;  /* 0x0000543258687816 */ /* 0x000fe20000000068 */
[----:B------:R-:W-:Y:S01]  /*46d0*/  FFMA.FTZ R99, R38, R105, -R99 ;  /* 0x0000006926637223 */ /* 0x000fe20000010863 */
[----:B------:R-:W-:Y:S01]  /*46e0*/  LOP3.LUT R39, R13, 0xffff0000, RZ, 0xc0, !PT ;  /* 0xffff00000d277812 */ /* 0x000fe200078ec0ff */
[----:B------:R-:W-:Y:S01]  /*46f0*/  IMAD.U32 R105, R108, 0x10000, RZ ;  /* 0x000100006c697824 */ /* 0x000fe200078e00ff */
[----:B------:R-:W-:Y:S01]  /*4700*/  LOP3.LUT R107, R107, 0xffff0000, RZ, 0xc0, !PT ;  /* 0xffff00006b6b7812 */ /* 0x000fe200078ec0ff */
[----:B------:R-:W-:Y:S01]  /*4710*/  FFMA.FTZ R38, R38, R109, R103 ;  /* 0x0000006d26267223 */ /* 0x000fe20000010067 */
[----:B------:R-:W-:Y:S01]  /*4720*/  LOP3.LUT R102, R106, 0xffff0000, RZ, 0xc0, !PT ;  /* 0xffff00006a667812 */ /* 0x000fe200078ec0ff */
[----:B------:R-:W-:Y:S01]  /*4730*/  IMAD.U32 R103, R104, 0x10000, RZ ;  /* 0x0001000068677824 */ /* 0x000fe200078e00ff */
[----:B------:R-:W-:Y:S01]  /*4740*/  LOP3.LUT R34, R9, 0xffff0000, RZ, 0xc0, !PT ;  /* 0xffff000009227812 */ /* 0x000fe200078ec0ff */
[----:B------:R-:W-:Y:S01]  /*4750*/  FMUL.FTZ R111, R39, R107 ;  /* 0x0000006b276f7220 */ /* 0x000fe20000410000 */
[----:B------:R-:W-:Y:S01]  /*4760*/  LOP3.LUT R15, R15, 0xffff0000, RZ, 0xc0, !PT ;  /* 0xffff00000f0f7812 */ /* 0x000fe200078ec0ff */
[-C--:B------:R-:W-:Y:S01]  /*4770*/  FMUL.FTZ R39, R39, R102.reuse ;  /* 0x0000006627277220 */ /* 0x080fe20000410000 */
[----:B------:R-:W-:Y:S01]  /*4780*/  LOP3.LUT R108, R108, 0xffff0000, RZ, 0xc0, !PT ;  /* 0xffff00006c6c7812 */ /* 0x000fe200078ec0ff */
[C---:B------:R-:W-:Y:S01]  /*4790*/  FMUL.FTZ R109, R100.reuse, R105 ;  /* 0x00000069646d7220 */ /* 0x040fe20000410000 */
[----:B------:R-:W-:Y:S01]  /*47a0*/  FMUL.FTZ R100, R100, R103 ;  /* 0x0000006764647220 */ /* 0x000fe20000410000 */
[----:B------:R-:W-:Y:S01]  /*47b0*/  LOP3.LUT R104, R104, 0xffff0000, RZ, 0xc0, !PT ;  /* 0xffff000068687812 */ /* 0x000fe200078ec0ff */
[C---:B------:R-:W-:Y:S01]  /*47c0*/  FFMA.FTZ R102, R34.reuse, R102, -R111 ;  /* 0x0000006622667223 */ /* 0x040fe2000001086f */
[----:B------:R-:W-:Y:S01]  /*47d0*/  LOP3.LUT R33, R11, 0xffff0000, RZ, 0xc0, !PT ;  /* 0xffff00000b217812 */ /* 0x000fe200078ec0ff */
[----:B------:R-:W-:Y:S01]  /*47e0*/  FFMA.FTZ R39, R34, R107, R39 ;  /* 0x0000006b22277223 */ /* 0x000fe20000010027 */
[----:B------:R-:W-:-:S02]  /*47f0*/  IMAD.U32 R13, R12, 0x10000, RZ ;  /* 0x000100000c0d7824 */ /* 0x000fc400078e00ff */
[----:B------:R-:W-:Y:S01]  /*4800*/  FFMA.FTZ R34, R36, R103, -R109 ;  /* 0x0000006724227223 */ /* 0x000fe2000001086d */
[----:B------:R-:W-:Y:S01]  /*4810*/  FMUL.FTZ R110, R15, R108 ;  /* 0x0000006c0f6e7220 */ /* 0x000fe20000410000 */
[C---:B------:R-:W-:Y:S01]  /*4820*/  IMAD.U32 R106, R101.reuse, 0x10000, RZ ;  /* 0x00010000656a7824 */ /* 0x040fe200078e00ff */
[----:B------:R-:W-:Y:S01]  /*4830*/  LOP3.LUT R12, R12, 0xffff0000, RZ, 0xc0, !PT ;  /* 0xffff00000c0c7812 */ /* 0x000fe200078ec0ff */
[----:B------:R-:W-:Y:S01]  /*4840*/  FFMA.FTZ R36, R36, R105, R100 ;  /* 0x0000006924247223 */ /* 0x000fe20000010064 */
[----:B------:R-:W-:Y:S01]  /*4850*/  LOP3.LUT R101, R101, 0xffff0000, RZ, 0xc0, !PT ;  /* 0xffff000065657812 */ /* 0x000fe200078ec0ff */
[----:B------:R-:W-:Y:S02]  /*4860*/  IMAD.U32 R100, R37, 0x10000, RZ ;  /* 0x0001000025647824 */ /* 0x000fe400078e00ff */
[-C--:B------:R-:W-:Y:S01]  /*4870*/  FMUL.FTZ R112, R15, R104.reuse ;  /* 0x000000680f707220 */ /* 0x080fe20000410000 */
[C---:B------:R-:W-:Y:S02]  /*4880*/  IMAD.U32 R9, R8.reuse, 0x10000, RZ ;  /* 0x0001000008097824 */ /* 0x040fe400078e00ff */
[----:B------:R-:W-:Y:S01]  /*4890*/  FFMA.FTZ R15, R33, R104, -R110 ;  /* 0x00000068210f7223 */ /* 0x000fe2000001086e */
[----:B------:R-:W-:Y:S01]  /*48a0*/  LOP3.LUT R8, R8, 0xffff0000, RZ, 0xc0, !PT ;  /* 0xffff000008087812 */ /* 0x000fe200078ec0ff */
[----:B------:R-:W-:Y:S01]  /*48b0*/  FMUL.FTZ R104, R13, R106 ;  /* 0x0000006a0d687220 */ /* 0x000fe20000410000 */
[----:B------:R-:W-:Y:S01]  /*48c0*/  LOP3.LUT R37, R37, 0xffff0000, RZ, 0xc0, !PT ;  /* 0xffff000025257812 */ /* 0x000fe200078ec0ff */
[-C--:B------:R-:W-:Y:S01]  /*48d0*/  FMUL.FTZ R103, R13, R100.reuse ;  /* 0x000000640d677220 */ /* 0x080fe20000410000 */
[----:B------:R-:W-:Y:S01]  /*48e0*/  FMUL.FTZ R105, R12, R101 ;  /* 0x000000650c697220 */ /* 0x000fe20000410000 */
[C---:B------:R-:W-:Y:S01]  /*48f0*/  IMAD.U32 R11, R10.reuse, 0x10000, RZ ;  /* 0x000100000a0b7824 */ /* 0x040fe200078e00ff */
[----:B------:R-:W-:Y:S01]  /*4900*/  LOP3.LUT R32, R10, 0xffff0000, RZ, 0xc0, !PT ;  /* 0xffff00000a207812 */ /* 0x000fe200078ec0ff */
[----:B------:R-:W-:Y:S01]  /*4910*/  FFMA.FTZ R13, R9, R100, -R104 ;  /* 0x00000064090d7223 */ /* 0x000fe20000010868 */
[----:B------:R-:W-:-:S02]  /*4920*/  IMAD.U32 R10, R14, 0x10000, RZ ;  /* 0x000100000e0a7824 */ /* 0x000fc400078e00ff */
[----:B------:R-:W-:Y:S01]  /*4930*/  FFMA.FTZ R103, R9, R106, R103 ;  /* 0x0000006a09677223 */ /* 0x000fe20000010067 */
[-C--:B------:R-:W-:Y:S01]  /*4940*/  FMUL.FTZ R107, R12, R37.reuse ;  /* 0x000000250c6b7220 */ /* 0x080fe20000410000 */
[----:B------:R-:W-:Y:S01]  /*4950*/  FFMA.FTZ R100, R8, R37, -R105 ;  /* 0x0000002508647223 */ /* 0x000fe20000010869 */
[----:B------:R-:W-:Y:S01]  /*4960*/  LOP3.LUT R14, R14, 0xffff0000, RZ, 0xc0, !PT ;  /* 0xffff00000e0e7812 */ /* 0x000fe200078ec0ff */
[C---:B------:R-:W-:Y:S01]  /*4970*/  IMAD.U32 R9, R35.reuse, 0x10000, RZ ;  /* 0x0001000023097824 */ /* 0x040fe200078e00ff */
[C---:B------:R-:W-:Y:S01]  /*4980*/  LOP3.LUT R37, R98.reuse, 0xffff0000, RZ, 0xc0, !PT ;  /* 0xffff000062257812 */ /* 0x040fe200078ec0ff */
[----:B------:R-:W-:Y:S01]  /*4990*/  IMAD.U32 R12, R98, 0x10000, RZ ;  /* 0x00010000620c7824 */ /* 0x000fe200078e00ff */
[----:B------:R-:W-:Y:S01]  /*49a0*/  LOP3.LUT R35, R35, 0xffff0000, RZ, 0xc0, !PT ;  /* 0xffff000023237812 */ /* 0x000fe200078ec0ff */
[----:B------:R-:W-:Y:S01]  /*49b0*/  FFMA.FTZ R8, R8, R101, R107 ;  /* 0x0000006508087223 */ /* 0x000fe2000001006b */
[----:B------:R-:W-:Y:S01]  /*49c0*/  FMUL.FTZ R101, R10, R9 ;  /* 0x000000090a657220 */ /* 0x000fe20000410000 */
[----:B------:R-:W-:Y:S01]  /*49d0*/  FMUL.FTZ R105, R14, R37 ;  /* 0x000000250e697220 */ /* 0x000fe20000410000 */
[----:B------:R-:W-:Y:S01]  /*49e0*/  FMUL.FTZ R98, R10, R12 ;  /* 0x0000000c0a627220 */ /* 0x000fe20000410000 */
[----:B------:R-:W-:Y:S01]  /*49f0*/  FMUL.FTZ R14, R14, R35 ;  /* 0x000000230e0e7220 */ /* 0x000fe20000410000 */
[----:B------:R-:W-:Y:S01]  /*4a00*/  FFMA.FTZ R33, R33, R108, R112 ;  /* 0x0000006c21217223 */ /* 0x000fe20000010070 */
[C---:B------:R-:W-:Y:S01]  /*4a10*/  FFMA.FTZ R101, R11.reuse, R12, R101 ;  /* 0x0000000c0b657223 */ /* 0x040fe20000010065 */
[----:B------:R-:W-:Y:S01]  /*4a20*/  FFMA.FTZ R98, R11, R9, -R98 ;  /* 0x000000090b627223 */ /* 0x000fe20000010862 */
[C---:B------:R-:W-:Y:S01]  /*4a30*/  FFMA.FTZ R105, R32.reuse, R35, -R105 ;  /* 0x0000002320697223 */ /* 0x040fe20000010869 */
        /* <DEDUP_REMOVED lines=8> */
[----:B------:R-:W-:Y:S02]  /*4ac0*/  F2FP.BF16.F32.PACK_AB R15, R33, R36 ;  /* 0x00000024210f723e */ /* 0x000fe400000010ff */
[----:B------:R-:W-:-:S02]  /*4ad0*/  F2FP.BF16.F32.PACK_AB R10, R105, R98 ;  /* 0x00000062690a723e */ /* 0x000fc400000010ff */
[----:B------:R-:W-:-:S07]  /*4ae0*/  F2FP.BF16.F32.PACK_AB R14, R14, R101 ;  /* 0x000000650e0e723e */ /* 0x000fce00000010ff */
.L_x_1609:
[----:B------:R-:W-:Y:S05]  /*4af0*/  BSYNC B2 ;  /* 0x0000000000027941 */ /* 0x000fea0003800000 */
.L_x_1608:
[----:B------:R-:W-:Y:S01]  /*4b00*/  ISETP.GE.AND P4, PT, R86, R87, PT ;  /* 0x000000575600720c */ /* 0x000fe20003f86270 */
[----:B0-----:R0:W-:-:S12]  /*4b10*/  ST.E.128 desc[UR42][R80.64], R8 ;  /* 0x0000000850007985 */ /* 0x0011d8000c101d2a */
[----:B------:R-:W-:-:S05]  /*4b20*/  @!P4 IMAD.WIDE R82, R86, 0x2, R82 ;  /* 0x000000025652c825 */ /* 0x000fca00078e0252 */
[----:B---3--:R0:W-:Y:S02]  /*4b30*/  @!P4 ST.E.128 desc[UR42][R82.64], R12 ;  /* 0x0000000c5200c985 */ /* 0x0081e4000c101d2a */
.L_x_1607:
[----:B------:R-:W-:Y:S05]  /*4b40*/  BSYNC B1 ;  /* 0x0000000000017941 */ /* 0x000fea0003800000 */
.L_x_1606:
[----:B------:R-:W-:-:S03]  /*4b50*/  UMOV UR4, 0xffffffff ;  /* 0xffffffff00047882 */ /* 0x000fc60000000000 */
[----:B------:R-:W-:Y:S05]  /*4b60*/  BRA.DIV UR4, `(.L_x_1610) ;  /* 0x0000019e048c7947 */ /* 0x000fea000b800000 */
[----:B--2---:R-:W2:Y:S04]  /*4b70*/  SHFL.IDX PT, R85, R85, 0x1, 0x1c1f ;  /* 0x003c1f0055557f89 */ /* 0x004ea800000e0000 */
[----:B------:R-:W0:Y:S02]  /*4b80*/  SHFL.IDX PT, R84, R84, 0x1, 0x1c1f ;  /* 0x003c1f0054547f89 */ /* 0x000e2400000e0000 */
.L_x_1910:
[----:B0-----:R-:W-:-:S05]  /*4b90*/  VIADD R8, R157, 0x60 ;  /* 0x000000609d087836 */ /* 0x001fca0000000000 */
[----:B------:R-:W-:-:S13]  /*4ba0*/  ISETP.GE.OR P4, PT, R8, R77, P1 ;  /* 0x0000004d0800720c */ /* 0x000fda0000f86670 */
[----:B------:R-:W-:Y:S05]  /*4bb0*/  @P4 BRA `(.L_x_1593) ;  /* 0x0000000c00144947 */ /* 0x000fea0003800000 */
[----:B------:R-:W5:Y:S01]  /*4bc0*/  LDL R9, [R1+0x44] ;  /* 0x0000440001097983 */ /* 0x000f620000100800 */
[----:B------:R-:W-:Y:S01]  /*4bd0*/  SEL R91, R58, R91, !P0 ;  /* 0x0000005b3a5b7207 */ /* 0x000fe20004000000 */
[C---:B------:R-:W-:Y:S01]  /*4be0*/  VIADD R10, R157.reuse, 0x60 ;  /* 0x000000609d0a7836 */ /* 0x040fe20000000000 */
[----:B------:R-:W-:Y:S01]  /*4bf0*/  LEA R32, P4, R6, R84, 0x1 ;  /* 0x0000005406207211 */ /* 0x000fe200078808ff */
[----:B------:R-:W-:Y:S01]  /*4c00*/  VIADD R11, R157, 0x60 ;  /* 0x000000609d0b7836 */ /* 0x000fe20000000000 */
[----:B------:R-:W-:Y:S01]  /*4c10*/  SHF.R.S32.HI R8, RZ, 0x1f, R91 ;  /* 0x0000001fff087819 */ /* 0x000fe2000001145b */
[----:B------:R-:W-:Y:S01]  /*4c20*/  IMAD.SHL.U32 R10, R10, 0x40, RZ ;  /* 0x000000400a0a7824 */ /* 0x000fe200078e00ff */
[----:B------:R-:W-:Y:S01]  /*4c30*/  BSSY B1, `(.L_x_1611) ;  /* 0x000006d000017945 */ /* 0x000fe20003800000 */
[----:B------:R-:W-:Y:S01]  /*4c40*/  IMAD.SHL.U32 R11, R11, 0x40, RZ ;  /* 0x000000400b0b7824 */ /* 0x000fe200078e00ff */
[----:B------:R-:W-:Y:S02]  /*4c50*/  LEA.HI R8, R8, R91, RZ, 0x4 ;  /* 0x0000005b08087211 */ /* 0x000fe400078f20ff */
[----:B------:R-:W-:-:S02]  /*4c60*/  LOP3.LUT R10, R10, 0x1c0, RZ, 0xc0, !PT ;  /* 0x000001c00a0a7812 */ /* 0x000fc400078ec0ff */
[----:B------:R-:W-:Y:S02]  /*4c70*/  LEA.HI.SX32 R8, R8, R5, 0x1c ;  /* 0x0000000508087211 */ /* 0x000fe400078fe2ff */
[----:B------:R-:W-:Y:S02]  /*4c80*/  LOP3.LUT R11, R11, 0x1c0, RZ, 0xc0, !PT ;  /* 0x000001c00b0b7812 */ /* 0x000fe400078ec0ff */
[----:B------:R-:W-:Y:S01]  /*4c90*/  SHF.R.U32.HI R10, RZ, 0x3, R10 ;  /* 0x00000003ff0a7819 */ /* 0x000fe2000001160a */
[----:B------:R-:W-:Y:S01]  /*4ca0*/  IMAD.SHL.U32 R34, R8, 0x8, RZ ;  /* 0x0000000808227824 */ /* 0x000fe200078e00ff */
[----:B--2---:R-:W-:-:S04]  /*4cb0*/  LEA.HI.X R33, R6, R85, R4, 0x1, P4 ;  /* 0x0000005506217211 */ /* 0x004fc800020f0c04 */
        /* <DEDUP_REMOVED lines=8> */
[----:B------:R-:W2:Y:S01]  /*4d40*/  LDS.128 R12, [R12+0xe400] ;  /* 0x00e400000c0c7984 */ /* 0x000ea20000000c00 */
[----:B------:R-:W-:Y:S05]  /*4d50*/  @P3 BRA `(.L_x_1612) ;  /* 0x0000000400683947 */ /* 0x000fea0003800000 */
[----:B------:R-:W-:Y:S01]  /*4d60*/  SHF.R.U32.HI R80, RZ, 0x10, R45 ;  /* 0x00000010ff507819 */ /* 0x000fe2000001162d */
[----:B--2---:R-:W-:Y:S01]  /*4d70*/  IMAD.U32 R36, R12, 0x10000, RZ ;  /* 0x000100000c247824 */ /* 0x004fe200078e00ff */
[----:B---3--:R-:W-:Y:S01]  /*4d80*/  SHF.R.U32.HI R83, RZ, 0x10, R41 ;  /* 0x00000010ff537819 */ /* 0x008fe20000011629 */
[----:B0-----:R-:W-:Y:S01]  /*4d90*/  IMAD.U32 R35, R8, 0x10000, RZ ;  /* 0x0001000008237824 */ /* 0x001fe200078e00ff */
[----:B------:R-:W-:Y:S02]  /*4da0*/  PRMT R93, R93, 0x5410, R80 ;  /* 0x000054105d5d7816 */ /* 0x000fe40000000050 */
[----:B------:R-:W-:Y:S02]  /*4db0*/  PRMT R96, R96, 0x5410, R83 ;  /* 0x0000541060607816 */ /* 0x000fe40000000053 */
[----:B----4-:R-:W-:Y:S01]  /*4dc0*/  SHF.R.U64 R82, R44, 0x10, R45 ;  /* 0x000000102c527819 */ /* 0x010fe2000000122d */
[----:B------:R-:W-:Y:S01]  /*4dd0*/  IMAD.U32 R44, R15, 0x10000, RZ ;  /* 0x000100000f2c7824 */ /* 0x000fe200078e00ff */
[--C-:B------:R-:W-:Y:S01]  /*4de0*/  SHF.R.U64 R86, R42, 0x10, R43.reuse ;  /* 0x000000102a567819 */ /* 0x100fe2000000122b */
[----:B------:R-:W-:Y:S01]  /*4df0*/  IMAD.U32 R42, R13, 0x10000, RZ ;  /* 0x000100000d2a7824 */ /* 0x000fe200078e00ff */
[----:B------:R-:W-:-:S02]  /*4e00*/  SHF.R.U32.HI R81, RZ, 0x10, R43 ;  /* 0x00000010ff517819 */ /* 0x000fc4000001162b */
[----:B------:R-:W-:Y:S01]  /*4e10*/  LOP3.LUT R38, R15, 0xffff0000, RZ, 0xc0, !PT ;  /* 0xffff00000f267812 */ /* 0x000fe200078ec0ff */
[----:B------:R-:W-:Y:S01]  /*4e20*/  IMAD.U32 R15, R93, 0x10000, RZ ;  /* 0x000100005d0f7824 */ /* 0x000fe200078e00ff */
[--C-:B------:R-:W-:Y:S02]  /*4e30*/  SHF.R.U64 R45, R46, 0x10, R47.reuse ;  /* 0x000000102e2d7819 */ /* 0x100fe4000000122f */
[----:B------:R-:W-:Y:S01]  /*4e40*/  LOP3.LUT R43, R13, 0xffff0000, RZ, 0xc0, !PT ;  /* 0xffff00000d2b7812 */ /* 0x000fe200078ec0ff */
[----:B------:R-:W-:Y:S01]  /*4e50*/  IMAD.U32 R13, R96, 0x10000, RZ ;  /* 0x00010000600d7824 */ /* 0x000fe200078e00ff */
[----:B------:R-:W-:Y:S01]  /*4e60*/  SHF.R.U32.HI R47, RZ, 0x10, R47 ;  /* 0x00000010ff2f7819 */ /* 0x000fe2000001162f */
[----:B------:R-:W-:Y:S01]  /*4e70*/  FMUL.FTZ R80, R42, R15 ;  /* 0x0000000f2a507220 */ /* 0x000fe20000410000 */
[----:B------:R-:W-:Y:S01]  /*4e80*/  SHF.R.U64 R91, R40, 0x10, R41 ;  /* 0x00000010285b7819 */ /* 0x000fe20000001229 */
[----:B------:R-:W-:Y:S01]  /*4e90*/  IMAD.U32 R41, R9, 0x10000, RZ ;  /* 0x0001000009297824 */ /* 0x000fe200078e00ff */
        /* <DEDUP_REMOVED lines=8> */
[----:B------:R-:W-:Y:S01]  /*4f20*/  PRMT R90, R90, 0x5410, R45 ;  /* 0x000054105a5a7816 */ /* 0x000fe2000000002d */
[----:B------:R-:W-:Y:S01]  /*4f30*/  IMAD.U32 R45, R92, 0x10000, RZ ;  /* 0x000100005c2d7824 */ /* 0x000fe200078e00ff */
[----:B------:R-:W-:Y:S01]  /*4f40*/  LOP3.LUT R39, R9, 0xffff0000, RZ, 0xc0, !PT ;  /* 0xffff000009277812 */ /* 0x000fe200078ec0ff */
[----:B------:R-:W-:Y:S01]  /*4f50*/  FMUL.FTZ R80, R43, R46 ;  /* 0x0000002e2b507220 */ /* 0x000fe20000410000 */
[----:B------:R-:W-:Y:S01]  /*4f60*/  PRMT R97, R97, 0x5410, R82 ;  /* 0x0000541061617816 */ /* 0x000fe20000000052 */
[-C--:B------:R-:W-:Y:S01]  /*4f70*/  FMUL.FTZ R42, R43, R96.reuse ;  /* 0x000000602b2a7220 */ /* 0x080fe20000410000 */
[----:B------:R-:W-:Y:S01]  /*4f80*/  IMAD.U32 R40, R11, 0x10000, RZ ;  /* 0x000100000b287824 */ /* 0x000fe200078e00ff */
[----:B------:R-:W-:Y:S01]  /*4f90*/  PRMT R94, R94, 0x5410, R91 ;  /* 0x000054105e5e7816 */ /* 0x000fe2000000005b */
[C---:B------:R-:W-:Y:S01]  /*4fa0*/  FMUL.FTZ R43, R44.reuse, R45 ;  /* 0x0000002d2c2b7220 */ /* 0x040fe20000410000 */
[-C--:B------:R-:W-:Y:S01]  /*4fb0*/  FMUL.FTZ R82, R44, R41.reuse ;  /* 0x000000292c527220 */ /* 0x080fe20000410000 */
[----:B------:R-:W-:Y:S01]  /*4fc0*/  LOP3.LUT R92, R92, 0xffff0000, RZ, 0xc0, !PT ;  /* 0xffff00005c5c7812 */ /* 0x000fe200078ec0ff */
[C---:B------:R-:W-:Y:S01]  /*4fd0*/  FFMA.FTZ R80, R39.reuse, R96, -R80 ;  /* 0x0000006027507223 */ /* 0x040fe20000010850 */
[----:B------:R-:W-:Y:S01]  /*4fe0*/  LOP3.LUT R88, R88, 0xffff0000, RZ, 0xc0, !PT ;  /* 0xffff000058587812 */ /* 0x000fe200078ec0ff */
[----:B------:R-:W-:Y:S01]  /*4ff0*/  FFMA.FTZ R42, R39, R46, R42 ;  /* 0x0000002e272a7223 */ /* 0x000fe2000001002a */
[C---:B------:R-:W-:Y:S01]  /*5000*/  FFMA.FTZ R44, R40.reuse, R41, -R43 ;  /* 0x00000029282c7223 */ /* 0x040fe2000001082b */
[----:B------:R-:W-:Y:S01]  /*5010*/  FFMA.FTZ R82, R40, R45, R82 ;  /* 0x0000002d28527223 */ /* 0x000fe20000010052 */
[----:B------:R-:W-:Y:S01]  /*5020*/  IMAD.U32 R39, R94, 0x10000, RZ ;  /* 0x000100005e277824 */ /* 0x000fe200078e00ff */
[----:B------:R-:W-:Y:S01]  /*5030*/  PRMT R95, R95, 0x5410, R86 ;  /* 0x000054105f5f7816 */ /* 0x000fe20000000056 */
[----:B------:R-:W-:-:S02]  /*5040*/  IMAD.U32 R40, R97, 0x10000, RZ ;  /* 0x0001000061287824 */ /* 0x000fc400078e00ff */
[C---:B------:R-:W-:Y:S01]  /*5050*/  FMUL.FTZ R46, R38.reuse, R92 ;  /* 0x0000005c262e7220 */ /* 0x040fe20000410000 */
[----:B------:R-:W-:Y:S01]  /*5060*/  FMUL.FTZ R86, R38, R88 ;  /* 0x0000005826567220 */ /* 0x000fe20000410000 */
[CC--:B------:R-:W-:Y:S01]  /*5070*/  FMUL.FTZ R43, R36.reuse, R39.reuse ;  /* 0x00000027242b7220 */ /* 0x0c0fe20000410000 */
[-C--:B------:R-:W-:Y:S01]  /*5080*/  FMUL.FTZ R38, R36, R40.reuse ;  /* 0x0000002824267220 */ /* 0x080fe20000410000 */
[----:B------:R-:W-:Y:S01]  /*5090*/  LOP3.LUT R37, R11, 0xffff0000, RZ, 0xc0, !PT ;  /* 0xffff00000b257812 */ /* 0x000fe200078ec0ff */
[----:B------:R-:W-:Y:S01]  /*50a0*/  IMAD.U32 R9, R10, 0x10000, RZ ;  /* 0x000100000a097824 */ /* 0x000fe200078e00ff */
[----:B------:R-:W-:Y:S01]  /*50b0*/  LOP3.LUT R12, R12, 0xffff0000, RZ, 0xc0, !PT ;  /* 0xffff00000c0c7812 */ /* 0x000fe200078ec0ff */
[----:B------:R-:W-:Y:S01]  /*50c0*/  FFMA.FTZ R38, R35, R39, -R38 ;  /* 0x0000002723267223 */ /* 0x000fe20000010826 */
[----:B------:R-:W-:Y:S01]  /*50d0*/  LOP3.LUT R97, R97, 0xffff0000, RZ, 0xc0, !PT ;  /* 0xffff000061617812 */ /* 0x000fe200078ec0ff */
[----:B------:R-:W-:Y:S01]  /*50e0*/  FFMA.FTZ R43, R35, R40, R43 ;  /* 0x00000028232b7223 */ /* 0x000fe2000001002b */
[----:B------:R-:W-:Y:S01]  /*50f0*/  LOP3.LUT R41, R94, 0xffff0000, RZ, 0xc0, !PT ;  /* 0xffff00005e297812 */ /* 0x000fe200078ec0ff */
[----:B------:R-:W-:Y:S01]  /*5100*/  IMAD.U32 R35, R90, 0x10000, RZ ;  /* 0x000100005a237824 */ /* 0x000fe200078e00ff */
[----:B------:R-:W-:Y:S01]  /*5110*/  LOP3.LUT R11, R10, 0xffff0000, RZ, 0xc0, !PT ;  /* 0xffff00000a0b7812 */ /* 0x000fe200078ec0ff */
[C---:B------:R-:W-:Y:S01]  /*5120*/  IMAD.U32 R10, R14.reuse, 0x10000, RZ ;  /* 0x000100000e0a7824 */ /* 0x040fe200078e00ff */
[----:B------:R-:W-:Y:S01]  /*5130*/  LOP3.LUT R14, R14, 0xffff0000, RZ, 0xc0, !PT ;  /* 0xffff00000e0e7812 */ /* 0x000fe200078ec0ff */
[C---:B------:R-:W-:Y:S01]  /*5140*/  FFMA.FTZ R45, R37.reuse, R88, -R46 ;  /* 0x00000058252d7223 */ /* 0x040fe2000001082e */
[----:B------:R-:W-:Y:S01]  /*5150*/  FFMA.FTZ R47, R37, R92, R86 ;  /* 0x0000005c252f7223 */ /* 0x000fe20000010056 */
[----:B------:R-:W-:Y:S01]  /*5160*/  LOP3.LUT R90, R90, 0xffff0000, RZ, 0xc0, !PT ;  /* 0xffff00005a5a7812 */ /* 0x000fe200078ec0ff */
[----:B------:R-:W-:Y:S01]  /*5170*/  FMUL.FTZ R37, R12, R97 ;  /* 0x000000610c257220 */ /* 0x000fe20000410000 */
[----:B------:R-:W-:Y:S01]  /*5180*/  LOP3.LUT R8, R8, 0xffff0000, RZ, 0xc0, !PT ;  /* 0xffff000008087812 */ /* 0x000fe200078ec0ff */
[----:B------:R-:W-:Y:S01]  /*5190*/  FMUL.FTZ R39, R12, R41 ;  /* 0x000000290c277220 */ /* 0x000fe20000410000 */
[C---:B------:R-:W-:Y:S01]  /*51a0*/  IMAD.U32 R12, R95.reuse, 0x10000, RZ ;  /* 0x000100005f0c7824 */ /* 0x040fe200078e00ff */
[----:B------:R-:W-:Y:S01]  /*51b0*/  LOP3.LUT R95, R95, 0xffff0000, RZ, 0xc0, !PT ;  /* 0xffff00005f5f7812 */ /* 0x000fe200078ec0ff */
[----:B------:R-:W-:Y:S01]  /*51c0*/  FMUL.FTZ R36, R10, R35 ;  /* 0x000000230a247220 */ /* 0x000fe20000410000 */
[----:B------:R-:W-:Y:S01]  /*51d0*/  FMUL.FTZ R40, R14, R90 ;  /* 0x0000005a0e287220 */ /* 0x000fe20000410000 */
[C---:B------:R-:W-:Y:S01]  /*51e0*/  FFMA.FTZ R37, R8.reuse, R41, -R37 ;  /* 0x0000002908257223 */ /* 0x040fe20000010825 */
[----:B------:R-:W-:Y:S01]  /*51f0*/  FFMA.FTZ R8, R8, R97, R39 ;  /* 0x0000006108087223 */ /* 0x000fe20000010027 */
[-C--:B------:R-:W-:Y:S01]  /*5200*/  FMUL.FTZ R39, R14, R95.reuse ;  /* 0x0000005f0e277220 */ /* 0x080fe20000410000 */
[-C--:B------:R-:W-:Y:S01]  /*5210*/  FMUL.FTZ R10, R10, R12.reuse ;  /* 0x0000000c0a0a7220 */ /* 0x080fe20000410000 */
[----:B------:R-:W-:Y:S01]  /*5220*/  FFMA.FTZ R36, R9, R12, -R36 ;  /* 0x0000000c09247223 */ /* 0x000fe20000010824 */
[C---:B------:R-:W-:Y:S01]  /*5230*/  FFMA.FTZ R95, R11.reuse, R95, -R40 ;  /* 0x0000005f0b5f7223 */ /* 0x040fe20000010828 */
[----:B------:R-:W-:Y:S01]  /*5240*/  FFMA.FTZ R39, R11, R90, R39 ;  /* 0x0000005a0b277223 */ /* 0x000fe20000010027 */
[----:B------:R-:W-:Y:S01]  /*5250*/  FFMA.FTZ R10, R9, R35, R10 ;  /* 0x00000023090a7223 */ /* 0x000fe2000001000a */
[----:B------:R-:W-:-:S02]  /*5260*/  F2FP.BF16.F32.PACK_AB R38, R37, R38 ;  /* 0x000000262526723e */ /* 0x000fc400000010ff */
[----:B------:R-:W-:Y:S02]  /*5270*/  F2FP.BF16.F32.PACK_AB R36, R95, R36 ;  /* 0x000000245f24723e */ /* 0x000fe400000010ff */
[----:B------:R-:W-:Y:S02]  /*5280*/  F2FP.BF16.F32.PACK_AB R9, R80, R13 ;  /* 0x0000000d5009723e */ /* 0x000fe400000010ff */
[----:B------:R-:W-:Y:S02]  /*5290*/  F2FP.BF16.F32.PACK_AB R13, R42, R15 ;  /* 0x0000000f2a0d723e */ /* 0x000fe400000010ff */
[----:B------:R-:W-:Y:S01]  /*52a0*/  F2FP.BF16.F32.PACK_AB R12, R8, R43 ;  /* 0x0000002b080c723e */ /* 0x000fe200000010ff */
[----:B------:R-:W-:Y:S01]  /*52b0*/  IMAD.MOV.U32 R8, RZ, RZ, R38 ;  /* 0x000000ffff087224 */ /* 0x000fe200078e0026 */
[----:B------:R-:W-:Y:S01]  /*52c0*/  F2FP.BF16.F32.PACK_AB R14, R39, R10 ;  /* 0x0000000a270e723e */ /* 0x000fe200000010ff */
[----:B------:R-:W-:Y:S01]  /*52d0*/  IMAD.MOV.U32 R10, RZ, RZ, R36 ;  /* 0x000000ffff0a7224 */ /* 0x000fe200078e0024 */
[----:B------:R-:W-:-:S02]  /*52e0*/  F2FP.BF16.F32.PACK_AB R11, R45, R44 ;  /* 0x0000002c2d0b723e */ /* 0x000fc400000010ff */
[----:B------:R-:W-:-:S07]  /*52f0*/  F2FP.BF16.F32.PACK_AB R15, R47, R82 ;  /* 0x000000522f0f723e */ /* 0x000fce00000010ff */
.L_x_1612:
[----:B------:R-:W-:Y:S05]  /*5300*/  BSYNC B1 ;  /* 0x0000000000017941 */ /* 0x000fea0003800000 */
.L_x_1611:
[----:B------:R-:W-:Y:S01]  /*5310*/  ISETP.GE.AND P3, PT, R34, R87, PT ;  /* 0x000000572200720c */ /* 0x000fe20003f66270 */
[----:B0-----:R0:W-:Y:S02]  /*5320*/  ST.E.128 desc[UR42][R32.64], R8 ;  /* 0x0000000820007985 */ /* 0x0011e4000c101d2a */
[----:B0-----:R-:W-:Y:S02]  /*5330*/  IMAD.MOV.U32 R8, RZ, RZ, R84 ;  /* 0x000000ffff087224 */ /* 0x001fe400078e0054 */
[----:B------:R-:W-:-:S08]  /*5340*/  IMAD.MOV.U32 R9, RZ, RZ, R85 ;  /* 0x000000ffff097224 */ /* 0x000fd000078e0055 */
[----:B------:R-:W-:Y:S05]  /*5350*/  @P3 BRA `(.L_x_1593) ;  /* 0x00000004002c3947 */ /* 0x000fea0003800000 */
[----:B------:R-:W-:-:S05]  /*5360*/  IMAD.WIDE R8, R34, 0x2, R8 ;  /* 0x0000000222087825 */ /* 0x000fca00078e0208 */
[----:B--2---:R0:W-:Y:S01]  /*5370*/  ST.E.128 desc[UR42][R8.64], R12 ;  /* 0x0000000c08007985 */ /* 0x0041e2000c101d2a */
[----:B------:R-:W-:Y:S05]  /*5380*/  BRA `(.L_x_1593) ;  /* 0x0000000400207947 */ /* 0x000fea0003800000 */
.L_x_1574:
[----:B------:R-:W-:-:S06]  /*5390*/  UISETP.NE.AND UP0, UPT, UR39, 0x3, UPT ;  /* 0x000000032700788c */ /* 0x000fcc000bf05270 */
[----:B------:R-:W-:-:S13]  /*53a0*/  PLOP3.LUT P5, PT, PT, PT, UP0, 0x80, 0x0 ;  /* 0x000000000000781c */ /* 0x000fda0003faf008 */
[----:B------:R-:W-:Y:S05]  /*53b0*/  @!P5 BRA `(.L_x_1613) ;  /* 0x000000000004d947 */ /* 0x000fea0003800000 */
[----:B------:R-:W-:Y:S01]  /*53c0*/  BPT.TRAP 0x1 ;  /* 0x000000040000795c */ /* 0x000fe20000300000 */
.L_x_1613:
[----:B------:R-:W2:Y:S01]  /*53d0*/  LDL R8, [R1+0x8] ;  /* 0x0000080001087983 */ /* 0x000ea20000100800 */
[----:B------:R-:W-:Y:S01]  /*53e0*/  IMAD R70, R23, 0x8, R2 ;  /* 0x0000000817467824 */ /* 0x000fe200078e0202 */
[----:B------:R-:W-:Y:S01]  /*53f0*/  BSSY B1, `(.L_x_1614) ;  /* 0x0000005000017945 */ /* 0x000fe20003800000 */
[----:B------:R-:W-:Y:S02]  /*5400*/  SHF.R.S32.HI R75, RZ, 0x1f, R74 ;  /* 0x0000001fff4b7819 */ /* 0x000fe4000001144a */
[----:B--2---:R-:W-:-:S04]  /*5410*/  SHF.L.U32 R78, R8, 0x1f, RZ ;  /* 0x0000001f084e7819 */ /* 0x004fc800000006ff */
[----:B------:R-:W0:Y:S02]  /*5420*/  SYNCS.PHASECHK.TRANS64.TRYWAIT P3, [R70+URZ+0x16890], R78 ;  /* 0x0168904e460075a7 */ /* 0x000e24000806017f */
[----:B0-----:R-:W-:Y:S05]  /*5430*/  @!P3 BRA `(.L_x_1615) ;  /* 0x0000019400a4b947 */ /* 0x001fea0003800000 */
.L_x_1911:
[----:B------:R-:W-:Y:S05]  /*5440*/  BSYNC B1 ;  /* 0x0000000000017941 */ /* 0x000fea0003800000 */
.L_x_1614:
        /* <DEDUP_REMOVED lines=20> */
[----:B------:R-:W-:Y:S01]  /*5590*/  IMAD.IADD R35, R77, 0x1, -R157 ;  /* 0x000000014d237824 */ /* 0x000fe200078e0a9d */
[----:B------:R-:W-:Y:S02]  /*55a0*/  UMOV UR4, 0xffffffff ;  /* 0xffffffff00047882 */ /* 0x000fe40000000000 */
[----:B------:R-:W-:Y:S02]  /*55b0*/  LEA.HI.X R34, R8, UR5, R13, 0x1, P3 ;  /* 0x0000000508227c11 */ /* 0x000fe400098f0c0d */
[----:B------:R-:W-:Y:S01]  /*55c0*/  ISETP.GE.AND P3, PT, R35, 0x1, PT ;  /* 0x000000012300780c */ /* 0x000fe20003f66270 */
[----:B------:R-:W-:-:S12]  /*55d0*/  BRA.DIV UR4, `(.L_x_1616) ;  /* 0x0000019604507947 */ /* 0x000fd8000b800000 */
[----:B------:R1:W2:Y:S04]  /*55e0*/  SHFL.IDX PT, R9, R34, RZ, 0x1c1f ;  /* 0x001c1fff22097589 */ /* 0x0002a800000e0000 */
[----:B------:R1:W3:Y:S02]  /*55f0*/  SHFL.IDX PT, R33, R32, RZ, 0x1c1f ;  /* 0x001c1fff20217589 */ /* 0x0002e400000e0000 */
.L_x_1915:
[----:B------:R-:W-:Y:S04]  /*5600*/  BSSY B1, `(.L_x_1617) ;  /* 0x000000e000017945 */ /* 0x000fe80003800000 */
[----:B------:R-:W-:Y:S05]  /*5610*/  @!P3 BRA `(.L_x_1618) ;  /* 0x000000000030b947 */ /* 0x000fea0003800000 */
[----:B------:R-:W4:Y:S01]  /*5620*/  LDL R8, [R1+0x4] ;  /* 0x0000040001087983 */ /* 0x000f220000100800 */
[----:B------:R-:W-:Y:S02]  /*5630*/  ULDC UR4, c[0x0][0x2f4] ;  /* 0x0000bd0000047ab9 */ /* 0x000fe40000000800 */
[----:B------:R-:W-:-:S13]  /*5640*/  ISETP.GE.AND P3, PT, R16, UR4, PT ;  /* 0x0000000410007c0c */ /* 0x000fda000bf66270 */
[----:B---3--:R-:W-:-:S04]  /*5650*/  @!P3 LEA R14, P4, R16, R33, 0x1 ;  /* 0x00000021100eb211 */ /* 0x008fc800078808ff */
[----:B--2---:R-:W-:Y:S02]  /*5660*/  @!P3 LEA.HI.X R15, R16, R9, R17, 0x1, P4 ;  /* 0x00000009100fb211 */ /* 0x004fe400020f0c11 */
[----:B------:R-:W-:-:S13]  /*5670*/  ISETP.GE.AND P4, PT, R18, UR4, PT ;  /* 0x0000000412007c0c */ /* 0x000fda000bf86270 */
[----:B------:R-:W-:-:S04]  /*5680*/  @!P4 LEA R12, P6, R18, R33, 0x1 ;  /* 0x00000021120cc211 */ /* 0x000fc800078c08ff */
[----:B----4-:R-:W-:Y:S02]  /*5690*/  @!P4 LEA.HI.X R13, R18, R9, R8, 0x1, P6 ;  /* 0x00000009120dc211 */ /* 0x010fe400030f0c08 */
[----:B------:R-:W2:Y:S04]  /*56a0*/  @!P3 LDS.128 R8, [R72+0xe000] ;  /* 0x00e000004808b984 */ /* 0x000ea80000000c00 */
[----:B--2---:R-:W-:Y:S04]  /*56b0*/  @!P3 ST.E.128 desc[UR42][R14.64], R8 ;  /* 0x000000080e00b985 */ /* 0x004fe8000c101d2a */
[----:B------:R-:W2:Y:S04]  /*56c0*/  @!P4 LDS.128 R8, [R71+0xe000] ;  /* 0x00e000004708c984 */ /* 0x000ea80000000c00 */
[----:B--2---:R4:W-:Y:S02]  /*56d0*/  @!P4 ST.E.128 desc[UR42][R12.64], R8 ;  /* 0x000000080c00c985 */ /* 0x0049e4000c101d2a */
.L_x_1618:
[----:B------:R-:W-:Y:S05]  /*56e0*/  BSYNC B1 ;  /* 0x0000000000017941 */ /* 0x000fea0003800000 */
.L_x_1617:
[----:B------:R-:W-:-:S03]  /*56f0*/  UMOV UR4, 0xffffffff ;  /* 0xffffffff00047882 */ /* 0x000fc60000000000 */
[----:B------:R-:W-:Y:S05]  /*5700*/  BRA.DIV UR4, `(.L_x_1619) ;  /* 0x0000019604507947 */ /* 0x000fea000b800000 */
[----:B--2-4-:R2:W4:Y:S04]  /*5710*/  SHFL.IDX PT, R9, R34, 0x1, 0x1c1f ;  /* 0x003c1f0022097f89 */ /* 0x01452800000e0000 */
[----:B---3--:R2:W3:Y:S02]  /*5720*/  SHFL.IDX PT, R33, R32, 0x1, 0x1c1f ;  /* 0x003c1f0020217f89 */ /* 0x0084e400000e0000 */
.L_x_1919:
[----:B------:R-:W-:-:S13]  /*5730*/  ISETP.GE.AND P3, PT, R35, 0x61, PT ;  /* 0x000000612300780c */ /* 0x000fda0003f66270 */
[----:B------:R-:W-:Y:S05]  /*5740*/  @!P3 BRA `(.L_x_1593) ;  /* 0x000000000030b947 */ /* 0x000fea0003800000 */
[----:B------:R-:W5:Y:S01]  /*5750*/  LDL R8, [R1+0x4] ;  /* 0x0000040001087983 */ /* 0x000f620000100800 */
[----:B------:R-:W-:Y:S02]  /*5760*/  ULDC UR4, c[0x0][0x2f4] ;  /* 0x0000bd0000047ab9 */ /* 0x000fe40000000800 */
[----:B------:R-:W-:-:S13]  /*5770*/  ISETP.GE.AND P3, PT, R16, UR4, PT ;  /* 0x0000000410007c0c */ /* 0x000fda000bf66270 */
[----:B---3--:R-:W-:-:S04]  /*5780*/  @!P3 LEA R14, P4, R16, R33, 0x1 ;  /* 0x00000021100eb211 */ /* 0x008fc800078808ff */
[----:B----4-:R-:W-:Y:S02]  /*5790*/  @!P3 LEA.HI.X R15, R16, R9, R17, 0x1, P4 ;  /* 0x00000009100fb211 */ /* 0x010fe400020f0c11 */
[----:B------:R-:W-:-:S13]  /*57a0*/  ISETP.GE.AND P4, PT, R18, UR4, PT ;  /* 0x0000000412007c0c */ /* 0x000fda000bf86270 */
[----:B------:R-:W-:-:S04]  /*57b0*/  @!P4 LEA R12, P6, R18, R33, 0x1 ;  /* 0x00000021120cc211 */ /* 0x000fc800078c08ff */
[----:B-----5:R-:W-:Y:S02]  /*57c0*/  @!P4 LEA.HI.X R13, R18, R9, R8, 0x1, P6 ;  /* 0x00000009120dc211 */ /* 0x020fe400030f0c08 */
[----:B------:R-:W3:Y:S04]  /*57d0*/  @!P3 LDS.128 R8, [R72+0x11000] ;  /* 0x011000004808b984 */ /* 0x000ee80000000c00 */
[----:B---3--:R-:W-:Y:S04]  /*57e0*/  @!P3 ST.E.128 desc[UR42][R14.64], R8 ;  /* 0x000000080e00b985 */ /* 0x008fe8000c101d2a */
[----:B------:R-:W3:Y:S04]  /*57f0*/  @!P4 LDS.128 R8, [R71+0x11000] ;  /* 0x011000004708c984 */ /* 0x000ee80000000c00 */
[----:B---3--:R3:W-:Y:S02]  /*5800*/  @!P4 ST.E.128 desc[UR42][R12.64], R8 ;  /* 0x000000080c00c985 */ /* 0x0087e4000c101d2a */
.L_x_1593:
[----:B------:R-:W-:Y:S05]  /*5810*/  BSYNC B0 ;  /* 0x0000000000007941 */ /* 0x000fea0003800000 */
.L_x_1573:
[----:B0-234-:R-:W0:Y:S01]  /*5820*/  S2R R8, SR_TID.X ;  /* 0x0000000000087919 */ /* 0x01de220000002100 */
[----:B------:R-:W-:Y:S01]  /*5830*/  @!PT LDS RZ, [RZ] ;  /* 0x00000000fffff984 */ /* 0x000fe20000000800 */
[----:B------:R-:W-:Y:S01]  /*5840*/  @!PT LDS RZ, [RZ] ;  /* 0x00000000fffff984 */ /* 0x000fe20000000800 */
[----:B------:R-:W-:Y:S01]  /*5850*/  @!PT LDS RZ, [RZ] ;  /* 0x00000000fffff984 */ /* 0x000fe20000000800 */
[----:B------:R-:W-:Y:S01]  /*5860*/  @!PT LDS RZ, [RZ] ;  /* 0x00000000fffff984 */ /* 0x000fe20000000800 */
[----:B------:R2:W-:Y:S06]  /*5870*/  MEMBAR.ALL.CTA ;  /* 0x0000000000007992 */ /* 0x0005ec0000008000 */
[----:B--2---:R-:W2:Y:S01]  /*5880*/  FENCE.VIEW.ASYNC.S ;  /* 0x00000000000073c6 */ /* 0x004ea20000000000 */
[----:B------:R-:W-:Y:S05]  /*5890*/  WARPSYNC.ALL ;  /* 0x0000000000007948 */ /* 0x000fea0003800000 */
[----:B------:R-:W-:Y:S01]  /*58a0*/  BSSY B0, `(.L_x_1620) ;  /* 0x0000008000007945 */ /* 0x000fe20003800000 */
[----:B--2---:R2:W-:Y:S01]  /*58b0*/  BAR.SYNC.DEFER_BLOCKING R60, 0x80 ;  /* 0x0002003c0000751d */ /* 0x0045e20000010000 */
[----:B0-----:R-:W-:-:S13]  /*58c0*/  LOP3.LUT P3, RZ, R8, 0x7f, RZ, 0xc0, !PT ;  /* 0x0000007f08ff7812 */ /* 0x001fda000786c0ff */
[----:B------:R-:W-:-:S05]  /*58d0*/  @!P3 VIADD R8, R70, 0x168a0 ;  /* 0x000168a04608b836 */ /* 0x000fca0000000000 */
[----:B------:R-:W-:-:S04]  /*58e0*/  @!P3 PRMT R8, RZ, 0x654, R8 ;  /* 0x00000654ff08b816 */ /* 0x000fc80000000008 */
[----:B------:R2:W-:Y:S01]  /*58f0*/  @!P3 SYNCS.ARRIVE.TRANS64.RED.A1T0 RZ, [R8+URZ], RZ ;  /* 0x000000ff08ffb9a7 */ /* 0x0005e2000810043f */
[----:B------:R-:W-:Y:S05]  /*5900*/  @!P5 BRA `(.L_x_1621) ;  /* 0x000000000004d947 */ /* 0x000fea0003800000 */
[----:B------:R-:W-:Y:S01]  /*5910*/  BPT.TRAP 0x1 ;  /* 0x000000040000795c */ /* 0x000fe20000300000 */
.L_x_1621:
[----:B------:R-:W-:Y:S05]  /*5920*/  BSYNC B0 ;  /* 0x0000000000007941 */ /* 0x000fea0003800000 */
.L_x_1620:
[----:B------:R-:W0:Y:S01]  /*5930*/  SYNCS.PHASECHK.TRANS64.TRYWAIT P4, [R70+URZ+0x168b0], R78 ;  /* 0x0168b04e460075a7 */ /* 0x000e22000808017f */
[----:B------:R-:W-:Y:S01]  /*5940*/  ULDC UR40, c[0x0][0x2f4] ;  /* 0x0000bd0000287ab9 */ /* 0x000fe20000000800 */
[----:B------:R-:W-:Y:S04]  /*5950*/  BSSY B0, `(.L_x_1622) ;  /* 0x0000002000007945 */ /* 0x000fe80003800000 */
[----:B0-----:R-:W-:Y:S05]  /*5960*/  @!P4 BRA `(.L_x_1623) ;  /* 0x000001940004c947 */ /* 0x001fea0003800000 */
.L_x_1920:
[----:B------:R-:W-:Y:S05]  /*5970*/  BSYNC B0 ;  /* 0x0000000000007941 */ /* 0x000fea0003800000 */
.L_x_1622:
[----:B-1----:R1:W5:Y:S01]  /*5980*/  LDL R34, [R1+0x4] ;  /* 0x0000040001227983 */ /* 0x0023620000100800 */
[----:B------:R-:W-:Y:S01]  /*5990*/  ULDC.64 UR4, c[0x0][0x328] ;  /* 0x0000ca0000047ab9 */ /* 0x000fe20000000a00 */
[----:B------:R-:W-:Y:S01]  /*59a0*/  IMAD.IADD R77, R77, 0x1, -R157 ;  /* 0x000000014d4d7824 */ /* 0x000fe200078e0a9d */
[----:B------:R-:W-:Y:S01]  /*59b0*/  BSSY B0, `(.L_x_1624) ;  /* 0x0000020000007945 */ /* 0x000fe20003800000 */
[----:B------:R-:W-:Y:S02]  /*59c0*/  IMAD R75, R75, UR4, RZ ;  /* 0x000000044b4b7c24 */ /* 0x000fe4000f8e02ff */
[----:B--2---:R-:W-:-:S04]  /*59d0*/  IMAD.WIDE.U32 R8, R74, UR4, RZ ;  /* 0x000000044a087c25 */ /* 0x004fc8000f8e00ff */
[----:B------:R-:W-:Y:S01]  /*59e0*/  IMAD R75, R74, UR5, R75 ;  /* 0x000000054a4b7c24 */ /* 0x000fe2000f8e024b */
[----:B------:R-:W-:Y:S02]  /*59f0*/  ULDC.64 UR4, c[0x0][0x338] ;  /* 0x0000ce0000047ab9 */ /* 0x000fe40000000a00 */
[----:B------:R-:W-:Y:S02]  /*5a00*/  IMAD R76, R76, UR4, RZ ;  /* 0x000000044c4c7c24 */ /* 0x000fe4000f8e02ff */
[----:B------:R-:W-:Y:S02]  /*5a10*/  IMAD.IADD R9, R9, 0x1, R75 ;  /* 0x0000000109097824 */ /* 0x000fe400078e024b */
        /* <DEDUP_REMOVED lines=20> */
[----:B-----5:R-:W-:Y:S02]  /*5b60*/  @!P5 LEA.HI.X R13, R18, R9, R34, 0x1, P6 ;  /* 0x00000009120dd211 */ /* 0x020fe400030f0c22 */
[----:B------:R-:W1:Y:S04]  /*5b70*/  @!P4 LDS.128 R8, [R72] ;  /* 0x000000004808c984 */ /* 0x000e680000000c00 */
[----:B-1----:R-:W-:Y:S04]  /*5b80*/  @!P4 ST.E.128 desc[UR42][R14.64], R8 ;  /* 0x000000080e00c985 */ /* 0x002fe8000c101d2a */
[----:B------:R-:W1:Y:S04]  /*5b90*/  @!P5 LDS.128 R8, [R71] ;  /* 0x000000004708d984 */ /* 0x000e680000000c00 */
[----:B-1----:R1:W-:Y:S02]  /*5ba0*/  @!P5 ST.E.128 desc[UR42][R12.64], R8 ;  /* 0x000000080c00d985 */ /* 0x0023e4000c101d2a */
.L_x_1625:
[----:B------:R-:W-:Y:S05]  /*5bb0*/  BSYNC B0 ;  /* 0x0000000000007941 */ /* 0x000fea0003800000 */
.L_x_1624:
        /* <DEDUP_REMOVED lines=11> */
[----:B-----5:R-:W-:Y:S01]  /*5c70*/  @!P5 LEA.HI.X R13, R18, R33, R34, 0x1, P6 ;  /* 0x00000021120dd211 */ /* 0x020fe200030f0c22 */
[----:B-1----:R-:W-:Y:S04]  /*5c80*/  @!P4 ST.E.128 desc[UR42][R14.64], R8 ;  /* 0x000000080e00c985 */ /* 0x002fe8000c101d2a */
[----:B------:R-:W1:Y:S04]  /*5c90*/  @!P5 LDS.128 R8, [R71+0x3000] ;  /* 0x003000004708d984 */ /* 0x000e680000000c00 */
[----:B-1----:R1:W-:Y:S02]  /*5ca0*/  @!P5 ST.E.128 desc[UR42][R12.64], R8 ;  /* 0x000000080c00d985 */ /* 0x0023e4000c101d2a */
.L_x_1627:
[----:B------:R-:W-:Y:S05]  /*5cb0*/  BSYNC B0 ;  /* 0x0000000000007941 */ /* 0x000fea0003800000 */
.L_x_1626:
[----:B-1-3--:R-:W3:Y:S01]  /*5cc0*/  LDL.LU R9, [R1+0x8] ;  /* 0x0000080001097983 */ /* 0x00aee20000300800 */
[----:B0-----:R-:W-:Y:S01]  /*5cd0*/  @!P3 VIADD R70, R70, 0x168c0 ;  /* 0x000168c04646b836 */ /* 0x001fe20000000000 */
[----:B------:R-:W-:Y:S01]  /*5ce0*/  LOP3.LUT P4, RZ, R22, 0x1, RZ, 0xc0, !PT ;  /* 0x0000000116ff7812 */ /* 0x000fe2000788c0ff */
        /* <DEDUP_REMOVED lines=11> */
[----:B------:R-:W-:Y:S02]  /*5da0*/  SEL R8, RZ, 0x1, P3 ;  /* 0x00000001ff087807 */ /* 0x000fe40001800000 */
[----:B------:R-:W-:Y:S02]  /*5db0*/  SEL R23, R23, RZ, P3 ;  /* 0x000000ff17177207 */ /* 0x000fe40001800000 */
[----:B---3--:R-:W-:-:S05]  /*5dc0*/  LOP3.LUT R9, R9, R8, RZ, 0x3c, !PT ;  /* 0x0000000809097212 */ /* 0x008fca00078e3cff */
[----:B------:R0:W-:Y:S01]  /*5dd0*/  STL [R1+0x8], R9 ;  /* 0x0000080901007387 */ /* 0x0001e20000100800 */
[----:B------:R-:W-:Y:S05]  /*5de0*/  @P4 BRA `(.L_x_1628) ;  /* 0xffffffc4004c4947 */ /* 0x000fea000383ffff */
[----:B0-----:R-:W0:Y:S01]  /*5df0*/  S2R R9, SR_TID.X ;  /* 0x0000000000097919 */ /* 0x001e220000002100 */
[----:B------:R-:W-:Y:S02]  /*5e00*/  PLOP3.LUT P0, PT, PT, PT, PT, 0x8, 0x0 ;  /* 0x000000000000781c */ /* 0x000fe40003f0e170 */
[----:B0-----:R-:W-:-:S04]  /*5e10*/  SHF.R.U32.HI R9, RZ, 0x7, R9 ;  /* 0x00000007ff097819 */ /* 0x001fc80000011609 */
[----:B------:R-:W-:-:S13]  /*5e20*/  ISETP.NE.AND P4, PT, R9, 0x1, PT ;  /* 0x000000010900780c */ /* 0x000fda0003f85270 */
[----:B------:R-:W-:Y:S06]  /*5e30*/  @!P4 BAR.ARV 0x9, 0x100 ;  /* 0x024400000000cb1d */ /* 0x000fec0000002000 */
.L_x_1568:
[----:B------:R-:W3:Y:S01]  /*5e40*/  LDL R10, [R1+0x24] ;  /* 0x00002400010a7983 */ /* 0x000ee20000100800 */
[----:B------:R-:W0:Y:S01]  /*5e50*/  LDC R0, c[0x0][0x448] ;  /* 0x00011200ff007b82 */ /* 0x000e220000000800 */
[----:B------:R-:W-:-:S07]  /*5e60*/  IADD3 R5, R156, 0x1, -R155 ;  /* 0x000000019c057810 */ /* 0x000fce0007ffe89b */
[----:B------:R-:W1:Y:S01]  /*5e70*/  LDC.64 R6, c[0x0][0x9e0] ;  /* 0x00027800ff067b82 */ /* 0x000e620000000a00 */
[----:B0-----:R-:W-:Y:S02]  /*5e80*/  ISETP.NE.AND P1, PT, R0, 0x1, PT ;  /* 0x000000010000780c */ /* 0x001fe40003f25270 */
[----:B-1----:R-:W-:-:S11]  /*5e90*/  ISETP.GE.AND P2, PT, R7, 0x1, PT ;  /* 0x000000010700780c */ /* 0x002fd60003f46270 */
[----:B------:R-:W0:Y:S08]  /*5ea0*/  @P1 LDC R3, c[0x0][0x44c] ;  /* 0x00011300ff031b82 */ /* 0x000e300000000800 */
[----:B------:R-:W1:Y:S01]  /*5eb0*/  @P1 LDC R4, c[0x0][0x450] ;  /* 0x00011400ff041b82 */ /* 0x000e620000000800 */
[----:B---3--:R-:W-:-:S04]  /*5ec0*/  VIADD R0, R10, 0xbf ;  /* 0x000000bf0a007836 */ /* 0x008fc80000000000 */
[----:B0-----:R-:W-:-:S05]  /*5ed0*/  @P1 IMAD.HI.U32 R3, R0, R3, RZ ;  /* 0x0000000300031227 */ /* 0x001fca00078e00ff */
[----:B-1----:R-:W-:-:S05]  /*5ee0*/  @P1 SHF.R.U32.HI R0, RZ, R4, R3 ;  /* 0x00000004ff001219 */ /* 0x002fca0000011603 */
[----:B------:R-:W-:Y:S01]  /*5ef0*/  IMAD.IADD R5, R5, 0x1, R0 ;  /* 0x0000000105057824 */ /* 0x000fe200078e0200 */
[----:B------:R-:W-:Y:S06]  /*5f00*/  @P0 BRA `(.L_x_1629) ;  /* 0x00000000000c0947 */ /* 0x000fec0003800000 */
[----:B------:R-:W0:Y:S01]  /*5f10*/  FENCE.VIEW.ASYNC.G ;  /* 0x00000000000073c6 */ /* 0x000e220000000100 */
[----:B------:R-:W-:Y:S05]  /*5f20*/  WARPSYNC.ALL ;  /* 0x0000000000007948 */ /* 0x000fea0003800000 */
[----:B0-----:R-:W-:Y:S06]  /*5f30*/  BAR.ARV 0xc, 0x200 ;  /* 0x0308000000007b1d */ /* 0x001fec0000002000 */
.L_x_1629:
[----:B------:R-:W-:Y:S01]  /*5f40*/  IMAD.IADD R0, R5, 0x1, R6 ;  /* 0x0000000105007824 */ /* 0x000fe200078e0206 */
[----:B------:R-:W-:Y:S06]  /*5f50*/  @!P2 BRA `(.L_x_1630) ;  /* 0x000000000048a947 */ /* 0x000fec0003800000 */
        /* <DEDUP_REMOVED lines=11> */
.L_x_1632:
[----:B------:R-:W-:-:S13]  /*6010*/  ISETP.NE.AND P0, PT, R7, 0x1, PT ;  /* 0x000000010700780c */ /* 0x000fda0003f05270 */
[----:B------:R-:W0:Y:S02]  /*6020*/  @P0 LDC.64 R4, c[0x0][0x9e8] ;  /* 0x00027a00ff040b82 */ /* 0x000e240000000a00 */
[----:B0-----:R-:W-:-:S05]  /*6030*/  @P0 IMAD.HI.U32 R4, R3, R4, RZ ;  /* 0x0000000403040227 */ /* 0x001fca00078e00ff */
[----:B------:R-:W-:-:S07]  /*6040*/  @P0 SHF.R.U32.HI R3, RZ, R5, R4 ;  /* 0x00000005ff030219 */ /* 0x000fce0000011604 */
.L_x_1633:
[----:B------:R-:W-:Y:S05]  /*6050*/  BSYNC B0 ;  /* 0x0000000000007941 */ /* 0x000fea0003800000 */
.L_x_1631:
[----:B------:R-:W-:-:S05]  /*6060*/  IMAD R3, R3, R7, R7 ;  /* 0x0000000703037224 */ /* 0x000fca00078e0207 */
[----:B------:R-:W-:-:S07]  /*6070*/  VIMNMX R0, R0, R3, PT ;  /* 0x0000000300007248 */ /* 0x000fce0003fe0100 */
.L_x_1630:
[----:B------:R-:W0:Y:S01]  /*6080*/  @P1 LDC R4, c[0x0][0x44c] ;  /* 0x00011300ff041b82 */ /* 0x000e220000000800 */
[----:B------:R-:W-:Y:S01]  /*6090*/  VIADD R0, R0, 0x7f ;  /* 0x0000007f00007836 */ /* 0x000fe20000000000 */
[----:B------:R-:W-:-:S04]  /*60a0*/  ULDC UR4, c[0x0][0x9dc] ;  /* 0x0002770000047ab9 */ /* 0x000fc80000000800 */
[----:B------:R-:W-:Y:S02]  /*60b0*/  SHF.R.S32.HI R3, RZ, 0x1f, R0 ;  /* 0x0000001fff037819 */ /* 0x000fe40000011400 */
[----:B------:R-:W1:Y:S02]  /*60c0*/  @P1 LDC R6, c[0x0][0x450] ;  /* 0x00011400ff061b82 */ /* 0x000e640000000800 */
[----:B------:R-:W-:-:S04]  /*60d0*/  LEA.HI R3, R3, R0, RZ, 0x7 ;  /* 0x0000000003037211 */ /* 0x000fc800078f38ff */
[----:B------:R-:W-:-:S04]  /*60e0*/  SHF.R.S32.HI R88, RZ, 0x7, R3 ;  /* 0x00000007ff587819 */ /* 0x000fc80000011403 */
[----:B------:R-:W-:Y:S01]  /*60f0*/  VIMNMX R88, R79, R88, PT ;  /* 0x000000584f587248 */ /* 0x000fe20003fe0100 */
[----:B0-----:R-:W-:-:S04]  /*6100*/  @P1 IMAD.HI.U32 R5, R10, R4, RZ ;  /* 0x000000040a051227 */ /* 0x001fc800078e00ff */
[----:B------:R-:W-:Y:S01]  /*6110*/  IMAD.MOV.U32 R4, RZ, RZ, R10 ;  /* 0x000000ffff047224 */ /* 0x000fe200078e000a */
        /* <DEDUP_REMOVED lines=14> */
.L_x_1636:
[----:B------:R-:W-:-:S13]  /*6200*/  ISETP.NE.AND P0, PT, R7, 0x1, PT ;  /* 0x000000010700780c */ /* 0x000fda0003f05270 */
[----:B------:R-:W0:Y:S02]  /*6210*/  @P0 LDC.64 R4, c[0x0][0x9e8] ;  /* 0x00027a00ff040b82 */ /* 0x000e240000000a00 */
[----:B0-----:R-:W-:-:S05]  /*6220*/  @P0 IMAD.HI.U32 R4, R0, R4, RZ ;  /* 0x0000000400040227 */ /* 0x001fca00078e00ff */
[----:B------:R-:W-:-:S07]  /*6230*/  @P0 SHF.R.U32.HI R0, RZ, R5, R4 ;  /* 0x00000005ff000219 */ /* 0x000fce0000011604 */
.L_x_1637:
[----:B------:R-:W-:Y:S05]  /*6240*/  BSYNC B0 ;  /* 0x0000000000007941 */ /* 0x000fea0003800000 */
.L_x_1635:
[----:B------:R-:W-:-:S05]  /*6250*/  IMAD R0, R0, R7, RZ ;  /* 0x0000000700007224 */ /* 0x000fca00078e02ff */
[----:B------:R-:W-:-:S07]  /*6260*/  VIMNMX R3, R3, R0, !PT ;  /* 0x0000000003037248 */ /* 0x000fce0007fe0100 */
.L_x_1634:
[----:B------:R-:W-:Y:S02]  /*6270*/  SHF.R.S32.HI R0, RZ, 0x1f, R3 ;  /* 0x0000001fff007819 */ /* 0x000fe40000011403 */
[----:B------:R-:W-:Y:S02]  /*6280*/  CS2R R20, SRZ ;  /* 0x0000000000147805 */ /* 0x000fe4000001ff00 */
[----:B------:R-:W-:Y:S02]  /*6290*/  PLOP3.LUT P0, PT, PT, PT, PT, 0x80, 0x0 ;  /* 0x000000000000781c */ /* 0x000fe40003f0f070 */
[----:B------:R-:W-:Y:S02]  /*62a0*/  CS2R R14, SRZ ;  /* 0x00000000000e7805 */ /* 0x000fe4000001ff00 */
[----:B------:R-:W-:Y:S01]  /*62b0*/  LEA.HI R0, R0, R3, RZ, 0x7 ;  /* 0x0000000300007211 */ /* 0x000fe200078f38ff */
[----:B------:R-:W-:Y:S01]  /*62c0*/  IMAD.MOV.U32 R118, RZ, RZ, RZ ;  /* 0x000000ffff767224 */ /* 0x000fe200078e00ff */
[----:B------:R-:W-:Y:S01]  /*62d0*/  CS2R R114, SRZ ;  /* 0x0000000000727805 */ /* 0x000fe2000001ff00 */
[----:B------:R-:W-:Y:S01]  /*62e0*/  IMAD.MOV.U32 R3, RZ, RZ, RZ ;  /* 0x000000ffff037224 */ /* 0x000fe200078e00ff */
[----:B------:R-:W-:-:S02]  /*62f0*/  SHF.R.S32.HI R0, RZ, 0x7, R0 ;  /* 0x00000007ff007819 */ /* 0x000fc40000011400 */
[----:B------:R-:W-:Y:S02]  /*6300*/  CS2R R112, SRZ ;  /* 0x0000000000707805 */ /* 0x000fe4000001ff00 */
[----:B------:R-:W-:Y:S02]  /*6310*/  CS2R R110, SRZ ;  /* 0x00000000006e7805 */ /* 0x000fe4000001ff00 */
[----:B------:R-:W-:Y:S02]  /*6320*/  CS2R R108, SRZ ;  /* 0x00000000006c7805 */ /* 0x000fe4000001ff00 */
[----:B------:R-:W-:Y:S02]  /*6330*/  VIMNMX R4, RZ, R0, !PT ;  /* 0x00000000ff047248 */ /* 0x000fe40007fe0100 */
[----:B------:R-:W-:Y:S02]  /*6340*/  CS2R R106, SRZ ;  /* 0x00000000006a7805 */ /* 0x000fe4000001ff00 */
[----:B------:R-:W-:-:S02]  /*6350*/  CS2R R104, SRZ ;  /* 0x0000000000687805 */ /* 0x000fc4000001ff00 */
[----:B------:R-:W-:Y:S02]  /*6360*/  CS2R R102, SRZ ;  /* 0x0000000000667805 */ /* 0x000fe4000001ff00 */
[----:B------:R-:W-:Y:S01]  /*6370*/  ISETP.GT.AND P1, PT, R88, R4, PT ;  /* 0x000000045800720c */ /* 0x000fe20003f24270 */
[----:B------:R0:W-:Y:S01]  /*6380*/  STL [R1+0x38], R4 ;  /* 0x0000380401007387 */ /* 0x0001e20000100800 */
[----:B------:R-:W-:Y:S02]  /*6390*/  CS2R R100, SRZ ;  /* 0x0000000000647805 */ /* 0x000fe4000001ff00 */
[----:B------:R-:W-:Y:S02]  /*63a0*/  CS2R R98, SRZ ;  /* 0x0000000000627805 */ /* 0x000fe4000001ff00 */
[----:B------:R-:W-:Y:S02]  /*63b0*/  CS2R R96, SRZ ;  /* 0x0000000000607805 */ /* 0x000fe4000001ff00 */
[----:B------:R-:W-:Y:S01]  /*63c0*/  CS2R R10, SRZ ;  /* 0x00000000000a7805 */ /* 0x000fe2000001ff00 */
[----:B------:R-:W-:Y:S01]  /*63d0*/  IMAD.MOV.U32 R94, RZ, RZ, RZ ;  /* 0x000000ffff5e7224 */ /* 0x000fe200078e00ff */
[----:B------:R-:W-:Y:S01]  /*63e0*/  CS2R R90, SRZ ;  /* 0x00000000005a7805 */ /* 0x000fe2000001ff00 */
[----:B------:R-:W-:-:S02]  /*63f0*/  IMAD.MOV.U32 R27, RZ, RZ, RZ ;  /* 0x000000ffff1b7224 */ /* 0x000fc400078e00ff */
[----:B------:R-:W-:Y:S02]  /*6400*/  IMAD.MOV.U32 R0, RZ, RZ, RZ ;  /* 0x000000ffff007224 */ /* 0x000fe400078e00ff */
[----:B----4-:R-:W-:Y:S01]  /*6410*/  IMAD.MOV.U32 R33, RZ, RZ, RZ ;  /* 0x000000ffff217224 */ /* 0x010fe200078e00ff */
[----:B0-----:R-:W-:Y:S06]  /*6420*/  @!P1 BRA `(.L_x_1638) ;  /* 0x000000f4003c9947 */ /* 0x001fec0003800000 */
        /* <DEDUP_REMOVED lines=9> */
.L_x_1923:
        /* <DEDUP_REMOVED lines=25> */
[----:B0-2---:R-:W-:-:S07]  /*6650*/  IMAD.MOV.U32 R13, RZ, RZ, RZ ;  /* 0x000000ffff0d7224 */ /* 0x005fce00078e00ff */
[----:B------:R-:W-:-:S07]  /*6660*/  LEPC R20, `(.L_x_1641) ;  /* 0x000000001014794e */ /* 0x000fce0000000000 */
[----:B-1---5:R-:W-:Y:S05]  /*6670*/  CALL.ABS.NOINC R14 ;  /* 0x000000000e007343 */ /* 0x022fea0003c00000 */
.L_x_1641:
[----:B------:R-:W-:Y:S05]  /*6680*/  BSYNC B6 ;  /* 0x0000000000067941 */ /* 0x000fea0003800000 */
.L_x_1640:
        /* <DEDUP_REMOVED lines=8> */
[----:B------:R0:W3:Y:S03]  /*6710*/  SYNCS.PHASECHK.TRANS64.TRYWAIT P0, [R2+URZ+0x16800], R3 ;  /* 0x01680003020075a7 */ /* 0x0000e6000800017f */
[----:B---3--:R-:W-:Y:S05]  /*6720*/  @!P0 NANOSLEEP.SYNCS 0x989680 ;  /* 0x009896800000895d */ /* 0x008fea0003900000 */
[----:B------:R-:W3:Y:S01]  /*6730*/  @!P0 SYNCS.PHASECHK.TRANS64 P0, [R2+URZ+0x16800], R3 ;  /* 0x01680003020085a7 */ /* 0x000ee2000800007f */
[----:B------:R-:W-:Y:S04]  /*6740*/  BSSY B0, `(.L_x_1643) ;  /* 0x0000006000007945 */ /* 0x000fe80003800000 */
[----:B---3--:R-:W-:Y:S05]  /*6750*/  @P0 BRA `(.L_x_1644) ;  /* 0x0000000000100947 */ /* 0x008fea0003800000 */
.L_x_1645:
[----:B---3--:R3:W4:Y:S02]  /*6760*/  SYNCS.PHASECHK.TRANS64.TRYWAIT P0, [R2+URZ+0x16800], R3 ;  /* 0x01680003020075a7 */ /* 0x008724000800017f */
[----:B----4-:R-:W-:Y:S05]  /*6770*/  @!P0 NANOSLEEP.SYNCS 0x989680 ;  /* 0x009896800000895d */ /* 0x010fea0003900000 */
[----:B------:R-:W4:Y:S02]  /*6780*/  @!P0 SYNCS.PHASECHK.TRANS64 P0, [R2+URZ+0x16800], R3 ;  /* 0x01680003020085a7 */ /* 0x000f24000800007f */
[----:B----4-:R-:W-:Y:S05]  /*6790*/  @!P0 BRA `(.L_x_1645) ;  /* 0xfffffffc00f08947 */ /* 0x010fea000383ffff */
.L_x_1644:
[----:B------:R-:W-:Y:S05]  /*67a0*/  BSYNC B0 ;  /* 0x0000000000007941 */ /* 0x000fea0003800000 */
.L_x_1643:
[----:B------:R-:W-:Y:S05]  /*67b0*/  BRA `(.L_x_1646) ;  /* 0x0000003000387947 */ /* 0x000fea0003800000 */
.L_x_1642:
[----:B------:R-:W-:Y:S01]  /*67c0*/  ISETP.NE.AND P0, PT, R25, RZ, PT ;  /* 0x000000ff1900720c */ /* 0x000fe20003f05270 */
[----:B------:R-:W-:Y:S01]  /*67d0*/  ULDC.64 UR4, c[0x0][0x3f8] ;  /* 0x0000fe0000047ab9 */ /* 0x000fe20000000a00 */
[----:B-----5:R-:W-:Y:S01]  /*67e0*/  SHF.R.S32.HI R0, RZ, 0x1f, R24 ;  /* 0x0000001fff007819 */ /* 0x020fe20000011418 */
[----:B------:R-:W-:Y:S01]  /*67f0*/  ULDC.64 UR6, c[0x0][0x408] ;  /* 0x0001020000067ab9 */ /* 0x000fe20000000a00 */
[----:B------:R-:W-:Y:S01]  /*6800*/  IMAD.WIDE.U32 R26, R24, UR4, RZ ;  /* 0x00000004181a7c25 */ /* 0x000fe2000f8e00ff */
[----:B------:R-:W-:Y:S03]  /*6810*/  BSSY B6, `(.L_x_1647) ;  /* 0x0000019000067945 */ /* 0x000fe60003800000 */
[C---:B------:R-:W-:Y:S02]  /*6820*/  IMAD R3, R0.reuse, UR4, RZ ;  /* 0x0000000400037c24 */ /* 0x040fe4000f8e02ff */
[----:B------:R-:W-:-:S02]  /*6830*/  IMAD R5, R0, UR6, RZ ;  /* 0x0000000600057c24 */ /* 0x000fc4000f8e02ff */
[C---:B------:R-:W-:Y:S02]  /*6840*/  IMAD R3, R24.reuse, UR5, R3 ;  /* 0x0000000518037c24 */ /* 0x040fe4000f8e0203 */
[C---:B------:R-:W-:Y:S02]  /*6850*/  IMAD R5, R24.reuse, UR7, R5 ;  /* 0x0000000718057c24 */ /* 0x040fe4000f8e0205 */
[----:B------:R-:W-:-:S04]  /*6860*/  IMAD.WIDE.U32 R24, R24, UR6, RZ ;  /* 0x0000000618187c25 */ /* 0x000fc8000f8e00ff */
[----:B------:R-:W-:Y:S02]  /*6870*/  IMAD.IADD R31, R3, 0x1, R27 ;  /* 0x00000001031f7824 */ /* 0x000fe400078e021b */
[----:B------:R-:W-:Y:S01]  /*6880*/  IMAD.IADD R33, R5, 0x1, R25 ;  /* 0x0000000105217824 */ /* 0x000fe200078e0219 */
[----:B------:R-:W-:Y:S06]  /*6890*/  @!P0 BRA `(.L_x_1648) ;  /* 0x0000000000408947 */ /* 0x000fec0003800000 */
        /* <DEDUP_REMOVED lines=15> */
[----:B-1----:R-:W-:Y:S05]  /*6990*/  CALL.ABS.NOINC R14 ;  /* 0x000000000e007343 */ /* 0x002fea0003c00000 */
.L_x_1648:
[----:B------:R-:W-:Y:S05]  /*69a0*/  BSYNC B6 ;  /* 0x0000000000067941 */ /* 0x000fea0003800000 */
.L_x_1647:
[----:B------:R-:W3:Y:S01]  /*69b0*/  LDL R20, [R1+0x24] ;  /* 0x0000240001147983 */ /* 0x000ee20000100800 */
[----:B------:R-:W-:Y:S01]  /*69c0*/  ULDC.U8 UR4, c[0x0][0x410] ;  /* 0x0001040000047ab9 */ /* 0x000fe20000000000 */
[----:B------:R-:W-:Y:S01]  /*69d0*/  BSSY B0, `(.L_x_1649) ;  /* 0x00002e4000007945 */ /* 0x000fe20003800000 */
[----:B------:R-:W-:Y:S01]  /*69e0*/  ISETP.NE.AND P0, PT, RZ, UR4, PT ;  /* 0x00000004ff007c0c */ /* 0x000fe2000bf05270 */
[----:B---3--:R-:W-:-:S12]  /*69f0*/  IMAD.IADD R35, R157, 0x1, R20 ;  /* 0x000000019d237824 */ /* 0x008fd800078e0214 */
[----:B------:R-:W-:Y:S05]  /*6a00*/  @!P0 BRA `(.L_x_1650) ;  /* 0x0000001400f08947 */ /* 0x000fea0003800000 */
[----:B------:R-:W0:Y:S01]  /*6a10*/  LDC R38, c[0x0][0x448] ;  /* 0x00011200ff267b82 */ /* 0x000e220000000800 */
[----:B------:R-:W3:Y:S01]  /*6a20*/  S2R R20, SR_TID.X ;  /* 0x0000000000147919 */ /* 0x000ee20000002100 */
[----:B------:R-:W-:Y:S01]  /*6a30*/  ULDC.64 UR4, c[0x0][0x3f8] ;  /* 0x0000fe0000047ab9 */ /* 0x000fe20000000a00 */
[----:B------:R-:W-:Y:S01]  /*6a40*/  ULDC.64 UR6, c[0x0][0x408] ;  /* 0x0001020000067ab9 */ /* 0x000fe20000000a00 */
[----:B------:R-:W-:Y:S02]  /*6a50*/  IMAD.MOV.U32 R8, RZ, RZ, R26 ;  /* 0x000000ffff087224 */ /* 0x000fe400078e001a */
[----:B------:R-:W-:Y:S02]  /*6a60*/  IMAD.MOV.U32 R9, RZ, RZ, R31 ;  /* 0x000000ffff097224 */ /* 0x000fe400078e001f */
[----:B------:R-:W-:Y:S02]  /*6a70*/  IMAD.MOV.U32 R10, RZ, RZ, R24 ;  /* 0x000000ffff0a7224 */ /* 0x000fe400078e0018 */
[----:B------:R-:W-:Y:S01]  /*6a80*/  IMAD.MOV.U32 R11, RZ, RZ, R33 ;  /* 0x000000ffff0b7224 */ /* 0x000fe200078e0021 */
[----:B0-----:R-:W-:Y:S01]  /*6a90*/  ISETP.NE.AND P0, PT, R38, 0x1, PT ;  /* 0x000000012600780c */ /* 0x001fe20003f05270 */
[----:B---3--:R-:W-:-:S12]  /*6aa0*/  VIADD R21, R20, 0xffffff80 ;  /* 0xffffff8014157836 */ /* 0x008fd80000000000 */
[----:B------:R-:W0:Y:S01]  /*6ab0*/  @P0 LDC R0, c[0x0][0x44c] ;  /* 0x00011300ff000b82 */ /* 0x000e220000000800 */
[----:B------:R-:W-:-:S04]  /*6ac0*/  SHF.R.S32.HI R20, RZ, 0x1f, R21 ;  /* 0x0000001fff147819 */ /* 0x000fc80000011415 */
[----:B------:R-:W-:-:S03]  /*6ad0*/  LEA.HI R20, R20, R21, RZ, 0x2 ;  /* 0x0000001514147211 */ /* 0x000fc600078f10ff */
[----:B------:R-:W3:Y:S01]  /*6ae0*/  @P0 LDC R5, c[0x0][0x450] ;  /* 0x00011400ff050b82 */ /* 0x000ee20000000800 */
[----:B------:R-:W-:-:S05]  /*6af0*/  LOP3.LUT R20, R20, 0xfffffffc, RZ, 0xc0, !PT ;  /* 0xfffffffc14147812 */ /* 0x000fca00078ec0ff */
[----:B------:R-:W-:-:S04]  /*6b00*/  IMAD.IADD R20, R21, 0x1, -R20 ;  /* 0x0000000115147824 */ /* 0x000fc800078e0a14 */
[----:B------:R-:W-:-:S04]  /*6b10*/  IMAD R3, R20, 0x60, R35 ;  /* 0x0000006014037824 */ /* 0x000fc800078e0223 */
[----:B0-----:R-:W-:-:S05]  /*6b20*/  @P0 IMAD.HI.U32 R0, R3, R0, RZ ;  /* 0x0000000003000227 */ /* 0x001fca00078e00ff */
[----:B---3--:R-:W-:-:S04]  /*6b30*/  @P0 SHF.R.U32.HI R3, RZ, R5, R0 ;  /* 0x00000005ff030219 */ /* 0x008fc80000011600 */
[----:B------:R-:W-:Y:S01]  /*6b40*/  SHF.R.S32.HI R0, RZ, 0x1f, R3 ;  /* 0x0000001fff007819 */ /* 0x000fe20000011403 */
[----:B------:R-:W-:-:S04]  /*6b50*/  IMAD.WIDE.U32 R8, R3, UR4, R8 ;  /* 0x0000000403087c25 */ /* 0x000fc8000f8e0008 */
[C---:B------:R-:W-:Y:S02]  /*6b60*/  IMAD R4, R0.reuse, UR4, RZ ;  /* 0x0000000400047c24 */ /* 0x040fe4000f8e02ff */
[----:B------:R-:W-:Y:S02]  /*6b70*/  IMAD R0, R0, UR6, RZ ;  /* 0x0000000600007c24 */ /* 0x000fe4000f8e02ff */
[C---:B------:R-:W-:Y:S01]  /*6b80*/  IMAD R5, R3.reuse, UR5, R4 ;  /* 0x0000000503057c24 */ /* 0x040fe2000f8e0204 */
[----:B------:R-:W-:Y:S01]  /*6b90*/  ULDC.64 UR4, c[0x0][0x3e8] ;  /* 0x0000fa0000047ab9 */ /* 0x000fe20000000a00 */
[C---:B------:R-:W-:Y:S01]  /*6ba0*/  IMAD.WIDE.U32 R10, R3.reuse, UR6, R10 ;  /* 0x00000006030a7c25 */ /* 0x040fe2000f8e000a */
[----:B------:R-:W-:Y:S01]  /*6bb0*/  LEA R4, P0, R8, UR4, 0x1 ;  /* 0x0000000408047c11 */ /* 0x000fe2000f8008ff */
[----:B------:R-:W-:Y:S02]  /*6bc0*/  UMOV UR4, 0xffffffff ;  /* 0xffffffff00047882 */ /* 0x000fe40000000000 */
[----:B------:R-:W-:Y:S01]  /*6bd0*/  IMAD R3, R3, UR7, R0 ;  /* 0x0000000703037c24 */ /* 0x000fe2000f8e0200 */
[----:B------:R-:W-:Y:S01]  /*6be0*/  ULDC.64 UR6, c[0x0][0x400] ;  /* 0x0001000000067ab9 */ /* 0x000fe20000000a00 */
[----:B------:R-:W-:Y:S01]  /*6bf0*/  IMAD.IADD R5, R9, 0x1, R5 ;  /* 0x0000000109057824 */ /* 0x000fe200078e0205 */
[----:B------:R-:W-:Y:S01]  /*6c00*/  LEA R7, P1, R10, UR6, 0x1 ;  /* 0x000000060a077c11 */ /* 0x000fe2000f8208ff */
[----:B------:R-:W-:-:S03]  /*6c10*/  IMAD.IADD R3, R11, 0x1, R3 ;  /* 0x000000010b037824 */ /* 0x000fc600078e0203 */
[----:B------:R-:W-:Y:S02]  /*6c20*/  LEA.HI.X R6, R8, UR5, R5, 0x1, P0 ;  /* 0x0000000508067c11 */ /* 0x000fe400080f0c05 */
[----:B------:R-:W-:Y:S01]  /*6c30*/  LEA.HI.X R8, R10, UR7, R3, 0x1, P1 ;  /* 0x000000070a087c11 */ /* 0x000fe200088f0c03 */
[----:B------:R-:W-:Y:S06]  /*6c40*/  BRA.DIV UR4, `(.L_x_1651) ;  /* 0x0000018204a07947 */ /* 0x000fec000b800000 */
[----:B------:R0:W3:Y:S04]  /*6c50*/  SHFL.IDX PT, R3, R6, RZ, 0x1c1f ;  /* 0x001c1fff06037589 */ /* 0x0000e800000e0000 */
[----:B------:R0:W4:Y:S04]  /*6c60*/  SHFL.IDX PT, R0, R4, RZ, 0x1c1f ;  /* 0x001c1fff04007589 */ /* 0x00012800000e0000 */
[----:B------:R0:W0:Y:S04]  /*6c70*/  SHFL.IDX PT, R5, R8, RZ, 0x1c1f ;  /* 0x001c1fff08057589 */ /* 0x00002800000e0000 */
[----:B-1----:R1:W0:Y:S02]  /*6c80*/  SHFL.IDX PT, R14, R7, RZ, 0x1c1f ;  /* 0x001c1fff070e7589 */ /* 0x00222400000e0000 */
.L_x_1929:
[----:B------:R-:W-:Y:S01]  /*6c90*/  IMAD R38, R155, R38, RZ ;  /* 0x000000269b267224 */ /* 0x000fe200078e02ff */
[----:B------:R-:W-:Y:S01]  /*6ca0*/  BSSY B1, `(.L_x_1652) ;  /* 0x000001f000017945 */ /* 0x000fe20003800000 */
[----:B------:R-:W-:Y:S02]  /*6cb0*/  CS2R R32, SRZ ;  /* 0x0000000000207805 */ /* 0x000fe4000001ff00 */
[----:B------:R-:W-:Y:S02]  /*6cc0*/  CS2R R26, SRZ ;  /* 0x00000000001a7805 */ /* 0x000fe4000001ff00 */
[----:B------:R-:W-:Y:S02]  /*6cd0*/  CS2R R30, SRZ ;  /* 0x00000000001e7805 */ /* 0x000fe4000001ff00 */
[----:B------:R-:W-:Y:S02]  /*6ce0*/  ISETP.GE.AND P0, PT, R35, R38, PT ;  /* 0x000000262300720c */ /* 0x000fe40003f06270 */
[----:B------:R-:W-:-:S11]  /*6cf0*/  CS2R R24, SRZ ;  /* 0x0000000000187805 */ /* 0x000fd6000001ff00 */
[----:B------:R-:W-:Y:S05]  /*6d00*/  @P0 BRA `(.L_x_1653) ;  /* 0x0000000000600947 */ /* 0x000fea0003800000 */
[----:B------:R-:W2:Y:S01]  /*6d10*/  LDL R9, [R1+0xc] ;  /* 0x00000c0001097983 */ /* 0x000ea20000100800 */
[----:B------:R-:W-:-:S03]  /*6d20*/  ULDC UR4, c[0x0][0x3f4] ;  /* 0x0000fd0000047ab9 */ /* 0x000fc60000000800 */
[----:B------:R-:W2:Y:S01]  /*6d30*/  LDL R12, [R1+0x54] ;  /* 0x00005400010c7983 */ /* 0x000ea20000100800 */
[----:B------:R-:W-:Y:S01]  /*6d40*/  ISETP.GE.AND P2, PT, R152, UR4, PT ;  /* 0x0000000498007c0c */ /* 0x000fe2000bf46270 */
[----:B----4-:R-:W-:Y:S02]  /*6d50*/  IMAD.MOV.U32 R10, RZ, RZ, R0 ;  /* 0x000000ffff0a7224 */ /* 0x010fe400078e0000 */
[----:B---3--:R-:W-:Y:S02]  /*6d60*/  IMAD.MOV.U32 R11, RZ, RZ, R3 ;  /* 0x000000ffff0b7224 */ /* 0x008fe400078e0003 */
[----:B0-----:R-:W-:Y:S01]  /*6d70*/  IMAD.MOV.U32 R15, RZ, RZ, R5 ;  /* 0x000000ffff0f7224 */ /* 0x001fe200078e0005 */
[----:B------:R-:W-:Y:S02]  /*6d80*/  CS2R R30, SRZ ;  /* 0x00000000001e7805 */ /* 0x000fe4000001ff00 */
[----:B------:R-:W-:Y:S02]  /*6d90*/  CS2R R32, SRZ ;  /* 0x0000000000207805 */ /* 0x000fe4000001ff00 */
[----:B------:R-:W-:-:S03]  /*6da0*/  CS2R R24, SRZ ;  /* 0x0000000000187805 */ /* 0x000fc6000001ff00 */
[----:B------:R-:W-:-:S05]  /*6db0*/  @!P2 IMAD.WIDE R10, R152, 0x2, R10 ;  /* 0x00000002980aa825 */ /* 0x000fca00078e020a */
[----:B------:R0:W5:Y:S01]  /*6dc0*/  @!P2 LD.E.64 R30, desc[UR42][R10.64] ;  /* 0x0000002a0a1ea980 */ /* 0x000162000c101b00 */
[----:B--2---:R-:W-:-:S13]  /*6dd0*/  ISETP.GE.AND P3, PT, R9, UR4, PT ;  /* 0x0000000409007c0c */ /* 0x004fda000bf66270 */
[C---:B------:R-:W-:Y:S01]  /*6de0*/  @!P3 IMAD.SHL.U32 R37, R9.reuse, 0x2, RZ ;  /* 0x000000020925b824 */ /* 0x040fe200078e00ff */
[----:B------:R-:W-:-:S04]  /*6df0*/  @!P3 SHF.L.U64.HI R26, R9, 0x1, R12 ;  /* 0x00000001091ab819 */ /* 0x000fc8000001020c */
[-C--:B------:R-:W-:Y:S02]  /*6e00*/  @!P3 IADD3 R20, P0, R0, R37.reuse, RZ ;  /* 0x000000250014b210 */ /* 0x080fe40007f1e0ff */
[----:B------:R-:W-:Y:S01]  /*6e10*/  @!P3 IADD3 R36, P1, R14, R37, RZ ;  /* 0x000000250e24b210 */ /* 0x000fe20007f3e0ff */
[----:B------:R-:W-:-:S04]  /*6e20*/  @!P2 IMAD.WIDE R12, R152, 0x2, R14 ;  /* 0x00000002980ca825 */ /* 0x000fc800078e020e */
[--C-:B------:R-:W-:Y:S01]  /*6e30*/  @!P3 IMAD.X R21, R3, 0x1, R26.reuse, P0 ;  /* 0x000000010315b824 */ /* 0x100fe200000e061a */
[----:B------:R0:W5:Y:S01]  /*6e40*/  @!P2 LD.E.64 R32, desc[UR42][R12.64] ;  /* 0x0000002a0c20a980 */ /* 0x000162000c101b00 */
[----:B------:R-:W-:Y:S01]  /*6e50*/  @!P3 IMAD.X R37, R5, 0x1, R26, P1 ;  /* 0x000000010525b824 */ /* 0x000fe200008e061a */
[----:B------:R-:W-:Y:S02]  /*6e60*/  CS2R R26, SRZ ;  /* 0x00000000001a7805 */ /* 0x000fe4000001ff00 */
[----:B------:R0:W5:Y:S04]  /*6e70*/  @!P3 LD.E.64 R24, desc[UR42][R20.64] ;  /* 0x0000002a1418b980 */ /* 0x000168000c101b00 */
[----:B------:R0:W5:Y:S02]  /*6e80*/  @!P3 LD.E.64 R26, desc[UR42][R36.64] ;  /* 0x0000002a241ab980 */ /* 0x000164000c101b00 */
.L_x_1653:
[----:B------:R-:W-:Y:S05]  /*6e90*/  BSYNC B1 ;  /* 0x0000000000017941 */ /* 0x000fea0003800000 */
.L_x_1652:
[----:B----45:R-:W-:Y:S01]  /*6ea0*/  IMAD.MOV.U32 R0, RZ, RZ, R32 ;  /* 0x000000ffff007224 */ /* 0x030fe200078e0020 */
[----:B------:R-:W-:Y:S01]  /*6eb0*/  UMOV UR4, 0xffffffff ;  /* 0xffffffff00047882 */ /* 0x000fe20000000000 */
[----:B---3--:R-:W-:Y:S01]  /*6ec0*/  IMAD.MOV.U32 R3, RZ, RZ, R33 ;  /* 0x000000ffff037224 */ /* 0x008fe200078e0021 */
[----:B0-----:R-:W-:Y:S01]  /*6ed0*/  CS2R R20, SRZ ;  /* 0x0000000000147805 */ /* 0x001fe2000001ff00 */
        /* <DEDUP_REMOVED lines=13> */
[----:B------:R-:W-:Y:S01]  /*6fb0*/  PRMT R50, R9, 0x7610, R50 ;  /* 0x0000761009327816 */ /* 0x000fe20000000032 */
[----:B------:R-:W-:Y:S06]  /*6fc0*/  BRA.DIV UR4, `(.L_x_1654) ;  /* 0x0000018204307947 */ /* 0x000fec000b800000 */
[----:B------:R0:W3:Y:S04]  /*6fd0*/  SHFL.IDX PT, R3, R6, 0x1, 0x1c1f ;  /* 0x003c1f0006037f89 */ /* 0x0000e800000e0000 */
[----:B------:R0:W4:Y:S04]  /*6fe0*/  SHFL.IDX PT, R0, R4, 0x1, 0x1c1f ;  /* 0x003c1f0004007f89 */ /* 0x00012800000e0000 */
[----:B------:R0:W0:Y:S04]  /*6ff0*/  SHFL.IDX PT, R5, R8, 0x1, 0x1c1f ;  /* 0x003c1f0008057f89 */ /* 0x00002800000e0000 */
[----:B------:R0:W0:Y:S02]  /*7000*/  SHFL.IDX PT, R14, R7, 0x1, 0x1c1f ;  /* 0x003c1f00070e7f89 */ /* 0x00002400000e0000 */
.L_x_1935:
[----:B------:R-:W-:Y:S01]  /*7010*/  VIADD R35, R35, 0x60 ;  /* 0x0000006023237836 */ /* 0x000fe20000000000 */
[----:B------:R-:W-:Y:S01]  /*7020*/  BSSY B1, `(.L_x_1655) ;  /* 0x000001e000017945 */ /* 0x000fe20003800000 */
[----:B------:R-:W-:Y:S02]  /*7030*/  CS2R R10, SRZ ;  /* 0x00000000000a7805 */ /* 0x000fe4000001ff00 */
[----:B--2---:R-:W-:Y:S02]  /*7040*/  CS2R R12, SRZ ;  /* 0x00000000000c7805 */ /* 0x004fe4000001ff00 */
[----:B0-----:R-:W-:Y:S02]  /*7050*/  CS2R R8, SRZ ;  /* 0x0000000000087805 */ /* 0x001fe4000001ff00 */
[----:B------:R-:W-:-:S13]  /*7060*/  ISETP.GE.AND P0, PT, R35, R38, PT ;  /* 0x000000262300720c */ /* 0x000fda0003f06270 */
[----:B------:R-:W-:Y:S05]  /*7070*/  @P0 BRA `(.L_x_1656) ;  /* 0x0000000000600947 */ /* 0x000fea0003800000 */
[----:B------:R-:W2:Y:S01]  /*7080*/  LDL R4, [R1+0xc] ;  /* 0x00000c0001047983 */ /* 0x000ea20000100800 */
[----:B------:R-:W-:-:S03]  /*7090*/  ULDC UR4, c[0x0][0x3f4] ;  /* 0x0000fd0000047ab9 */ /* 0x000fc60000000800 */
[----:B------:R-:W2:Y:S01]  /*70a0*/  LDL R15, [R1+0x54] ;  /* 0x00005400010f7983 */ /* 0x000ea20000100800 */
[----:B------:R-:W-:Y:S01]  /*70b0*/  ISETP.GE.AND P2, PT, R152, UR4, PT ;  /* 0x0000000498007c0c */ /* 0x000fe2000bf46270 */
[----:B----4-:R-:W-:Y:S02]  /*70c0*/  IMAD.MOV.U32 R6, RZ, RZ, R0 ;  /* 0x000000ffff067224 */ /* 0x010fe400078e0000 */
[----:B-1-3--:R-:W-:Y:S01]  /*70d0*/  IMAD.MOV.U32 R7, RZ, RZ, R3 ;  /* 0x000000ffff077224 */ /* 0x00afe200078e0003 */
[----:B------:R-:W-:Y:S02]  /*70e0*/  CS2R R12, SRZ ;  /* 0x00000000000c7805 */ /* 0x000fe4000001ff00 */
[----:B------:R-:W-:-:S07]  /*70f0*/  CS2R R20, SRZ ;  /* 0x0000000000147805 */ /* 0x000fce000001ff00 */
[----:B------:R-:W-:-:S05]  /*7100*/  @!P2 IMAD.WIDE R6, R152, 0x2, R6 ;  /* 0x000000029806a825 */ /* 0x000fca00078e0206 */
[----:B------:R0:W5:Y:S01]  /*7110*/  @!P2 LD.E.64 R12, desc[UR42][R6.64] ;  /* 0x0000002a060ca980 */ /* 0x000162000c101b00 */
[----:B--2---:R-:W-:-:S13]  /*7120*/  ISETP.GE.AND P3, PT, R4, UR4, PT ;  /* 0x0000000404007c0c */ /* 0x004fda000bf66270 */
[C---:B------:R-:W-:Y:S01]  /*7130*/  @!P3 IMAD.SHL.U32 R9, R4.reuse, 0x2, RZ ;  /* 0x000000020409b824 */ /* 0x040fe200078e00ff */
[----:B------:R-:W-:Y:S01]  /*7140*/  @!P3 SHF.L.U64.HI R10, R4, 0x1, R15 ;  /* 0x00000001040ab819 */ /* 0x000fe2000001020f */
[----:B------:R-:W-:-:S03]  /*7150*/  IMAD.MOV.U32 R15, RZ, RZ, R5 ;  /* 0x000000ffff0f7224 */ /* 0x000fc600078e0005 */
[-C--:B------:R-:W-:Y:S02]  /*7160*/  @!P3 IADD3 R34, P0, R0, R9.reuse, RZ ;  /* 0x000000090022b210 */ /* 0x080fe40007f1e0ff */
[----:B------:R-:W-:Y:S02]  /*7170*/  @!P3 IADD3 R4, P1, R14, R9, RZ ;  /* 0x000000090e04b210 */ /* 0x000fe40007f3e0ff */
[----:B------:R-:W-:Y:S01]  /*7180*/  CS2R R8, SRZ ;  /* 0x0000000000087805 */ /* 0x000fe2000001ff00 */
[--C-:B------:R-:W-:Y:S02]  /*7190*/  @!P3 IMAD.X R35, R3, 0x1, R10.reuse, P0 ;  /* 0x000000010323b824 */ /* 0x100fe400000e060a */
[----:B------:R-:W-:Y:S01]  /*71a0*/  @!P3 IMAD.X R5, R5, 0x1, R10, P1 ;  /* 0x000000010505b824 */ /* 0x000fe200008e060a */
[----:B------:R-:W-:Y:S01]  /*71b0*/  CS2R R10, SRZ ;  /* 0x00000000000a7805 */ /* 0x000fe2000001ff00 */
[----:B------:R-:W-:Y:S01]  /*71c0*/  @!P2 IMAD.WIDE R14, R152, 0x2, R14 ;  /* 0x00000002980ea825 */ /* 0x000fe200078e020e */
[----:B------:R0:W5:Y:S04]  /*71d0*/  @!P3 LD.E.64 R8, desc[UR42][R34.64] ;  /* 0x0000002a2208b980 */ /* 0x000168000c101b00 */
[----:B------:R0:W5:Y:S04]  /*71e0*/  @!P2 LD.E.64 R20, desc[UR42][R14.64] ;  /* 0x0000002a0e14a980 */ /* 0x000168000c101b00 */
[----:B------:R0:W5:Y:S02]  /*71f0*/  @!P3 LD.E.64 R10, desc[UR42][R4.64] ;  /* 0x0000002a040ab980 */ /* 0x000164000c101b00 */
.L_x_1656:
[----:B------:R-:W-:Y:S05]  /*7200*/  BSYNC B1 ;  /* 0x0000000000017941 */ /* 0x000fea0003800000 */
.L_x_1655:
[----:B------:R-:W4:Y:S01]  /*7210*/  LDL R41, [R1+0x40] ;  /* 0x0000400001297983 */ /* 0x000f220000100800 */
[----:B------:R-:W-:Y:S01]  /*7220*/  ULEA.HI UR4, UR36, UR36, URZ, 0x1 ;  /* 0x0000002424047291 */ /* 0x000fe2000f8f083f */
[----:B0----5:R-:W-:Y:S01]  /*7230*/  IMAD.MOV.U32 R4, RZ, RZ, R20 ;  /* 0x000000ffff047224 */ /* 0x021fe200078e0014 */
[----:B------:R-:W-:Y:S01]  /*7240*/  BSSY B1, `(.L_x_1657) ;  /* 0x0000027000017945 */ /* 0x000fe20003800000 */
[----:B------:R-:W0:Y:S01]  /*7250*/  S2R R35, SR_TID.X ;  /* 0x0000000000237919 */ /* 0x000e220000002100 */
[----:B------:R-:W-:Y:S01]  /*7260*/  ULOP3.LUT UR4, UR4, 0xfffffffe, URZ, 0xc0, !UPT ;  /* 0xfffffffe04047892 */ /* 0x000fe2000f8ec03f */
[----:B------:R-:W-:Y:S01]  /*7270*/  IMAD R14, R29, -0xc0, R38 ;  /* 0xffffff401d0e7824 */ /* 0x000fe200078e0226 */
[----:B------:R-:W-:Y:S01]  /*7280*/  PRMT R37, R4, 0x7610, R37 ;  /* 0x0000761004257816 */ /* 0x000fe20000000025 */
[----:B------:R-:W-:Y:S01]  /*7290*/  IMAD.MOV.U32 R4, RZ, RZ, R10 ;  /* 0x000000ffff047224 */ /* 0x000fe200078e000a */
[----:B------:R-:W-:Y:S01]  /*72a0*/  UIADD3 UR4, UR36, -UR4, URZ ;  /* 0x8000000424047290 */ /* 0x000fe2000fffe03f */
[----:B------:R-:W-:Y:S01]  /*72b0*/  IMAD.MOV.U32 R6, RZ, RZ, R11 ;  /* 0x000000ffff067224 */ /* 0x000fe200078e000b */
[----:B------:R-:W-:Y:S01]  /*72c0*/  VIMNMX R14, R14, 0xc0, PT ;  /* 0x000000c00e0e7848 */ /* 0x000fe20003fe0100 */
[----:B-1----:R-:W-:Y:S01]  /*72d0*/  IMAD.MOV.U32 R7, RZ, RZ, R12 ;  /* 0x000000ffff077224 */ /* 0x002fe200078e000c */
[----:B------:R-:W-:Y:S01]  /*72e0*/  PRMT R15, R4, 0x7610, R15 ;  /* 0x00007610040f7816 */ /* 0x000fe2000000000f */
[----:B------:R-:W-:Y:S01]  /*72f0*/  IMAD.MOV.U32 R4, RZ, RZ, R8 ;  /* 0x000000ffff047224 */ /* 0x000fe200078e0008 */
[----:B------:R-:W-:Y:S01]  /*7300*/  PRMT R29, R6, 0x7610, R29 ;  /* 0x00007610061d7816 */ /* 0x000fe2000000001d */
[----:B------:R-:W-:Y:S01]  /*7310*/  IMAD.U32 R5, RZ, RZ, UR4 ;  /* 0x00000004ff057e24 */ /* 0x000fe2000f8e00ff */
[----:B------:R-:W-:Y:S01]  /*7320*/  PRMT R38, R7, 0x7610, R38 ;  /* 0x0000761007267816 */ /* 0x000fe20000000026 */
[----:B------:R-:W-:Y:S01]  /*7330*/  IMAD.MOV.U32 R6, RZ, RZ, R9 ;  /* 0x000000ffff067224 */ /* 0x000fe200078e0009 */
[----:B------:R-:W-:-:S02]  /*7340*/  PRMT R34, R4, 0x7610, R34 ;  /* 0x0000761004227816 */ /* 0x000fc40000000022 */
[----:B------:R-:W-:Y:S02]  /*7350*/  SHF.L.U32 R5, R5, 0x1f, RZ ;  /* 0x0000001f05057819 */ /* 0x000fe400000006ff */
[----:B------:R-:W-:Y:S02]  /*7360*/  ISETP.GE.AND P1, PT, R157, R14, PT ;  /* 0x0000000e9d00720c */ /* 0x000fe40003f26270 */
[----:B------:R-:W1:Y:S01]  /*7370*/  SYNCS.PHASECHK.TRANS64.TRYWAIT P0, [R2+URZ+0x16800], R5 ;  /* 0x01680005020075a7 */ /* 0x000e62000800017f */
[----:B0-----:R-:W-:-:S05]  /*7380*/  VIADD R42, R35, 0xffffff80 ;  /* 0xffffff80232a7836 */ /* 0x001fca0000000000 */
[----:B------:R-:W-:-:S04]  /*7390*/  SHF.R.S32.HI R35, RZ, 0x1f, R42 ;  /* 0x0000001fff237819 */ /* 0x000fc8000001142a */
[----:B------:R-:W-:-:S04]  /*73a0*/  LEA.HI R35, R35, R42, RZ, 0x5 ;  /* 0x0000002a23237211 */ /* 0x000fc800078f28ff */
[----:B------:R-:W-:Y:S01]  /*73b0*/  SHF.R.S32.HI R35, RZ, 0x5, R35 ;  /* 0x00000005ff237819 */ /* 0x000fe20000011423 */
[C---:B----4-:R-:W-:Y:S01]  /*73c0*/  IMAD.SHL.U32 R0, R41.reuse, 0x40, RZ ;  /* 0x0000004029007824 */ /* 0x050fe200078e00ff */
[----:B------:R-:W-:-:S04]  /*73d0*/  LOP3.LUT P2, RZ, R41, 0x4, RZ, 0xc0, !PT ;  /* 0x0000000429ff7812 */ /* 0x000fc8000784c0ff */
[----:B---3--:R-:W-:-:S04]  /*73e0*/  LOP3.LUT R3, R0, 0x1c0, RZ, 0xc0, !PT ;  /* 0x000001c000037812 */ /* 0x008fc800078ec0ff */
[----:B------:R-:W-:Y:S02]  /*73f0*/  LOP3.LUT R0, R3, 0x18, R16, 0xf8, !PT ;  /* 0x0000001803007812 */ /* 0x000fe400078ef810 */
[----:B------:R-:W-:-:S04]  /*7400*/  SHF.R.U32.HI R3, RZ, 0x3, R3 ;  /* 0x00000003ff037819 */ /* 0x000fc80000011603 */
[----:B------:R-:W-:Y:S01]  /*7410*/  LOP3.LUT R0, R0, R3, RZ, 0x3c, !PT ;  /* 0x0000000300007212 */ /* 0x000fe200078e3cff */
[----:B------:R-:W-:-:S05]  /*7420*/  IMAD.MOV.U32 R3, RZ, RZ, R21 ;  /* 0x000000ffff037224 */ /* 0x000fca00078e0015 */
[----:B------:R-:W-:Y:S01]  /*7430*/  PRMT R36, R3, 0x7610, R36 ;  /* 0x0000761003247816 */ /* 0x000fe20000000024 */
[----:B------:R-:W-:Y:S02]  /*7440*/  IMAD R3, R35, 0x200, R0 ;  /* 0x0000020023037824 */ /* 0x000fe400078e0200 */
[----:B------:R-:W-:Y:S02]  /*7450*/  IMAD.MOV.U32 R0, RZ, RZ, R13 ;  /* 0x000000ffff007224 */ /* 0x000fe400078e000d */
[----:B------:R-:W-:-:S03]  /*7460*/  IMAD R3, R3, 0x2, R2 ;  /* 0x0000000203037824 */ /* 0x000fc600078e0202 */
[----:B------:R-:W-:Y:S01]  /*7470*/  PRMT R15, R15, 0x5410, R0 ;  /* 0x000054100f0f7816 */ /* 0x000fe20000000000 */
[C---:B------:R-:W-:Y:S02]  /*7480*/  VIADD R4, R3.reuse, 0x8400 ;  /* 0x0000840003047836 */ /* 0x040fe40000000000 */
[----:B------:R-:W-:Y:S01]  /*7490*/  VIADD R0, R3, 0x8440 ;  /* 0x0000844003007836 */ /* 0x000fe20000000000 */
[----:B-1----:R-:W-:Y:S06]  /*74a0*/  @!P0 BRA `(.L_x_1658) ;  /* 0x0000017c00688947 */ /* 0x002fec0003800000 */
.L_x_1936:
[----:B------:R-:W-:Y:S05]  /*74b0*/  BSYNC B1 ;  /* 0x0000000000017941 */ /* 0x000fea0003800000 */
.L_x_1657:
[----:B------:R-:W-:Y:S01]  /*74c0*/  BSSY B1, `(.L_x_1659) ;  /* 0x0000068000017945 */ /* 0x000fe20003800000 */
[----:B------:R-:W-:Y:S01]  /*74d0*/  PRMT R35, R6, 0x7610, R35 ;  /* 0x0000761006237816 */ /* 0x000fe20000000023 */
[----:B------:R-:W-:Y:S02]  /*74e0*/  @P2 VIADD R0, R4, 0xffffffc0 ;  /* 0xffffffc004002836 */ /* 0x000fe40000000000 */
[----:B------:R-:W-:Y:S05]  /*74f0*/  @P1 BRA `(.L_x_1660) ;  /* 0x0000000400901947 */ /* 0x000fea0003800000 */
[----:B------:R-:W2:Y:S01]  /*7500*/  LDL R7, [R1+0xc] ;  /* 0x00000c0001077983 */ /* 0x000ea20000100800 */
[----:B0-----:R-:W0:Y:S01]  /*7510*/  LDC R5, c[0x0][0x3f4] ;  /* 0x0000fd00ff057b82 */ /* 0x001e220000000800 */
[----:B------:R-:W-:Y:S01]  /*7520*/  BSSY B2, `(.L_x_1661) ;  /* 0x0000032000027945 */ /* 0x000fe20003800000 */
[-C--:B0-----:R-:W-:Y:S02]  /*7530*/  ISETP.GE.AND P0, PT, R152, R5.reuse, PT ;  /* 0x000000059800720c */ /* 0x081fe40003f06270 */
[----:B--2---:R-:W-:-:S11]  /*7540*/  ISETP.GE.AND P1, PT, R7, R5, PT ;  /* 0x000000050700720c */ /* 0x004fd60003f26270 */
[----:B------:R-:W-:Y:S05]  /*7550*/  @P0 BRA `(.L_x_1662) ;  /* 0x0000000000b80947 */ /* 0x000fea0003800000 */
[----:B------:R-:W0:Y:S01]  /*7560*/  LDS.128 R4, [R3+0x8400] ;  /* 0x0084000003047984 */ /* 0x000e220000000c00 */
[----:B------:R-:W-:Y:S02]  /*7570*/  SHF.R.U32.HI R45, RZ, 0x10, R33 ;  /* 0x00000010ff2d7819 */ /* 0x000fe40000011621 */
[--C-:B------:R-:W-:Y:S02]  /*7580*/  SHF.R.U32.HI R42, RZ, 0x10, R31.reuse ;  /* 0x00000010ff2a7819 */ /* 0x100fe4000001161f */
[----:B------:R-:W-:Y:S02]  /*7590*/  SHF.R.U64 R41, R30, 0x10, R31 ;  /* 0x000000101e297819 */ /* 0x000fe4000000121f */
[----:B------:R-:W-:Y:S02]  /*75a0*/  PRMT R45, R43, 0x5410, R45 ;  /* 0x000054102b2d7816 */ /* 0x000fe4000000002d */
[----:B------:R-:W-:Y:S02]  /*75b0*/  PRMT R42, R37, 0x5432, R42 ;  /* 0x00005432252a7816 */ /* 0x000fe4000000002a */
[----:B------:R-:W-:Y:S01]  /*75c0*/  PRMT R41, R46, 0x5410, R41 ;  /* 0x000054102e297816 */ /* 0x000fe20000000029 */
[C---:B------:R-:W-:Y:S01]  /*75d0*/  IMAD.U32 R46, R45.reuse, 0x10000, RZ ;  /* 0x000100002d2e7824 */ /* 0x040fe200078e00ff */
[----:B------:R-:W-:Y:S01]  /*75e0*/  SHF.R.U64 R44, R32, 0x10, R33 ;  /* 0x00000010202c7819 */ /* 0x000fe20000001221 */
[----:B------:R-:W-:Y:S01]  /*75f0*/  IMAD.U32 R43, R42, 0x10000, RZ ;  /* 0x000100002a2b7824 */ /* 0x000fe200078e00ff */
[----:B------:R-:W-:-:S02]  /*7600*/  LOP3.LUT R45, R45, 0xffff0000, RZ, 0xc0, !PT ;  /* 0xffff00002d2d7812 */ /* 0x000fc400078ec0ff */
[----:B------:R-:W-:Y:S02]  /*7610*/  LOP3.LUT R42, R42, 0xffff0000, RZ, 0xc0, !PT ;  /* 0xffff00002a2a7812 */ /* 0x000fe400078ec0ff */
[----:B------:R-:W-:Y:S02]  /*7620*/  PRMT R44, R36, 0x5432, R44 ;  /* 0x00005432242c7816 */ /* 0x000fe4000000002c */
[C---:B0-----:R-:W-:Y:S01]  /*7630*/  LOP3.LUT R31, R6.reuse, 0xffff0000, RZ, 0xc0, !PT ;  /* 0xffff0000061f7812 */ /* 0x041fe200078ec0ff */
[----:B------:R-:W-:Y:S01]  /*7640*/  IMAD.U32 R30, R6, 0x10000, RZ ;  /* 0x00010000061e7824 */ /* 0x000fe200078e00ff */
[C---:B------:R-:W-:Y:S01]  /*7650*/  LOP3.LUT R33, R7.reuse, 0xffff0000, RZ, 0xc0, !PT ;  /* 0xffff000007217812 */ /* 0x040fe200078ec0ff */
[----:B------:R-:W-:Y:S02]  /*7660*/  IMAD.U32 R32, R7, 0x10000, RZ ;  /* 0x0001000007207824 */ /* 0x000fe400078e00ff */
[C---:B------:R-:W-:Y:S01]  /*7670*/  FMUL.FTZ R47, R31.reuse, R46 ;  /* 0x0000002e1f2f7220 */ /* 0x040fe20000410000 */
[----:B------:R-:W-:Y:S01]  /*7680*/  FMUL.FTZ R31, R31, R43 ;  /* 0x0000002b1f1f7220 */ /* 0x000fe20000410000 */
[----:B------:R-:W-:Y:S01]  /*7690*/  FMUL.FTZ R49, R33, R45 ;  /* 0x0000002d21317220 */ /* 0x000fe20000410000 */
[----:B------:R-:W-:-:S02]  /*76a0*/  IMAD.U32 R6, R4, 0x10000, RZ ;  /* 0x0001000004067824 */ /* 0x000fc400078e00ff */
[C---:B------:R-:W-:Y:S01]  /*76b0*/  FFMA.FTZ R47, R30.reuse, R43, -R47 ;  /* 0x0000002b1e2f7223 */ /* 0x040fe2000001082f */
[----:B------:R-:W-:Y:S01]  /*76c0*/  FMUL.FTZ R43, R33, R42 ;  /* 0x0000002a212b7220 */ /* 0x000fe20000410000 */
[----:B------:R-:W-:Y:S02]  /*76d0*/  IMAD.U32 R7, R5, 0x10000, RZ ;  /* 0x0001000005077824 */ /* 0x000fe400078e00ff */
[----:B------:R-:W-:Y:S01]  /*76e0*/  FFMA.FTZ R46, R30, R46, R31 ;  /* 0x0000002e1e2e7223 */ /* 0x000fe2000001001f */
[----:B------:R-:W-:Y:S01]  /*76f0*/  IMAD.U32 R33, R44, 0x10000, RZ ;  /* 0x000100002c217824 */ /* 0x000fe200078e00ff */
[----:B------:R-:W-:Y:S01]  /*7700*/  LOP3.LUT R4, R4, 0xffff0000, RZ, 0xc0, !PT ;  /* 0xffff000004047812 */ /* 0x000fe200078ec0ff */
[----:B------:R-:W-:Y:S01]  /*7710*/  IMAD.U32 R31, R41, 0x10000, RZ ;  /* 0x00010000291f7824 */ /* 0x000fe200078e00ff */
[----:B------:R-:W-:Y:S01]  /*7720*/  LOP3.LUT R5, R5, 0xffff0000, RZ, 0xc0, !PT ;  /* 0xffff000005057812 */ /* 0x000fe200078ec0ff */
[----:B------:R-:W-:Y:S01]  /*7730*/  FFMA.FTZ R49, R32, R42, -R49 ;  /* 0x0000002a20317223 */ /* 0x000fe20000010831 */
[----:B------:R-:W-:Y:S01]  /*7740*/  LOP3.LUT R44, R44, 0xffff0000, RZ, 0xc0, !PT ;  /* 0xffff00002c2c7812 */ /* 0x000fe200078ec0ff */
[----:B------:R-:W-:Y:S01]  /*7750*/  FFMA.FTZ R48, R32, R45, R43 ;  /* 0x0000002d20307223 */ /* 0x000fe2000001002b */
[----:B------:R-:W-:Y:S01]  /*7760*/  LOP3.LUT R30, R41, 0xffff0000, RZ, 0xc0, !PT ;  /* 0xffff0000291e7812 */ /* 0x000fe200078ec0ff */
[C---:B------:R-:W-:Y:S01]  /*7770*/  FMUL.FTZ R41, R4.reuse, R33 ;  /* 0x0000002104297220 */ /* 0x040fe20000410000 */
[----:B------:R-:W-:Y:S01]  /*7780*/  FMUL.FTZ R32, R4, R31 ;  /* 0x0000001f04207220 */ /* 0x000fe20000410000 */
[----:B------:R-:W-:-:S02]  /*7790*/  FMUL.FTZ R42, R5, R44 ;  /* 0x0000002c052a7220 */ /* 0x000fc40000410000 */
[-C--:B------:R-:W-:Y:S01]  /*77a0*/  FMUL.FTZ R43, R5, R30.reuse ;  /* 0x0000001e052b7220 */ /* 0x080fe20000410000 */
[C---:B------:R-:W-:Y:S01]  /*77b0*/  FFMA.FTZ R4, R6.reuse, R31, -R41 ;  /* 0x0000001f06047223 */ /* 0x040fe20000010829 */
[----:B------:R-:W-:Y:S01]  /*77c0*/  FFMA.FTZ R33, R6, R33, R32 ;  /* 0x0000002106217223 */ /* 0x000fe20000010020 */
[C---:B------:R-:W-:Y:S01]  /*77d0*/  FFMA.FTZ R5, R7.reuse, R30, -R42 ;  /* 0x0000001e07057223 */ /* 0x040fe2000001082a */
[----:B------:R-:W-:Y:S01]  /*77e0*/  FFMA.FTZ R44, R7, R44, R43 ;  /* 0x0000002c072c7223 */ /* 0x000fe2000001002b */
[----:B------:R-:W-:Y:S02]  /*77f0*/  F2FP.BF16.F32.PACK_AB R6, R46, R47 ;  /* 0x0000002f2e06723e */ /* 0x000fe400000010ff */
[----:B------:R-:W-:Y:S02]  /*7800*/  F2FP.BF16.F32.PACK_AB R7, R48, R49 ;  /* 0x000000313007723e */ /* 0x000fe400000010ff */
[----:B------:R-:W-:Y:S02]  /*7810*/  F2FP.BF16.F32.PACK_AB R4, R33, R4 ;  /* 0x000000042104723e */ /* 0x000fe400000010ff */
[----:B------:R-:W-:-:S05]  /*7820*/  F2FP.BF16.F32.PACK_AB R5, R44, R5 ;  /* 0x000000052c05723e */ /* 0x000fca00000010ff */
[----:B------:R0:W-:Y:S02]  /*7830*/  STS.128 [R3+0x8400], R4 ;  /* 0x0084000403007388 */ /* 0x0001e40000000c00 */
.L_x_1662:
[----:B------:R-:W-:Y:S05]  /*7840*/  BSYNC B2 ;  /* 0x0000000000027941 */ /* 0x000fea0003800000 */
.L_x_1661:
[----:B------:R-:W-:Y:S05]  /*7850*/  @P1 BRA `(.L_x_1660) ;  /* 0x0000000000b81947 */ /* 0x000fea0003800000 */
[----:B0-----:R-:W0:Y:S01]  /*7860*/  LDS.128 R4, [R0] ;  /* 0x0000000000047984 */ /* 0x001e220000000c00 */
[----:B------:R-:W-:Y:S02]  /*7870*/  SHF.R.U64 R30, R24, 0x10, R25 ;  /* 0x00000010181e7819 */ /* 0x000fe40000001219 */
[--C-:B------:R-:W-:Y:S02]  /*7880*/  SHF.R.U64 R24, R26, 0x10, R27.reuse ;  /* 0x000000101a187819 */ /* 0x100fe4000000121b */
[----:B------:R-:W-:Y:S02]  /*7890*/  SHF.R.U32.HI R27, RZ, 0x10, R27 ;  /* 0x00000010ff1b7819 */ /* 0x000fe4000001161b */
[----:B------:R-:W-:Y:S02]  /*78a0*/  SHF.R.U32.HI R31, RZ, 0x10, R25 ;  /* 0x00000010ff1f7819 */ /* 0x000fe40000011619 */
[----:B------:R-:W-:Y:S02]  /*78b0*/  PRMT R40, R40, 0x5410, R27 ;  /* 0x0000541028287816 */ /* 0x000fe4000000001b */
[----:B------:R-:W-:-:S02]  /*78c0*/  PRMT R31, R50, 0x5410, R31 ;  /* 0x00005410321f7816 */ /* 0x000fc4000000001f */
[----:B------:R-:W-:Y:S01]  /*78d0*/  PRMT R30, R39, 0x5432, R30 ;  /* 0x00005432271e7816 */ /* 0x000fe2000000001e */
[C---:B------:R-:W-:Y:S01]  /*78e0*/  IMAD.U32 R33, R40.reuse, 0x10000, RZ ;  /* 0x0001000028217824 */ /* 0x040fe200078e00ff */
[----:B------:R-:W-:Y:S01]  /*78f0*/  LOP3.LUT R40, R40, 0xffff0000, RZ, 0xc0, !PT ;  /* 0xffff000028287812 */ /* 0x000fe200078ec0ff */
[C---:B------:R-:W-:Y:S01]  /*7900*/  IMAD.U32 R32, R31.reuse, 0x10000, RZ ;  /* 0x000100001f207824 */ /* 0x040fe200078e00ff */
[----:B------:R-:W-:Y:S02]  /*7910*/  LOP3.LUT R31, R31, 0xffff0000, RZ, 0xc0, !PT ;  /* 0xffff00001f1f7812 */ /* 0x000fe400078ec0ff */
[----:B------:R-:W-:Y:S02]  /*7920*/  PRMT R39, R39, 0x5410, R24 ;  /* 0x0000541027277816 */ /* 0x000fe40000000018 */
[C---:B0-----:R-:W-:Y:S01]  /*7930*/  LOP3.LUT R25, R6.reuse, 0xffff0000, RZ, 0xc0, !PT ;  /* 0xffff000006197812 */ /* 0x041fe200078ec0ff */
[C---:B------:R-:W-:Y:S01]  /*7940*/  IMAD.U32 R26, R7.reuse, 0x10000, RZ ;  /* 0x00010000071a7824 */ /* 0x040fe200078e00ff */
[----:B------:R-:W-:Y:S01]  /*7950*/  LOP3.LUT R27, R7, 0xffff0000, RZ, 0xc0, !PT ;  /* 0xffff0000071b7812 */ /* 0x000fe200078ec0ff */
[----:B------:R-:W-:-:S02]  /*7960*/  IMAD.U32 R24, R6, 0x10000, RZ ;  /* 0x0001000006187824 */ /* 0x000fc400078e00ff */
[C---:B------:R-:W-:Y:S01]  /*7970*/  FMUL.FTZ R41, R25.reuse, R33 ;  /* 0x0000002119297220 */ /* 0x040fe20000410000 */
[----:B------:R-:W-:Y:S01]  /*7980*/  FMUL.FTZ R42, R25, R32 ;  /* 0x00000020192a7220 */ /* 0x000fe20000410000 */
[----:B------:R-:W-:Y:S01]  /*7990*/  FMUL.FTZ R25, R27, R40 ;  /* 0x000000281b197220 */ /* 0x000fe20000410000 */
[----:B------:R-:W-:Y:S02]  /*79a0*/  IMAD.U32 R6, R4, 0x10000, RZ ;  /* 0x0001000004067824 */ /* 0x000fe400078e00ff */
[----:B------:R-:W-:Y:S01]  /*79b0*/  FFMA.FTZ R41, R24, R32, -R41 ;  /* 0x0000002018297223 */ /* 0x000fe20000010829 */
[----:B------:R-:W-:Y:S02]  /*79c0*/  IMAD.U32 R7, R5, 0x10000, RZ ;  /* 0x0001000005077824 */ /* 0x000fe400078e00ff */
[----:B------:R-:W-:Y:S01]  /*79d0*/  FFMA.FTZ R43, R26, R31, -R25 ;  /* 0x0000001f1a2b7223 */ /* 0x000fe20000010819 */
[----:B------:R-:W-:Y:S01]  /*79e0*/  FFMA.FTZ R42, R24, R33, R42 ;  /* 0x00000021182a7223 */ /* 0x000fe2000001002a */
[----:B------:R-:W-:Y:S01]  /*79f0*/  IMAD.U32 R25, R30, 0x10000, RZ ;  /* 0x000100001e197824 */ /* 0x000fe200078e00ff */
[----:B------:R-:W-:Y:S01]  /*7a00*/  LOP3.LUT R4, R4, 0xffff0000, RZ, 0xc0, !PT ;  /* 0xffff000004047812 */ /* 0x000fe200078ec0ff */
[----:B------:R-:W-:Y:S01]  /*7a10*/  FMUL.FTZ R33, R27, R31 ;  /* 0x0000001f1b217220 */ /* 0x000fe20000410000 */
[----:B------:R-:W-:Y:S01]  /*7a20*/  LOP3.LUT R5, R5, 0xffff0000, RZ, 0xc0, !PT ;  /* 0xffff000005057812 */ /* 0x000fe200078ec0ff */
[C---:B------:R-:W-:Y:S01]  /*7a30*/  IMAD.U32 R27, R39.reuse, 0x10000, RZ ;  /* 0x00010000271b7824 */ /* 0x040fe200078e00ff */
        /* <DEDUP_REMOVED lines=15> */
[----:B------:R1:W-:Y:S02]  /*7b30*/  STS.128 [R0], R4 ;  /* 0x0000000400007388 */ /* 0x0003e40000000c00 */
.L_x_1660:
[----:B------:R-:W-:Y:S05]  /*7b40*/  BSYNC B1 ;  /* 0x0000000000017941 */ /* 0x000fea0003800000 */
.L_x_1659:
[----:B01----:R-:W-:-:S05]  /*7b50*/  VIADD R4, R157, 0x60 ;  /* 0x000000609d047836 */ /* 0x003fca0000000000 */
[----:B------:R-:W-:-:S13]  /*7b60*/  ISETP.GE.AND P0, PT, R4, R14, PT ;  /* 0x0000000e0400720c */ /* 0x000fda0003f06270 */
[----:B------:R-:W-:Y:S05]  /*7b70*/  @P0 BRA `(.L_x_1663) ;  /* 0x0000001c00240947 */ /* 0x000fea0003800000 */
[----:B------:R-:W2:Y:S01]  /*7b80*/  LDL R4, [R1+0xc] ;  /* 0x00000c0001047983 */ /* 0x000ea20000100800 */
[----:B------:R-:W0:Y:S01]  /*7b90*/  LDC R5, c[0x0][0x3f4] ;  /* 0x0000fd00ff057b82 */ /* 0x000e220000000800 */
[----:B------:R-:W-:Y:S01]  /*7ba0*/  BSSY B1, `(.L_x_1664) ;  /* 0x0000032000017945 */ /* 0x000fe20003800000 */
[-C--:B0-----:R-:W-:Y:S02]  /*7bb0*/  ISETP.GE.AND P0, PT, R152, R5.reuse, PT ;  /* 0x000000059800720c */ /* 0x081fe40003f06270 */
[----:B--2---:R-:W-:-:S11]  /*7bc0*/  ISETP.GE.AND P1, PT, R4, R5, PT ;  /* 0x000000050400720c */ /* 0x004fd60003f26270 */
[----:B------:R-:W-:Y:S05]  /*7bd0*/  @P0 BRA `(.L_x_1665) ;  /* 0x0000000000b80947 */ /* 0x000fea0003800000 */
[----:B------:R-:W0:Y:S01]  /*7be0*/  LDS.128 R4, [R3+0xb400] ;  /* 0x00b4000003047984 */ /* 0x000e220000000c00 */
[--C-:B------:R-:W-:Y:S02]  /*7bf0*/  SHF.R.U64 R25, R12, 0x10, R13.reuse ;  /* 0x000000100c197819 */ /* 0x100fe4000000120d */
[----:B------:R-:W-:Y:S02]  /*7c00*/  SHF.R.U32.HI R14, RZ, 0x10, R13 ;  /* 0x00000010ff0e7819 */ /* 0x000fe4000001160d */
[--C-:B------:R-:W-:Y:S02]  /*7c10*/  SHF.R.U32.HI R13, RZ, 0x10, R21.reuse ;  /* 0x00000010ff0d7819 */ /* 0x100fe40000011615 */
[----:B------:R-:W-:Y:S02]  /*7c20*/  SHF.R.U64 R12, R20, 0x10, R21 ;  /* 0x00000010140c7819 */ /* 0x000fe40000001215 */
[----:B------:R-:W-:Y:S02]  /*7c30*/  PRMT R21, R15, 0x5432, R14 ;  /* 0x000054320f157816 */ /* 0x000fe4000000000e */
[----:B------:R-:W-:-:S02]  /*7c40*/  PRMT R36, R36, 0x5410, R13 ;  /* 0x0000541024247816 */ /* 0x000fc4000000000d */
[----:B------:R-:W-:Y:S01]  /*7c50*/  PRMT R38, R38, 0x5410, R25 ;  /* 0x0000541026267816 */ /* 0x000fe20000000019 */
[----:B------:R-:W-:Y:S01]  /*7c60*/  IMAD.U32 R24, R21, 0x10000, RZ ;  /* 0x0001000015187824 */ /* 0x000fe200078e00ff */
[C---:B------:R-:W-:Y:S01]  /*7c70*/  LOP3.LUT R27, R36.reuse, 0xffff0000, RZ, 0xc0, !PT ;  /* 0xffff0000241b7812 */ /* 0x040fe200078ec0ff */
[----:B------:R-:W-:Y:S01]  /*7c80*/  IMAD.U32 R25, R36, 0x10000, RZ ;  /* 0x0001000024197824 */ /* 0x000fe200078e00ff */
[----:B------:R-:W-:Y:S02]  /*7c90*/  PRMT R37, R37, 0x5410, R12 ;  /* 0x0000541025257816 */ /* 0x000fe4000000000c */
[----:B------:R-:W-:Y:S02]  /*7ca0*/  LOP3.LUT R21, R21, 0xffff0000, RZ, 0xc0, !PT ;  /* 0xffff000015157812 */ /* 0x000fe400078ec0ff */
[C---:B0-----:R-:W-:Y:S01]  /*7cb0*/  LOP3.LUT R13, R6.reuse, 0xffff0000, RZ, 0xc0, !PT ;  /* 0xffff0000060d7812 */ /* 0x041fe200078ec0ff */
[----:B------:R-:W-:Y:S01]  /*7cc0*/  IMAD.U32 R12, R6, 0x10000, RZ ;  /* 0x00010000060c7824 */ /* 0x000fe200078e00ff */
[C---:B------:R-:W-:Y:S01]  /*7cd0*/  LOP3.LUT R20, R7.reuse, 0xffff0000, RZ, 0xc0, !PT ;  /* 0xffff000007147812 */ /* 0x040fe200078ec0ff */
[----:B------:R-:W-:-:S02]  /*7ce0*/  IMAD.U32 R14, R7, 0x10000, RZ ;  /* 0x00010000070e7824 */ /* 0x000fc400078e00ff */
[C---:B------:R-:W-:Y:S01]  /*7cf0*/  FMUL.FTZ R31, R13.reuse, R25 ;  /* 0x000000190d1f7220 */ /* 0x040fe20000410000 */
[-C--:B------:R-:W-:Y:S01]  /*7d00*/  FMUL.FTZ R26, R13, R24.reuse ;  /* 0x000000180d1a7220 */ /* 0x080fe20000410000 */
[----:B------:R-:W-:Y:S01]  /*7d10*/  FMUL.FTZ R13, R20, R27 ;  /* 0x0000001b140d7220 */ /* 0x000fe20000410000 */
[----:B------:R-:W-:Y:S02]  /*7d20*/  IMAD.U32 R6, R4, 0x10000, RZ ;  /* 0x0001000004067824 */ /* 0x000fe400078e00ff */
[----:B------:R-:W-:Y:S01]  /*7d30*/  FFMA.FTZ R31, R12, R24, -R31 ;  /* 0x000000180c1f7223 */ /* 0x000fe2000001081f */
[C---:B------:R-:W-:Y:S02]  /*7d40*/  IMAD.U32 R7, R5.reuse, 0x10000, RZ ;  /* 0x0001000005077824 */ /* 0x040fe400078e00ff */
        /* <DEDUP_REMOVED lines=23> */
.L_x_1665:
[----:B------:R-:W-:Y:S05]  /*7ec0*/  BSYNC B1 ;  /* 0x0000000000017941 */ /* 0x000fea0003800000 */
.L_x_1664:
[----:B------:R-:W-:Y:S05]  /*7ed0*/  @P1 BRA `(.L_x_1663) ;  /* 0x00000018004c1947 */ /* 0x000fea0003800000 */
[----:B0-----:R-:W0:Y:S01]  /*7ee0*/  LDS.128 R4, [R0+0x3000] ;  /* 0x0030000000047984 */ /* 0x001e220000000c00 */
        /* <DEDUP_REMOVED lines=16> */
[CC--:B------:R-:W-:Y:S01]  /*7ff0*/  FMUL.FTZ R13, R9.reuse, R12.reuse ;  /* 0x0000000c090d7220 */ /* 0x0c0fe20000410000 */
[----:B------:R-:W-:Y:S01]  /*8000*/  FMUL.FTZ R9, R9, R11 ;  /* 0x0000000b09097220 */ /* 0x000fe20000410000 */
[C---:B------:R-:W-:Y:S01]  /*8010*/  FMUL.FTZ R21, R7.reuse, R29 ;  /* 0x0000001d07157220 */ /* 0x040fe20000410000 */
[----:B------:R-:W-:Y:S02]  /*8020*/  IMAD.U32 R3, R4, 0x10000, RZ ;  /* 0x0001000004037824 */ /* 0x000fe400078e00ff */
[C---:B------:R-:W-:Y:S01]  /*8030*/  FFMA.FTZ R13, R8.reuse, R11, -R13 ;  /* 0x0000000b080d7223 */ /* 0x040fe2000001080d */
[----:B------:R-:W-:Y:S01]  /*8040*/  FFMA.FTZ R14, R8, R12, R9 ;  /* 0x0000000c080e7223 */ /* 0x000fe20000010009 */
[-C--:B------:R-:W-:Y:S01]  /*8050*/  FMUL.FTZ R9, R7, R35.reuse ;  /* 0x0000002307097220 */ /* 0x080fe20000410000 */
[----:B------:R-:W-:Y:S01]  /*8060*/  IMAD.U32 R6, R5, 0x10000, RZ ;  /* 0x0001000005067824 */ /* 0x000fe200078e00ff */
[----:B------:R-:W-:Y:S01]  /*8070*/  LOP3.LUT R4, R4, 0xffff0000, RZ, 0xc0, !PT ;  /* 0xffff000004047812 */ /* 0x000fe200078ec0ff */
[----:B------:R-:W-:Y:S01]  /*8080*/  IMAD.U32 R8, R15, 0x10000, RZ ;  /* 0x000100000f087824 */ /* 0x000fe200078e00ff */
[----:B------:R-:W-:Y:S01]  /*8090*/  LOP3.LUT R5, R5, 0xffff0000, RZ, 0xc0, !PT ;  /* 0xffff000005057812 */ /* 0x000fe200078ec0ff */
[----:B------:R-:W-:Y:S01]  /*80a0*/  IMAD.U32 R7, R34, 0x10000, RZ ;  /* 0x0001000022077824 */ /* 0x000fe200078e00ff */
[----:B------:R-:W-:Y:S01]  /*80b0*/  LOP3.LUT R15, R15, 0xffff0000, RZ, 0xc0, !PT ;  /* 0xffff00000f0f7812 */ /* 0x000fe200078ec0ff */
[----:B------:R-:W-:Y:S01]  /*80c0*/  FFMA.FTZ R21, R10, R35, -R21 ;  /* 0x000000230a157223 */ /* 0x000fe20000010815 */
[----:B------:R-:W-:Y:S01]  /*80d0*/  LOP3.LUT R34, R34, 0xffff0000, RZ, 0xc0, !PT ;  /* 0xffff000022227812 */ /* 0x000fe200078ec0ff */
[----:B------:R-:W-:Y:S01]  /*80e0*/  FFMA.FTZ R20, R10, R29, R9 ;  /* 0x0000001d0a147223 */ /* 0x000fe20000010009 */
[C---:B------:R-:W-:Y:S01]  /*80f0*/  FMUL.FTZ R10, R4.reuse, R8 ;  /* 0x00000008040a7220 */ /* 0x040fe20000410000 */
        /* <DEDUP_REMOVED lines=11> */
[----:B------:R1:W-:Y:S01]  /*81b0*/  STS.128 [R0+0x3000], R4 ;  /* 0x0030000400007388 */ /* 0x0003e20000000c00 */
[----:B------:R-:W-:Y:S05]  /*81c0*/  BRA `(.L_x_1663) ;  /* 0x0000001400907947 */ /* 0x000fea0003800000 */
.L_x_1650:
[----:B------:R-:W0:Y:S01]  /*81d0*/  S2R R0, SR_TID.X ;  /* 0x0000000000007919 */ /* 0x000e220000002100 */
[----:B------:R-:W3:Y:S01]  /*81e0*/  LDC R32, c[0x0][0x448] ;  /* 0x00011200ff207b82 */ /* 0x000ee20000000800 */
[----:B------:R-:W-:Y:S01]  /*81f0*/  ULDC.64 UR4, c[0x0][0x3f8] ;  /* 0x0000fe0000047ab9 */ /* 0x000fe20000000a00 */
[----:B------:R-:W-:Y:S01]  /*8200*/  ULDC.64 UR6, c[0x0][0x408] ;  /* 0x0001020000067ab9 */ /* 0x000fe20000000a00 */
[----:B------:R-:W-:Y:S02]  /*8210*/  IMAD.MOV.U32 R4, RZ, RZ, R26 ;  /* 0x000000ffff047224 */ /* 0x000fe400078e001a */
[----:B------:R-:W-:Y:S02]  /*8220*/  IMAD.MOV.U32 R6, RZ, RZ, R24 ;  /* 0x000000ffff067224 */ /* 0x000fe400078e0018 */
[----:B------:R-:W-:Y:S01]  /*8230*/  IMAD.MOV.U32 R7, RZ, RZ, R33 ;  /* 0x000000ffff077224 */ /* 0x000fe200078e0021 */
[----:B---3--:R-:W-:Y:S01]  /*8240*/  ISETP.NE.AND P0, PT, R32, 0x1, PT ;  /* 0x000000012000780c */ /* 0x008fe20003f05270 */
[----:B0-----:R-:W-:-:S05]  /*8250*/  VIADD R0, R0, 0xffffff80 ;  /* 0xffffff8000007836 */ /* 0x001fca0000000000 */
[----:B------:R-:W-:-:S07]  /*8260*/  SHF.R.S32.HI R3, RZ, 0x1f, R0 ;  /* 0x0000001fff037819 */ /* 0x000fce0000011400 */
[----:B------:R-:W0:Y:S01]  /*8270*/  @P0 LDC R5, c[0x0][0x450] ;  /* 0x00011400ff050b82 */ /* 0x000e220000000800 */
[----:B------:R-:W-:-:S04]  /*8280*/  LEA.HI R3, R3, R0, RZ, 0x2 ;  /* 0x0000000003037211 */ /* 0x000fc800078f10ff */
[----:B------:R-:W-:-:S05]  /*8290*/  LOP3.LUT R3, R3, 0xfffffffc, RZ, 0xc0, !PT ;  /* 0xfffffffc03037812 */ /* 0x000fca00078ec0ff */
[----:B------:R-:W-:Y:S02]  /*82a0*/  IMAD.IADD R3, R0, 0x1, -R3 ;  /* 0x0000000100037824 */ /* 0x000fe400078e0a03 */
[----:B------:R-:W3:Y:S02]  /*82b0*/  @P0 LDC R0, c[0x0][0x44c] ;  /* 0x00011300ff000b82 */ /* 0x000ee40000000800 */
[----:B------:R-:W-:-:S04]  /*82c0*/  IMAD R3, R3, 0x60, R35 ;  /* 0x0000006003037824 */ /* 0x000fc800078e0223 */
[----:B---3--:R-:W-:-:S05]  /*82d0*/  @P0 IMAD.HI.U32 R0, R3, R0, RZ ;  /* 0x0000000003000227 */ /* 0x008fca00078e00ff */
[----:B0-----:R-:W-:Y:S01]  /*82e0*/  @P0 SHF.R.U32.HI R3, RZ, R5, R0 ;  /* 0x00000005ff030219 */ /* 0x001fe20000011600 */
[----:B------:R-:W-:-:S03]  /*82f0*/  IMAD.MOV.U32 R5, RZ, RZ, R31 ;  /* 0x000000ffff057224 */ /* 0x000fc600078e001f */
        /* <DEDUP_REMOVED lines=17> */
[----:B------:R-:W0:Y:S01]  /*8410*/  LDC R41, c[0x0][0x3f4] ;  /* 0x0000fd00ff297b82 */ /* 0x000e220000000800 */
[----:B------:R-:W3:Y:S01]  /*8420*/  SHFL.IDX PT, R3, R25, RZ, 0x1c1f ;  /* 0x001c1fff19037589 */ /* 0x000ee200000e0000 */
[----:B------:R-:W-:-:S03]  /*8430*/  IMAD R32, R155, R32, RZ ;  /* 0x000000209b207224 */ /* 0x000fc600078e02ff */
[----:B------:R-:W4:Y:S04]  /*8440*/  SHFL.IDX PT, R0, R26, RZ, 0x1c1f ;  /* 0x001c1fff1a007589 */ /* 0x000f2800000e0000 */
[----:B-1----:R-:W1:Y:S04]  /*8450*/  SHFL.IDX PT, R14, R27, RZ, 0x1c1f ;  /* 0x001c1fff1b0e7589 */ /* 0x002e6800000e0000 */
[----:B------:R-:W5:Y:S01]  /*8460*/  SHFL.IDX PT, R4, R24, RZ, 0x1c1f ;  /* 0x001c1fff18047589 */ /* 0x000f6200000e0000 */
[----:B0-----:R-:W-:-:S04]  /*8470*/  ISETP.GE.AND P0, PT, R16, R41, PT ;  /* 0x000000291000720c */ /* 0x001fc80003f06270 */
[----:B------:R-:W-:-:S13]  /*8480*/  ISETP.GE.OR P1, PT, R35, R32, P0 ;  /* 0x000000202300720c */ /* 0x000fda0000726670 */
[C---:B------:R-:W-:Y:S01]  /*8490*/  @!P1 IMAD.SHL.U32 R5, R16.reuse, 0x2, RZ ;  /* 0x0000000210059824 */ /* 0x040fe200078e00ff */
[----:B------:R-:W-:-:S04]  /*84a0*/  @!P1 SHF.L.U64.HI R21, R16, 0x1, R17 ;  /* 0x0000000110159819 */ /* 0x000fc80000010211 */
[----:B---3--:R-:W-:-:S05]  /*84b0*/  @!P1 IADD3 R6, P2, R3, R5, RZ ;  /* 0x0000000503069210 */ /* 0x008fca0007f5e0ff */
[----:B----4-:R-:W-:-:S05]  /*84c0*/  @!P1 IMAD.X R7, R0, 0x1, R21, P2 ;  /* 0x0000000100079824 */ /* 0x010fca00010e0615 */
[----:B------:R-:W3:Y:S01]  /*84d0*/  @!P1 LD.E.128 R8, desc[UR42][R6.64] ;  /* 0x0000002a06089980 */ /* 0x000ee2000c101d00 */
[----:B-1----:R-:W-:-:S05]  /*84e0*/  @!P1 IADD3 R14, P2, R14, R5, RZ ;  /* 0x000000050e0e9210 */ /* 0x002fca0007f5e0ff */
[----:B-----5:R-:W-:-:S04]  /*84f0*/  @!P1 IMAD.X R3, R4, 0x1, R21, P2 ;  /* 0x0000000104039824 */ /* 0x020fc800010e0615 */
[----:B------:R-:W-:-:S05]  /*8500*/  @!P1 IMAD.MOV.U32 R15, RZ, RZ, R3 ;  /* 0x000000ffff0f9224 */ /* 0x000fca00078e0003 */
[----:B------:R0:W4:Y:S01]  /*8510*/  @!P1 LD.E.128 R4, desc[UR42][R14.64] ;  /* 0x0000002a0e049980 */ /* 0x000122000c101d00 */
[----:B------:R-:W-:Y:S02]  /*8520*/  CS2R R36, SRZ ;  /* 0x0000000000247805 */ /* 0x000fe4000001ff00 */
[----:B------:R-:W-:Y:S02]  /*8530*/  CS2R R38, SRZ ;  /* 0x0000000000267805 */ /* 0x000fe4000001ff00 */
[----:B------:R-:W-:Y:S01]  /*8540*/  CS2R R30, SRZ ;  /* 0x00000000001e7805 */ /* 0x000fe2000001ff00 */
[----:B------:R-:W1:Y:S01]  /*8550*/  SHFL.IDX PT, R24, R24, 0x1, 0x1c1f ;  /* 0x003c1f0018187f89 */ /* 0x000e6200000e0000 */
[----:B------:R-:W-:-:S03]  /*8560*/  CS2R R20, SRZ ;  /* 0x0000000000147805 */ /* 0x000fc6000001ff00 */
[----:B0-----:R0:W0:Y:S01]  /*8570*/  SHFL.IDX PT, R14, R27, 0x1, 0x1c1f ;  /* 0x003c1f001b0e7f89 */ /* 0x00102200000e0000 */
[----:B---3--:R-:W-:Y:S02]  /*8580*/  @!P1 IMAD.MOV.U32 R36, RZ, RZ, R8 ;  /* 0x000000ffff249224 */ /* 0x008fe400078e0008 */
[----:B------:R-:W-:Y:S02]  /*8590*/  @!P1 IMAD.MOV.U32 R37, RZ, RZ, R9 ;  /* 0x000000ffff259224 */ /* 0x000fe400078e0009 */
[----:B------:R-:W-:Y:S02]  /*85a0*/  IMAD.MOV.U32 R0, RZ, RZ, R36 ;  /* 0x000000ffff007224 */ /* 0x000fe400078e0024 */
[----:B------:R-:W-:Y:S02]  /*85b0*/  IMAD.MOV.U32 R3, RZ, RZ, R37 ;  /* 0x000000ffff037224 */ /* 0x000fe400078e0025 */
[----:B------:R-:W-:Y:S01]  /*85c0*/  @!P1 IMAD.MOV.U32 R38, RZ, RZ, R10 ;  /* 0x000000ffff269224 */ /* 0x000fe200078e000a */
[----:B------:R-:W-:Y:S01]  /*85d0*/  PRMT R48, R0, 0x7610, R48 ;  /* 0x0000761000307816 */ /* 0x000fe20000000030 */
[----:B------:R-:W-:Y:S01]  /*85e0*/  @!P1 IMAD.MOV.U32 R39, RZ, RZ, R11 ;  /* 0x000000ffff279224 */ /* 0x000fe200078e000b */
[----:B------:R-:W-:Y:S01]  /*85f0*/  PRMT R34, R34, 0x5410, R3 ;  /* 0x0000541022227816 */ /* 0x000fe20000000003 */
[----:B------:R3:W0:Y:S01]  /*8600*/  SHFL.IDX PT, R0, R26, 0x1, 0x1c1f ;  /* 0x003c1f001a007f89 */ /* 0x00062200000e0000 */
[----:B------:R-:W-:-:S02]  /*8610*/  IMAD.MOV.U32 R8, RZ, RZ, R38 ;  /* 0x000000ffff087224 */ /* 0x000fc400078e0026 */
[----:B----4-:R-:W-:Y:S01]  /*8620*/  @!P1 IMAD.MOV.U32 R30, RZ, RZ, R4 ;  /* 0x000000ffff1e9224 */ /* 0x010fe200078e0004 */
[----:B------:R3:W4:Y:S01]  /*8630*/  SHFL.IDX PT, R3, R25, 0x1, 0x1c1f ;  /* 0x003c1f0019037f89 */ /* 0x00072200000e0000 */
[----:B------:R-:W-:Y:S01]  /*8640*/  @!P1 IMAD.MOV.U32 R31, RZ, RZ, R5 ;  /* 0x000000ffff1f9224 */ /* 0x000fe200078e0005 */
[----:B------:R-:W-:Y:S01]  /*8650*/  PRMT R33, R8, 0x7610, R33 ;  /* 0x0000761008217816 */ /* 0x000fe20000000021 */
[----:B------:R-:W-:Y:S02]  /*8660*/  @!P1 IMAD.MOV.U32 R20, RZ, RZ, R6 ;  /* 0x000000ffff149224 */ /* 0x000fe400078e0006 */
[----:B------:R-:W-:Y:S02]  /*8670*/  @!P1 IMAD.MOV.U32 R21, RZ, RZ, R7 ;  /* 0x000000ffff159224 */ /* 0x000fe400078e0007 */
[----:B------:R-:W-:Y:S02]  /*8680*/  IMAD.MOV.U32 R4, RZ, RZ, R30 ;  /* 0x000000ffff047224 */ /* 0x000fe400078e001e */
[----:B------:R-:W-:-:S02]  /*8690*/  IMAD.MOV.U32 R5, RZ, RZ, R31 ;  /* 0x000000ffff057224 */ /* 0x000fc400078e001f */
[----:B------:R-:W-:Y:S01]  /*86a0*/  IMAD.MOV.U32 R9, RZ, RZ, R39 ;  /* 0x000000ffff097224 */ /* 0x000fe200078e0027 */
[----:B------:R-:W-:Y:S01]  /*86b0*/  PRMT R50, R4, 0x7610, R50 ;  /* 0x0000761004327816 */ /* 0x000fe20000000032 */
[----:B------:R-:W-:Y:S01]  /*86c0*/  IMAD.MOV.U32 R6, RZ, RZ, R20 ;  /* 0x000000ffff067224 */ /* 0x000fe200078e0014 */
[----:B------:R-:W-:Y:S01]  /*86d0*/  PRMT R54, R5, 0x7610, R54 ;  /* 0x0000761005367816 */ /* 0x000fe20000000036 */
[----:B------:R-:W-:Y:S01]  /*86e0*/  IMAD.MOV.U32 R7, RZ, RZ, R21 ;  /* 0x000000ffff077224 */ /* 0x000fe200078e0015 */
[----:B------:R-:W-:Y:S02]  /*86f0*/  PRMT R34, R9, 0x7610, R34 ;  /* 0x0000761009227816 */ /* 0x000fe40000000022 */
[----:B------:R-:W-:Y:S02]  /*8700*/  CS2R R4, SRZ ;  /* 0x0000000000047805 */ /* 0x000fe4000001ff00 */
[----:B------:R-:W-:Y:S02]  /*8710*/  PRMT R33, R33, 0x5410, R6 ;  /* 0x0000541021217816 */ /* 0x000fe40000000006 */
[----:B01-3--:R-:W-:-:S07]  /*8720*/  PRMT R55, R7, 0x7610, R55 ;  /* 0x0000761007377816 */ /* 0x00bfce0000000037 */
.L_x_1946:
[----:B------:R-:W-:Y:S01]  /*8730*/  VIADD R35, R35, 0x60 ;  /* 0x0000006023237836 */ /* 0x000fe20000000000 */
[----:B------:R-:W-:Y:S01]  /*8740*/  BSSY B1, `(.L_x_1667) ;  /* 0x0000012000017945 */ /* 0x000fe20003800000 */
[----:B------:R-:W-:Y:S02]  /*8750*/  CS2R R6, SRZ ;  /* 0x0000000000067805 */ /* 0x000fe4000001ff00 */
[----:B------:R-:W-:Y:S02]  /*8760*/  CS2R R8, SRZ ;  /* 0x0000000000087805 */ /* 0x000fe4000001ff00 */
[----:B------:R-:W-:Y:S02]  /*8770*/  CS2R R10, SRZ ;  /* 0x00000000000a7805 */ /* 0x000fe4000001ff00 */
[----:B------:R-:W-:-:S13]  /*8780*/  ISETP.GE.AND P1, PT, R35, R32, PT ;  /* 0x000000202300720c */ /* 0x000fda0003f26270 */
[----:B------:R-:W-:Y:S05]  /*8790*/  @P1 BRA `(.L_x_1668) ;  /* 0x0000000000301947 */ /* 0x000fea0003800000 */
[----:B------:R-:W-:Y:S02]  /*87a0*/  CS2R R6, SRZ ;  /* 0x0000000000067805 */ /* 0x000fe4000001ff00 */
[----:B------:R-:W-:Y:S02]  /*87b0*/  CS2R R8, SRZ ;  /* 0x0000000000087805 */ /* 0x000fe4000001ff00 */
[----:B------:R-:W-:Y:S01]  /*87c0*/  CS2R R10, SRZ ;  /* 0x00000000000a7805 */ /* 0x000fe2000001ff00 */
[----:B------:R-:W-:Y:S06]  /*87d0*/  @P0 BRA `(.L_x_1668) ;  /* 0x0000000000200947 */ /* 0x000fec0003800000 */
[C---:B------:R-:W-:Y:S01]  /*87e0*/  IMAD.SHL.U32 R4, R16.reuse, 0x2, RZ ;  /* 0x0000000210047824 */ /* 0x040fe200078e00ff */
[----:B------:R-:W-:-:S04]  /*87f0*/  SHF.L.U64.HI R5, R16, 0x1, R17 ;  /* 0x0000000110057819 */ /* 0x000fc80000010211 */
[-C--:B----4-:R-:W-:Y:S02]  /*8800*/  IADD3 R8, P1, R3, R4.reuse, RZ ;  /* 0x0000000403087210 */ /* 0x090fe40007f3e0ff */
[----:B------:R-:W-:-:S03]  /*8810*/  IADD3 R4, P2, R14, R4, RZ ;  /* 0x000000040e047210 */ /* 0x000fc60007f5e0ff */
[--C-:B------:R-:W-:Y:S02]  /*8820*/  IMAD.X R9, R0, 0x1, R5.reuse, P1 ;  /* 0x0000000100097824 */ /* 0x100fe400008e0605 */
[----:B------:R-:W-:-:S04]  /*8830*/  IMAD.X R5, R24, 0x1, R5, P2 ;  /* 0x0000000118057824 */ /* 0x000fc800010e0605 */
[----:B------:R-:W5:Y:S04]  /*8840*/  LD.E.128 R8, desc[UR42][R8.64] ;  /* 0x0000002a08087980 */ /* 0x000f68000c101d00 */
[----:B------:R-:W5:Y:S02]  /*8850*/  LD.E.128 R4, desc[UR42][R4.64] ;  /* 0x0000002a04047980 */ /* 0x000f64000c101d00 */
.L_x_1668:
[----:B------:R-:W-:Y:S05]  /*8860*/  BSYNC B1 ;  /* 0x0000000000017941 */ /* 0x000fea0003800000 */
.L_x_1667:
[----:B------:R-:W-:Y:S01]  /*8870*/  ULEA.HI UR4, UR36, UR36, URZ, 0x1 ;  /* 0x0000002424047291 */ /* 0x000fe2000f8f083f */
[----:B------:R-:W-:Y:S01]  /*8880*/  IMAD R29, R29, -0xc0, R32 ;  /* 0xffffff401d1d7824 */ /* 0x000fe200078e0220 */
[----:B------:R-:W-:Y:S01]  /*8890*/  BSSY B1, `(.L_x_1669) ;  /* 0x0000019000017945 */ /* 0x000fe20003800000 */
[----:B------:R-:W-:Y:S01]  /*88a0*/  VIADD R14, R157, 0x60 ;  /* 0x000000609d0e7836 */ /* 0x000fe20000000000 */
[----:B------:R-:W-:Y:S01]  /*88b0*/  ULOP3.LUT UR4, UR4, 0xfffffffe, URZ, 0xc0, !UPT ;  /* 0xfffffffe04047892 */ /* 0x000fe2000f8ec03f */
[----:B----45:R-:W-:Y:S01]  /*88c0*/  IMAD.MOV.U32 R3, RZ, RZ, R4 ;  /* 0x000000ffff037224 */ /* 0x030fe200078e0004 */
[----:B------:R-:W-:Y:S01]  /*88d0*/  VIMNMX R0, R29, 0xc0, PT ;  /* 0x000000c01d007848 */ /* 0x000fe20003fe0100 */
[----:B------:R-:W-:Y:S01]  /*88e0*/  IMAD.MOV.U32 R12, RZ, RZ, R5 ;  /* 0x000000ffff0c7224 */ /* 0x000fe200078e0005 */
[----:B------:R-:W-:Y:S02]  /*88f0*/  UIADD3 UR4, UR36, -UR4, URZ ;  /* 0x8000000424047290 */ /* 0x000fe4000fffe03f */
[----:B------:R-:W-:-:S02]  /*8900*/  ISETP.GE.OR P2, PT, R157, R0, P0 ;  /* 0x000000009d00720c */ /* 0x000fc40000746670 */
[----:B------:R-:W-:Y:S01]  /*8910*/  ISETP.GE.OR P0, PT, R14, R0, P0 ;  /* 0x000000000e00720c */ /* 0x000fe20000706670 */
[----:B------:R-:W-:Y:S01]  /*8920*/  IMAD.MOV.U32 R0, RZ, RZ, R6 ;  /* 0x000000ffff007224 */ /* 0x000fe200078e0006 */
[----:B------:R-:W-:Y:S01]  /*8930*/  PRMT R43, R3, 0x7610, R43 ;  /* 0x00007610032b7816 */ /* 0x000fe2000000002b */
[----:B--2---:R-:W-:Y:S01]  /*8940*/  IMAD.U32 R13, RZ, RZ, UR4 ;  /* 0x00000004ff0d7e24 */ /* 0x004fe2000f8e00ff */
[----:B------:R-:W-:Y:S01]  /*8950*/  PRMT R42, R12, 0x7610, R42 ;  /* 0x000076100c2a7816 */ /* 0x000fe2000000002a */
[----:B------:R-:W-:Y:S01]  /*8960*/  IMAD.MOV.U32 R3, RZ, RZ, R7 ;  /* 0x000000ffff037224 */ /* 0x000fe200078e0007 */
[----:B------:R-:W-:Y:S01]  /*8970*/  PRMT R40, R0, 0x7610, R40 ;  /* 0x0000761000287816 */ /* 0x000fe20000000028 */
[----:B------:R-:W-:Y:S01]  /*8980*/  IMAD.MOV.U32 R12, RZ, RZ, R8 ;  /* 0x000000ffff0c7224 */ /* 0x000fe200078e0008 */
[----:B------:R-:W-:Y:S01]  /*8990*/  SHF.L.U32 R13, R13, 0x1f, RZ ;  /* 0x0000001f0d0d7819 */ /* 0x000fe200000006ff */
[----:B------:R-:W-:Y:S01]  /*89a0*/  IMAD.MOV.U32 R14, RZ, RZ, R9 ;  /* 0x000000ffff0e7224 */ /* 0x000fe200078e0009 */
[----:B------:R-:W-:Y:S01]  /*89b0*/  PRMT R35, R3, 0x7610, R35 ;  /* 0x0000761003237816 */ /* 0x000fe20000000023 */
[----:B------:R-:W-:Y:S01]  /*89c0*/  IMAD.MOV.U32 R0, RZ, RZ, R10 ;  /* 0x000000ffff007224 */ /* 0x000fe200078e000a */
[----:B------:R-:W0:Y:S01]  /*89d0*/  SYNCS.PHASECHK.TRANS64.TRYWAIT P1, [R2+URZ+0x16800], R13 ;  /* 0x0168000d020075a7 */ /* 0x000e22000802017f */
[----:B------:R-:W-:Y:S01]  /*89e0*/  PRMT R45, R12, 0x7610, R45 ;  /* 0x000076100c2d7816 */ /* 0x000fe2000000002d */
[----:B------:R-:W-:Y:S01]  /*89f0*/  IMAD.MOV.U32 R3, RZ, RZ, R11 ;  /* 0x000000ffff037224 */ /* 0x000fe200078e000b */
[----:B------:R-:W-:Y:S01]  /*8a00*/  PRMT R44, R14, 0x7610, R44 ;  /* 0x000076100e2c7816 */ /* 0x000fe2000000002c */
[----:B0-----:R-:W-:Y:S06]  /*8a10*/  @!P1 BRA `(.L_x_1670) ;  /* 0x0000016c00909947 */ /* 0x001fec0003800000 */
.L_x_1947:
[----:B------:R-:W-:Y:S05]  /*8a20*/  BSYNC B1 ;  /* 0x0000000000017941 */ /* 0x000fea0003800000 */
.L_x_1669:
[----:B------:R-:W-:Y:S04]  /*8a30*/  BSSY B1, `(.L_x_1671) ;  /* 0x0000070000017945 */ /* 0x000fe80003800000 */
[----:B------:R-:W-:Y:S05]  /*8a40*/  @P2 BRA `(.L_x_1672) ;  /* 0x0000000400b82947 */ /* 0x000fea0003800000 */
[----:B------:R-:W2:Y:S01]  /*8a50*/  LDL R12, [R1+0x40] ;  /* 0x00004000010c7983 */ /* 0x000ea20000100800 */
[----:B0-----:R-:W-:Y:S01]  /*8a60*/  IMAD.IADD R13, R16, 0x1, R41 ;  /* 0x00000001100d7824 */ /* 0x001fe200078e0229 */
[----:B------:R-:W-:Y:S01]  /*8a70*/  SHF.R.U64 R49, R30, 0x10, R31 ;  /* 0x000000101e317819 */ /* 0x000fe2000000121f */
[----:B------:R-:W0:Y:S01]  /*8a80*/  S2R R14, SR_TID.X ;  /* 0x00000000000e7919 */ /* 0x000e220000002100 */
[----:B------:R-:W-:Y:S02]  /*8a90*/  SHF.R.U64 R47, R36, 0x10, R37 ;  /* 0x00000010242f7819 */ /* 0x000fe40000001225 */
[----:B------:R-:W-:Y:S02]  /*8aa0*/  SHF.R.U64 R36, R38, 0x10, R39 ;  /* 0x0000001026247819 */ /* 0x000fe40000001227 */
[----:B------:R-:W-:Y:S02]  /*8ab0*/  SHF.R.U64 R52, R20, 0x10, R21 ;  /* 0x0000001014347819 */ /* 0x000fe40000001215 */
[----:B------:R-:W-:-:S02]  /*8ac0*/  PRMT R49, R50, 0x5410, R49 ;  /* 0x0000541032317816 */ /* 0x000fc40000000031 */
[----:B------:R-:W-:Y:S02]  /*8ad0*/  SHF.R.U32.HI R39, RZ, 0x10, R39 ;  /* 0x00000010ff277819 */ /* 0x000fe40000011627 */
[----:B------:R-:W-:Y:S01]  /*8ae0*/  PRMT R38, R48, 0x5410, R47 ;  /* 0x0000541030267816 */ /* 0x000fe2000000002f */
[----:B------:R-:W-:Y:S01]  /*8af0*/  IMAD.U32 R50, R49, 0x10000, RZ ;  /* 0x0001000031327824 */ /* 0x000fe200078e00ff */
[----:B------:R-:W-:Y:S02]  /*8b00*/  SHF.R.U32.HI R53, RZ, 0x10, R21 ;  /* 0x00000010ff357819 */ /* 0x000fe40000011615 */
[C---:B------:R-:W-:Y:S02]  /*8b10*/  PRMT R47, R33.reuse, 0x5410, R36 ;  /* 0x00005410212f7816 */ /* 0x040fe40000000024 */
[----:B------:R-:W-:Y:S02]  /*8b20*/  PRMT R52, R33, 0x5432, R52 ;  /* 0x0000543221347816 */ /* 0x000fe40000000034 */
[----:B------:R-:W-:Y:S01]  /*8b30*/  PRMT R48, R34, 0x5410, R39 ;  /* 0x0000541022307816 */ /* 0x000fe20000000027 */
[----:B------:R-:W-:Y:S01]  /*8b40*/  IMAD.U32 R39, R38, 0x10000, RZ ;  /* 0x0001000026277824 */ /* 0x000fe200078e00ff */
[----:B------:R-:W-:-:S02]  /*8b50*/  SHF.R.U32.HI R46, RZ, 0x10, R37 ;  /* 0x00000010ff2e7819 */ /* 0x000fc40000011625 */
[----:B------:R-:W-:Y:S02]  /*8b60*/  SHF.R.U32.HI R51, RZ, 0x10, R31 ;  /* 0x00000010ff337819 */ /* 0x000fe4000001161f */
[----:B------:R-:W-:Y:S02]  /*8b70*/  PRMT R53, R55, 0x5410, R53 ;  /* 0x0000541037357816 */ /* 0x000fe40000000035 */
[----:B------:R-:W-:Y:S02]  /*8b80*/  LOP3.LUT R49, R49, 0xffff0000, RZ, 0xc0, !PT ;  /* 0xffff000031317812 */ /* 0x000fe400078ec0ff */
[----:B------:R-:W-:Y:S02]  /*8b90*/  PRMT R46, R34, 0x5432, R46 ;  /* 0x00005432222e7816 */ /* 0x000fe4000000002e */
[----:B------:R-:W-:Y:S01]  /*8ba0*/  PRMT R51, R54, 0x5410, R51 ;  /* 0x0000541036337816 */ /* 0x000fe20000000033 */
[----:B0-----:R-:W-:-:S05]  /*8bb0*/  VIADD R25, R14, 0xffffff80 ;  /* 0xffffff800e197836 */ /* 0x001fca0000000000 */
[----:B------:R-:W-:-:S04]  /*8bc0*/  SHF.R.S32.HI R24, RZ, 0x1f, R25 ;  /* 0x0000001fff187819 */ /* 0x000fc80000011419 */
[----:B------:R-:W-:-:S04]  /*8bd0*/  LEA.HI R24, R24, R25, RZ, 0x5 ;  /* 0x0000001918187211 */ /* 0x000fc800078f28ff */
[----:B------:R-:W-:Y:S01]  /*8be0*/  SHF.R.S32.HI R24, RZ, 0x5, R24 ;  /* 0x00000005ff187819 */ /* 0x000fe20000011418 */
[----:B--2---:R-:W-:-:S05]  /*8bf0*/  IMAD.SHL.U32 R12, R12, 0x40, RZ ;  /* 0x000000400c0c7824 */ /* 0x004fca00078e00ff */
[----:B------:R-:W-:-:S04]  /*8c00*/  LOP3.LUT R14, R12, 0x1c0, RZ, 0xc0, !PT ;  /* 0x000001c00c0e7812 */ /* 0x000fc800078ec0ff */
[----:B------:R-:W-:Y:S02]  /*8c10*/  SHF.R.U32.HI R15, RZ, 0x3, R14 ;  /* 0x00000003ff0f7819 */ /* 0x000fe4000001160e */
[C---:B------:R-:W-:Y:S02]  /*8c20*/  LOP3.LUT R13, R14.reuse, 0x38, R13, 0xf8, !PT ;  /* 0x000000380e0d7812 */ /* 0x040fe400078ef80d */
[----:B------:R-:W-:Y:S02]  /*8c30*/  LOP3.LUT R12, R14, 0x38, R16, 0xf8, !PT ;  /* 0x000000380e0c7812 */ /* 0x000fe400078ef810 */
[-C--:B------:R-:W-:Y:S02]  /*8c40*/  LOP3.LUT R13, R13, R15.reuse, RZ, 0x3c, !PT ;  /* 0x0000000f0d0d7212 */ /* 0x080fe400078e3cff */
[----:B------:R-:W-:-:S03]  /*8c50*/  LOP3.LUT R12, R12, R15, RZ, 0x3c, !PT ;  /* 0x0000000f0c0c7212 */ /* 0x000fc600078e3cff */
[C---:B------:R-:W-:Y:S02]  /*8c60*/  IMAD R25, R24.reuse, 0x200, R13 ;  /* 0x0000020018197824 */ /* 0x040fe400078e020d */
[----:B------:R-:W-:Y:S02]  /*8c70*/  IMAD R29, R24, 0x200, R12 ;  /* 0x00000200181d7824 */ /* 0x000fe400078e020c */
[--C-:B------:R-:W-:Y:S02]  /*8c80*/  IMAD R32, R25, 0x2, R2.reuse ;  /* 0x0000000219207824 */ /* 0x100fe400078e0202 */
[----:B------:R-:W-:-:S03]  /*8c90*/  IMAD R29, R29, 0x2, R2 ;  /* 0x000000021d1d7824 */ /* 0x000fc600078e0202 */
[----:B------:R-:W0:Y:S04]  /*8ca0*/  LDS.128 R24, [R32+0x8400] ;  /* 0x0084000020187984 */ /* 0x000e280000000c00 */
[----:B------:R-:W1:Y:S01]  /*8cb0*/  LDS.128 R12, [R29+0x8400] ;  /* 0x008400001d0c7984 */ /* 0x000e620000000c00 */
[C---:B0-----:R-:W-:Y:S01]  /*8cc0*/  IMAD.U32 R33, R24.reuse, 0x10000, RZ ;  /* 0x0001000018217824 */ /* 0x041fe200078e00ff */
[----:B------:R-:W-:Y:S01]  /*8cd0*/  LOP3.LUT R24, R24, 0xffff0000, RZ, 0xc0, !PT ;  /* 0xffff000018187812 */ /* 0x000fe200078ec0ff */
[C---:B------:R-:W-:Y:S01]  /*8ce0*/  IMAD.U32 R34, R25.reuse, 0x10000, RZ ;  /* 0x0001000019227824 */ /* 0x040fe200078e00ff */
[----:B------:R-:W-:Y:S01]  /*8cf0*/  LOP3.LUT R25, R25, 0xffff0000, RZ, 0xc0, !PT ;  /* 0xffff000019197812 */ /* 0x000fe200078ec0ff */
[C---:B-1----:R-:W-:Y:S02]  /*8d00*/  IMAD.U32 R20, R12.reuse, 0x10000, RZ ;  /* 0x000100000c147824 */ /* 0x042fe400078e00ff */
[C---:B------:R-:W-:Y:S01]  /*8d10*/  FMUL.FTZ R55, R33.reuse, R50 ;  /* 0x0000003221377220 */ /* 0x040fe20000410000 */
[----:B------:R-:W-:Y:S01]  /*8d20*/  FMUL.FTZ R57, R33, R39 ;  /* 0x0000002721397220 */ /* 0x000fe20000410000 */
[----:B------:R-:W-:Y:S01]  /*8d30*/  LOP3.LUT R12, R12, 0xffff0000, RZ, 0xc0, !PT ;  /* 0xffff00000c0c7812 */ /* 0x000fe200078ec0ff */
[----:B------:R-:W-:-:S02]  /*8d40*/  IMAD.U32 R21, R13, 0x10000, RZ ;  /* 0x000100000d157824 */ /* 0x000fc400078e00ff */
[----:B------:R-:W-:Y:S01]  /*8d50*/  FFMA.FTZ R55, R20, R39, -R55 ;  /* 0x0000002714377223 */ /* 0x000fe20000010837 */
[----:B------:R-:W-:Y:S01]  /*8d60*/  LOP3.LUT R33, R38, 0xffff0000, RZ, 0xc0, !PT ;  /* 0xffff000026217812 */ /* 0x000fe200078ec0ff */
[----:B------:R-:W-:Y:S01]  /*8d70*/  FMUL.FTZ R39, R24, R49 ;  /* 0x0000003118277220 */ /* 0x000fe20000410000 */
[----:B------:R-:W-:Y:S01]  /*8d80*/  FFMA.FTZ R57, R20, R50, R57 ;  /* 0x0000003214397223 */ /* 0x000fe20000010039 */
[C---:B------:R-:W-:Y:S01]  /*8d90*/  IMAD.U32 R20, R46.reuse, 0x10000, RZ ;  /* 0x000100002e147824 */ /* 0x040fe200078e00ff */
[----:B------:R-:W-:Y:S01]  /*8da0*/  LOP3.LUT R46, R46, 0xffff0000, RZ, 0xc0, !PT ;  /* 0xffff00002e2e7812 */ /* 0x000fe200078ec0ff */
[C---:B------:R-:W-:Y:S02]  /*8db0*/  IMAD.U32 R38, R51.reuse, 0x10000, RZ ;  /* 0x0001000033267824 */ /* 0x040fe400078e00ff */
[-C--:B------:R-:W-:Y:S01]  /*8dc0*/  FMUL.FTZ R59, R24, R33.reuse ;  /* 0x00000021183b7220 */ /* 0x080fe20000410000 */
[----:B------:R-:W-:Y:S01]  /*8dd0*/  FFMA.FTZ R50, R12, R33, -R39 ;  /* 0x000000210c327223 */ /* 0x000fe20000010827 */
[C---:B------:R-:W-:Y:S01]  /*8de0*/  FMUL.FTZ R33, R34.reuse, R20 ;  /* 0x0000001422217220 */ /* 0x040fe20000410000 */
[----:B------:R-:W-:Y:S01]  /*8df0*/  FMUL.FTZ R54, R34, R38 ;  /* 0x0000002622367220 */ /* 0x000fe20000410000 */
[----:B------:R-:W-:Y:S01]  /*8e00*/  LOP3.LUT R24, R51, 0xffff0000, RZ, 0xc0, !PT ;  /* 0xffff000033187812 */ /* 0x000fe200078ec0ff */
[----:B------:R-:W-:-:S02]  /*8e10*/  IMAD.U32 R36, R26, 0x10000, RZ ;  /* 0x000100001a247824 */ /* 0x000fc400078e00ff */
[----:B------:R-:W-:Y:S01]  /*8e20*/  FFMA.FTZ R38, R21, R38, R33 ;  /* 0x0000002615267223 */ /* 0x000fe20000010021 */
[----:B------:R-:W-:Y:S01]  /*8e30*/  LOP3.LUT R13, R13, 0xffff0000, RZ, 0xc0, !PT ;  /* 0xffff00000d0d7812 */ /* 0x000fe200078ec0ff */
[----:B------:R-:W-:Y:S01]  /*8e40*/  FFMA.FTZ R34, R12, R49, R59 ;  /* 0x000000310c227223 */ /* 0x000fe2000001003b */
[----:B------:R-:W-:Y:S01]  /*8e50*/  FFMA.FTZ R54, R21, R20, -R54 ;  /* 0x0000001415367223 */ /* 0x000fe20000010836 */
[----:B------:R-:W-:Y:S02]  /*8e60*/  IMAD.U32 R33, R52, 0x10000, RZ ;  /* 0x0001000034217824 */ /* 0x000fe400078e00ff */
[----:B------:R-:W-:Y:S01]  /*8e70*/  FMUL.FTZ R12, R25, R24 ;  /* 0x00000018190c7220 */ /* 0x000fe20000410000 */
[----:B------:R-:W-:Y:S02]  /*8e80*/  IMAD.U32 R21, R47, 0x10000, RZ ;  /* 0x000100002f157824 */ /* 0x000fe400078e00ff */
[----:B------:R-:W-:Y:S01]  /*8e90*/  FMUL.FTZ R56, R25, R46 ;  /* 0x0000002e19387220 */ /* 0x000fe20000410000 */
[----:B------:R-:W-:-:S02]  /*8ea0*/  IMAD.U32 R37, R27, 0x10000, RZ ;  /* 0x000100001b257824 */ /* 0x000fc400078e00ff */
[----:B------:R-:W-:Y:S01]  /*8eb0*/  FMUL.FTZ R49, R36, R33 ;  /* 0x0000002124317220 */ /* 0x000fe20000410000 */
[----:B------:R-:W-:Y:S02]  /*8ec0*/  IMAD.U32 R20, R53, 0x10000, RZ ;  /* 0x0001000035147824 */ /* 0x000fe400078e00ff */
[C---:B------:R-:W-:Y:S01]  /*8ed0*/  FFMA.FTZ R25, R13.reuse, R46, -R12 ;  /* 0x0000002e0d197223 */ /* 0x040fe2000001080c */
[----:B------:R-:W-:Y:S02]  /*8ee0*/  IMAD.U32 R30, R14, 0x10000, RZ ;  /* 0x000100000e1e7824 */ /* 0x000fe400078e00ff */
[----:B------:R-:W-:Y:S01]  /*8ef0*/  FMUL.FTZ R36, R36, R21 ;  /* 0x0000001524247220 */ /* 0x000fe20000410000 */
[----:B------:R-:W-:Y:S01]  /*8f00*/  FFMA.FTZ R39, R13, R24, R56 ;  /* 0x000000180d277223 */ /* 0x000fe20000010038 */
[----:B------:R-:W-:Y:S02]  /*8f10*/  IMAD.U32 R31, R15, 0x10000, RZ ;  /* 0x000100000f1f7824 */ /* 0x000fe400078e00ff */
[----:B------:R-:W-:Y:S01]  /*8f20*/  FMUL.FTZ R24, R37, R20 ;  /* 0x0000001425187220 */ /* 0x000fe20000410000 */
[----:B------:R-:W-:-:S02]  /*8f30*/  IMAD.U32 R12, R48, 0x10000, RZ ;  /* 0x00010000300c7824 */ /* 0x000fc400078e00ff */
[C---:B------:R-:W-:Y:S01]  /*8f40*/  FFMA.FTZ R49, R30.reuse, R21, -R49 ;  /* 0x000000151e317223 */ /* 0x040fe20000010831 */
[----:B------:R-:W-:Y:S01]  /*8f50*/  FFMA.FTZ R36, R30, R33, R36 ;  /* 0x000000211e247223 */ /* 0x000fe20000010024 */
[----:B------:R-:W-:Y:S01]  /*8f60*/  LOP3.LUT R26, R26, 0xffff0000, RZ, 0xc0, !PT ;  /* 0xffff00001a1a7812 */ /* 0x000fe200078ec0ff */
[-C--:B------:R-:W-:Y:S01]  /*8f70*/  FMUL.FTZ R46, R37, R12.reuse ;  /* 0x0000000c252e7220 */ /* 0x080fe20000410000 */
[----:B------:R-:W-:Y:S01]  /*8f80*/  FFMA.FTZ R30, R31, R12, -R24 ;  /* 0x0000000c1f1e7223 */ /* 0x000fe20000010818 */
[----:B------:R-:W-:Y:S02]  /*8f90*/  LOP3.LUT R27, R27, 0xffff0000, RZ, 0xc0, !PT ;  /* 0xffff00001b1b7812 */ /* 0x000fe400078ec0ff */
        /* <DEDUP_REMOVED lines=25> */
.L_x_1672:
[----:B------:R-:W-:Y:S05]  /*9130*/  BSYNC B1 ;  /* 0x0000000000017941 */ /* 0x000fea0003800000 */
.L_x_1671:
[----:B------:R-:W-:Y:S02]  /*9140*/  PRMT R20, R0, 0x7610, R20 ;  /* 0x0000761000147816 */ /* 0x000fe40000000014 */
[----:B------:R-:W-:Y:S01]  /*9150*/  PRMT R30, R3, 0x7610, R30 ;  /* 0x00007610031e7816 */ /* 0x000fe2000000001e */
[----:B------:R-:W-:Y:S06]  /*9160*/  @P0 BRA `(.L_x_1663) ;  /* 0x0000000400a80947 */ /* 0x000fec0003800000 */
[----:B-1----:R-:W2:Y:S01]  /*9170*/  LDL R12, [R1+0x44] ;  /* 0x00004400010c7983 */ /* 0x002ea20000100800 */
[C---:B0-----:R-:W-:Y:S02]  /*9180*/  VIADD R13, R157.reuse, 0x60 ;  /* 0x000000609d0d7836 */ /* 0x041fe40000000000 */
        /* <DEDUP_REMOVED lines=9> */
[----:B------:R-:W-:Y:S02]  /*9220*/  LOP3.LUT R0, R0, R13, RZ, 0x3c, !PT ;  /* 0x0000000d00007212 */ /* 0x000fe400078e3cff */
[----:B------:R-:W-:Y:S02]  /*9230*/  SHF.R.U64 R4, R4, 0x10, R5 ;  /* 0x0000001004047819 */ /* 0x000fe40000001205 */
[--C-:B------:R-:W-:Y:S02]  /*9240*/  SHF.R.U64 R8, R8, 0x10, R9.reuse ;  /* 0x0000001008087819 */ /* 0x100fe40000001209 */
[----:B------:R-:W-:Y:S02]  /*9250*/  SHF.R.U32.HI R9, RZ, 0x10, R9 ;  /* 0x00000010ff097819 */ /* 0x000fe40000011609 */
[----:B------:R-:W-:Y:S02]  /*9260*/  PRMT R43, R43, 0x5410, R4 ;  /* 0x000054102b2b7816 */ /* 0x000fe40000000004 */
[----:B------:R-:W-:-:S02]  /*9270*/  SHF.R.U32.HI R29, RZ, 0x10, R11 ;  /* 0x00000010ff1d7819 */ /* 0x000fc4000001160b */
[----:B------:R-:W-:Y:S01]  /*9280*/  SHF.R.U32.HI R5, RZ, 0x10, R5 ;  /* 0x00000010ff057819 */ /* 0x000fe20000011605 */
[----:B------:R-:W-:Y:S01]  /*9290*/  IMAD.U32 R32, R43, 0x10000, RZ ;  /* 0x000100002b207824 */ /* 0x000fe200078e00ff */
[----:B------:R-:W-:Y:S02]  /*92a0*/  PRMT R45, R45, 0x5410, R8 ;  /* 0x000054102d2d7816 */ /* 0x000fe40000000008 */
[----:B------:R-:W-:Y:S02]  /*92b0*/  PRMT R44, R44, 0x5410, R9 ;  /* 0x000054102c2c7816 */ /* 0x000fe40000000009 */
[----:B------:R-:W-:Y:S01]  /*92c0*/  PRMT R29, R30, 0x5410, R29 ;  /* 0x000054101e1d7816 */ /* 0x000fe2000000001d */
[----:B------:R-:W-:Y:S01]  /*92d0*/  IMAD.U32 R30, R45, 0x10000, RZ ;  /* 0x000100002d1e7824 */ /* 0x000fe200078e00ff */
[----:B------:R-:W-:Y:S02]  /*92e0*/  PRMT R42, R42, 0x5410, R5 ;  /* 0x000054102a2a7816 */ /* 0x000fe40000000005 */
[----:B------:R-:W-:-:S03]  /*92f0*/  SHF.R.U64 R21, R10, 0x10, R11 ;  /* 0x000000100a157819 */ /* 0x000fc6000000120b */
[----:B------:R-:W-:Y:S01]  /*9300*/  IMAD.U32 R34, R42, 0x10000, RZ ;  /* 0x000100002a227824 */ /* 0x000fe200078e00ff */
[----:B------:R-:W-:Y:S02]  /*9310*/  PRMT R21, R20, 0x5410, R21 ;  /* 0x0000541014157816 */ /* 0x000fe40000000015 */
[----:B------:R-:W-:Y:S02]  /*9320*/  LOP3.LUT R43, R43, 0xffff0000, RZ, 0xc0, !PT ;  /* 0xffff00002b2b7812 */ /* 0x000fe400078ec0ff */
[----:B------:R-:W-:Y:S01]  /*9330*/  LOP3.LUT R45, R45, 0xffff0000, RZ, 0xc0, !PT ;  /* 0xffff00002d2d7812 */ /* 0x000fe200078ec0ff */
[----:B--2---:R-:W-:-:S04]  /*9340*/  IMAD.IADD R3, R12, 0x1, R0 ;  /* 0x000000010c037824 */ /* 0x004fc800078e0200 */
[----:B------:R-:W-:Y:S01]  /*9350*/  IMAD R0, R3, 0x2, R2 ;  /* 0x0000000203007824 */ /* 0x000fe200078e0202 */
[----:B---3--:R-:W0:Y:S04]  /*9360*/  LDS.128 R12, [R31+0x8400] ;  /* 0x008400001f0c7984 */ /* 0x008e280000000c00 */
[----:B------:R-:W1:Y:S01]  /*9370*/  LDS.128 R24, [R0+0x8400] ;  /* 0x0084000000187984 */ /* 0x000e620000000c00 */
[--C-:B------:R-:W-:Y:S02]  /*9380*/  SHF.R.U64 R3, R6, 0x10, R7.reuse ;  /* 0x0000001006037819 */ /* 0x100fe40000001207 */
[----:B------:R-:W-:Y:S02]  /*9390*/  SHF.R.U32.HI R6, RZ, 0x10, R7 ;  /* 0x00000010ff067819 */ /* 0x000fe40000011607 */
[----:B------:R-:W-:-:S02]  /*93a0*/  PRMT R40, R40, 0x5410, R3 ;  /* 0x0000541028287816 */ /* 0x000fc40000000003 */
[----:B------:R-:W-:Y:S01]  /*93b0*/  PRMT R35, R35, 0x5410, R6 ;  /* 0x0000541023237816 */ /* 0x000fe20000000006 */
[----:B0-----:R-:W-:Y:S02]  /*93c0*/  IMAD.U32 R3, R12, 0x10000, RZ ;  /* 0x000100000c037824 */ /* 0x001fe400078e00ff */
[----:B-1----:R-:W-:-:S04]  /*93d0*/  IMAD.U32 R9, R24, 0x10000, RZ ;  /* 0x0001000018097824 */ /* 0x002fc800078e00ff */
[----:B------:R-:W-:Y:S01]  /*93e0*/  FMUL.FTZ R36, R9, R32 ;  /* 0x0000002009247220 */ /* 0x000fe20000410000 */
[----:B------:R-:W-:Y:S02]  /*93f0*/  IMAD.U32 R11, R25, 0x10000, RZ ;  /* 0x00010000190b7824 */ /* 0x000fe400078e00ff */
[-C--:B------:R-:W-:Y:S01]  /*9400*/  FMUL.FTZ R38, R9, R30.reuse ;  /* 0x0000001e09267220 */ /* 0x080fe20000410000 */
[----:B------:R-:W-:Y:S01]  /*9410*/  FFMA.FTZ R36, R3, R30, -R36 ;  /* 0x0000001e03247223 */ /* 0x000fe20000010824 */
[----:B------:R-:W-:Y:S02]  /*9420*/  IMAD.U32 R30, R44, 0x10000, RZ ;  /* 0x000100002c1e7824 */ /* 0x000fe400078e00ff */
[----:B------:R-:W-:Y:S01]  /*9430*/  FMUL.FTZ R46, R11, R34 ;  /* 0x000000220b2e7220 */ /* 0x000fe20000410000 */
[----:B------:R-:W-:Y:S02]  /*9440*/  IMAD.U32 R5, R13, 0x10000, RZ ;  /* 0x000100000d057824 */ /* 0x000fe400078e00ff */
[----:B------:R-:W-:Y:S01]  /*9450*/  FFMA.FTZ R38, R3, R32, R38 ;  /* 0x0000002003267223 */ /* 0x000fe20000010026 */
[----:B------:R-:W-:Y:S01]  /*9460*/  IMAD.U32 R20, R27, 0x10000, RZ ;  /* 0x000100001b147824 */ /* 0x000fe200078e00ff */
[----:B------:R-:W-:Y:S01]  /*9470*/  LOP3.LUT R10, R24, 0xffff0000, RZ, 0xc0, !PT ;  /* 0xffff0000180a7812 */ /* 0x000fe200078ec0ff */
[----:B------:R-:W-:-:S02]  /*9480*/  IMAD.U32 R9, R35, 0x10000, RZ ;  /* 0x0001000023097824 */ /* 0x000fc400078e00ff */
[-C--:B------:R-:W-:Y:S01]  /*9490*/  FMUL.FTZ R32, R11, R30.reuse ;  /* 0x0000001e0b207220 */ /* 0x080fe20000410000 */
[----:B------:R-:W-:Y:S02]  /*94a0*/  IMAD.U32 R3, R29, 0x10000, RZ ;  /* 0x000100001d037824 */ /* 0x000fe400078e00ff */
[----:B------:R-:W-:Y:S01]  /*94b0*/  FFMA.FTZ R46, R5, R30, -R46 ;  /* 0x0000001e052e7223 */ /* 0x000fe2000001082e */
[----:B------:R-:W-:Y:S02]  /*94c0*/  IMAD.U32 R8, R15, 0x10000, RZ ;  /* 0x000100000f087824 */ /* 0x000fe400078e00ff */
[----:B------:R-:W-:Y:S01]  /*94d0*/  FMUL.FTZ R11, R20, R9 ;  /* 0x00000009140b7220 */ /* 0x000fe20000410000 */
[----:B------:R-:W-:Y:S01]  /*94e0*/  LOP3.LUT R4, R12, 0xffff0000, RZ, 0xc0, !PT ;  /* 0xffff00000c047812 */ /* 0x000fe200078ec0ff */
[----:B------:R-:W-:Y:S01]  /*94f0*/  FMUL.FTZ R30, R20, R3 ;  /* 0x00000003141e7220 */ /* 0x000fe20000410000 */
[----:B------:R-:W-:Y:S01]  /*9500*/  FFMA.FTZ R32, R5, R34, R32 ;  /* 0x0000002205207223 */ /* 0x000fe20000010020 */
[----:B------:R-:W-:Y:S01]  /*9510*/  FMUL.FTZ R5, R10, R43 ;  /* 0x0000002b0a057220 */ /* 0x000fe20000410000 */
[C---:B------:R-:W-:Y:S01]  /*9520*/  FFMA.FTZ R20, R8.reuse, R3, -R11 ;  /* 0x0000000308147223 */ /* 0x040fe2000001080b */
[----:B------:R-:W-:Y:S01]  /*9530*/  LOP3.LUT R12, R13, 0xffff0000, RZ, 0xc0, !PT ;  /* 0xffff00000d0c7812 */ /* 0x000fe200078ec0ff */
[----:B------:R-:W-:Y:S01]  /*9540*/  FFMA.FTZ R30, R8, R9, R30 ;  /* 0x00000009081e7223 */ /* 0x000fe2000001001e */
[-C--:B------:R-:W-:Y:S01]  /*9550*/  FMUL.FTZ R11, R10, R45.reuse ;  /* 0x0000002d0a0b7220 */ /* 0x080fe20000410000 */
[C---:B------:R-:W-:Y:S01]  /*9560*/  IMAD.U32 R6, R14.reuse, 0x10000, RZ ;  /* 0x000100000e067824 */ /* 0x040fe200078e00ff */
[----:B------:R-:W-:Y:S01]  /*9570*/  LOP3.LUT R7, R14, 0xffff0000, RZ, 0xc0, !PT ;  /* 0xffff00000e077812 */ /* 0x000fe200078ec0ff */
[----:B------:R-:W-:Y:S01]  /*9580*/  IMAD.U32 R13, R26, 0x10000, RZ ;  /* 0x000100001a0d7824 */ /* 0x000fe200078e00ff */
[----:B------:R-:W-:Y:S01]  /*9590*/  LOP3.LUT R24, R25, 0xffff0000, RZ, 0xc0, !PT ;  /* 0xffff000019187812 */ /* 0x000fe200078ec0ff */
[----:B------:R-:W-:Y:S01]  /*95a0*/  FFMA.FTZ R45, R4, R45, -R5 ;  /* 0x0000002d042d7223 */ /* 0x000fe20000010805 */
[----:B------:R-:W-:Y:S01]  /*95b0*/  LOP3.LUT R9, R42, 0xffff0000, RZ, 0xc0, !PT ;  /* 0xffff00002a097812 */ /* 0x000fe200078ec0ff */
[----:B------:R-:W-:Y:S01]  /*95c0*/  IMAD.U32 R8, R40, 0x10000, RZ ;  /* 0x0001000028087824 */ /* 0x000fe200078e00ff */
[----:B------:R-:W-:Y:S01]  /*95d0*/  LOP3.LUT R14, R15, 0xffff0000, RZ, 0xc0, !PT ;  /* 0xffff00000f0e7812 */ /* 0x000fe200078ec0ff */
[----:B------:R-:W-:Y:S01]  /*95e0*/  IMAD.U32 R5, R21, 0x10000, RZ ;  /* 0x0001000015057824 */ /* 0x000fe200078e00ff */
[----:B------:R-:W-:-:S02]  /*95f0*/  LOP3.LUT R15, R26, 0xffff0000, RZ, 0xc0, !PT ;  /* 0xffff00001a0f7812 */ /* 0x000fc400078ec0ff */
[----:B------:R-:W-:Y:S01]  /*9600*/  LOP3.LUT R26, R27, 0xffff0000, RZ, 0xc0, !PT ;  /* 0xffff00001b1a7812 */ /* 0x000fe200078ec0ff */
[C---:B------:R-:W-:Y:S01]  /*9610*/  FMUL.FTZ R27, R13.reuse, R8 ;  /* 0x000000080d1b7220 */ /* 0x040fe20000410000 */
[----:B------:R-:W-:Y:S01]  /*9620*/  LOP3.LUT R3, R44, 0xffff0000, RZ, 0xc0, !PT ;  /* 0xffff00002c037812 */ /* 0x000fe200078ec0ff */
[----:B------:R-:W-:Y:S01]  /*9630*/  FMUL.FTZ R25, R24, R9 ;  /* 0x0000000918197220 */ /* 0x000fe20000410000 */
[----:B------:R-:W-:Y:S01]  /*9640*/  FFMA.FTZ R11, R4, R43, R11 ;  /* 0x0000002b040b7223 */ /* 0x000fe2000001000b */
[----:B------:R-:W-:Y:S01]  /*9650*/  FMUL.FTZ R13, R13, R5 ;  /* 0x000000050d0d7220 */ /* 0x000fe20000410000 */
[----:B------:R-:W-:Y:S02]  /*9660*/  LOP3.LUT R40, R40, 0xffff0000, RZ, 0xc0, !PT ;  /* 0xffff000028287812 */ /* 0x000fe400078ec0ff */
[----:B------:R-:W-:Y:S02]  /*9670*/  LOP3.LUT R35, R35, 0xffff0000, RZ, 0xc0, !PT ;  /* 0xffff000023237812 */ /* 0x000fe400078ec0ff */
[----:B------:R-:W-:-:S02]  /*9680*/  LOP3.LUT R4, R21, 0xffff0000, RZ, 0xc0, !PT ;  /* 0xffff000015047812 */ /* 0x000fc400078ec0ff */
[----:B------:R-:W-:Y:S01]  /*9690*/  LOP3.LUT R29, R29, 0xffff0000, RZ, 0xc0, !PT ;  /* 0xffff00001d1d7812 */ /* 0x000fe200078ec0ff */
[-C--:B------:R-:W-:Y:S01]  /*96a0*/  FMUL.FTZ R24, R24, R3.reuse ;  /* 0x0000000318187220 */ /* 0x080fe20000410000 */
[----:B------:R-:W-:Y:S01]  /*96b0*/  FFMA.FTZ R25, R12, R3, -R25 ;  /* 0x000000030c197223 */ /* 0x000fe20000010819 */
[C---:B------:R-:W-:Y:S01]  /*96c0*/  FFMA.FTZ R27, R6.reuse, R5, -R27 ;  /* 0x00000005061b7223 */ /* 0x040fe2000001081b */
[----:B------:R-:W-:Y:S01]  /*96d0*/  FFMA.FTZ R10, R6, R8, R13 ;  /* 0x00000008060a7223 */ /* 0x000fe2000001000d */
[C---:B------:R-:W-:Y:S01]  /*96e0*/  FMUL.FTZ R6, R15.reuse, R40 ;  /* 0x000000280f067220 */ /* 0x040fe20000410000 */
[C---:B------:R-:W-:Y:S01]  /*96f0*/  FMUL.FTZ R3, R26.reuse, R35 ;  /* 0x000000231a037220 */ /* 0x040fe20000410000 */
[-C--:B------:R-:W-:Y:S01]  /*9700*/  FMUL.FTZ R15, R15, R4.reuse ;  /* 0x000000040f0f7220 */ /* 0x080fe20000410000 */
[-C--:B------:R-:W-:Y:S01]  /*9710*/  FMUL.FTZ R26, R26, R29.reuse ;  /* 0x0000001d1a1a7220 */ /* 0x080fe20000410000 */
[C---:B------:R-:W-:Y:S01]  /*9720*/  FFMA.FTZ R6, R7.reuse, R4, -R6 ;  /* 0x0000000407067223 */ /* 0x040fe20000010806 */
        /* <DEDUP_REMOVED lines=14> */
.L_x_1663:
[----:B------:R-:W-:Y:S05]  /*9810*/  BSYNC B0 ;  /* 0x0000000000007941 */ /* 0x000fea0003800000 */
.L_x_1649:
[----:B------:R-:W-:Y:S01]  /*9820*/  @!PT LDS RZ, [RZ] ;  /* 0x00000000fffff984 */ /* 0x000fe20000000800 */
[----:B------:R-:W-:Y:S01]  /*9830*/  @!PT LDS RZ, [RZ] ;  /* 0x00000000fffff984 */ /* 0x000fe20000000800 */
[----:B------:R-:W-:Y:S01]  /*9840*/  @!PT LDS RZ, [RZ] ;  /* 0x00000000fffff984 */ /* 0x000fe20000000800 */
[----:B------:R-:W-:Y:S01]  /*9850*/  @!PT LDS RZ, [RZ] ;  /* 0x00000000fffff984 */ /* 0x000fe20000000800 */
[----:B------:R3:W-:Y:S06]  /*9860*/  MEMBAR.ALL.CTA ;  /* 0x0000000000007992 */ /* 0x0007ec0000008000 */
[----:B---3--:R-:W3:Y:S01]  /*9870*/  FENCE.VIEW.ASYNC.S ;  /* 0x00000000000073c6 */ /* 0x008ee20000000000 */
[----:B------:R-:W-:Y:S05]  /*9880*/  WARPSYNC.ALL ;  /* 0x0000000000007948 */ /* 0x000fea0003800000 */
[----:B---3--:R-:W-:Y:S06]  /*9890*/  BAR.SYNC.DEFER_BLOCKING 0xd, 0x180 ;  /* 0x0346000000007b1d */ /* 0x008fec0000010000 */
.L_x_1646:
[----:B-12---:R-:W-:-:S05]  /*98a0*/  IMAD.U32 R0, RZ, RZ, UR39 ;  /* 0x00000027ff007e24 */ /* 0x006fca000f8e00ff */
[----:B------:R-:W-:-:S13]  /*98b0*/  ISETP.NE.AND P0, PT, R0, 0x3, PT ;  /* 0x000000030000780c */ /* 0x000fda0003f05270 */
[----:B------:R-:W-:Y:S05]  /*98c0*/  @!P0 BRA `(.L_x_1673) ;  /* 0x0000000000048947 */ /* 0x000fea0003800000 */
[----:B------:R-:W-:Y:S01]  /*98d0*/  BPT.TRAP 0x1 ;  /* 0x000000040000795c */ /* 0x000fe20000300000 */
.L_x_1673:
[----:B------:R-:W-:Y:S01]  /*98e0*/  IMAD R14, R19, 0x8, R2 ;  /* 0x00000008130e7824 */ /* 0x000fe200078e0202 */
[----:B0--3--:R-:W-:-:S04]  /*98f0*/  SHF.L.U32 R3, R154, 0x1f, RZ ;  /* 0x0000001f9a037819 */ /* 0x009fc800000006ff */
[----:B------:R0:W1:Y:S01]  /*9900*/  SYNCS.PHASECHK.TRANS64.TRYWAIT P1, [R14+URZ+0x16830], R3 ;  /* 0x016830030e0075a7 */ /* 0x000062000802017f */
[----:B------:R-:W-:Y:S05]  /*9910*/  @!P0 BRA `(.L_x_1674) ;  /* 0x0000000000048947 */ /* 0x000fea0003800000 */
[----:B------:R-:W-:Y:S01]  /*9920*/  BPT.TRAP 0x1 ;  /* 0x000000040000795c */ /* 0x000fe20000300000 */
.L_x_1674:
[----:B------:R-:W-:Y:S01]  /*9930*/  VIADD R0, R2, 0xe400 ;  /* 0x0000e40002007836 */ /* 0x000fe20000000000 */
[----:B------:R-:W-:Y:S01]  /*9940*/  LOP3.LUT R8, R28, 0x10000, RZ, 0xfc, !PT ;  /* 0x000100001c087812 */ /* 0x000fe200078efcff */
[----:B------:R-:W-:-:S03]  /*9950*/  IMAD.MOV.U32 R9, RZ, RZ, 0x40000040 ;  /* 0x40000040ff097424 */ /* 0x000fc600078e00ff */
[----:B------:R-:W-:-:S04]  /*9960*/  SHF.R.U32.HI R0, RZ, 0x4, R0 ;  /* 0x00000004ff007819 */ /* 0x000fc80000011600 */
[----:B------:R-:W-:-:S04]  /*9970*/  LOP3.LUT R0, R0, 0x3fff, RZ, 0xc0, !PT ;  /* 0x00003fff00007812 */ /* 0x000fc800078ec0ff */
[----:B------:R-:W-:-:S05]  /*9980*/  LOP3.LUT R0, R0, 0x10000, RZ, 0xfc, !PT ;  /* 0x0001000000007812 */ /* 0x000fca00078efcff */
[----:B------:R2:W-:Y:S01]  /*9990*/  STL [R1+0x2c], R0 ;  /* 0x00002c0001007387 */ /* 0x0005e20000100800 */
[----:B-1----:R-:W-:Y:S05]  /*99a0*/  @P1 BRA `(.L_x_1675) ;  /* 0x0000000000081947 */ /* 0x002fea0003800000 */
[----:B------:R-:W1:Y:S02]  /*99b0*/  SYNCS.PHASECHK.TRANS64.TRYWAIT P1, [R14+URZ+0x16830], R3 ;  /* 0x016830030e0075a7 */ /* 0x000e64000802017f */
[----:B-1----:R-:W-:Y:S05]  /*99c0*/  @!P1 BRA `(.L_x_1676) ;  /* 0x0000015c00b89947 */ /* 0x002fea0003800000 */
.L_x_1675:
[----:B--2---:R-:W2:Y:S01]  /*99d0*/  LDL R0, [R1+0x2c] ;  /* 0x00002c0001007983 */ /* 0x004ea20000100800 */
[----:B------:R-:W-:Y:S01]  /*99e0*/  IMAD.MOV.U32 R5, RZ, RZ, 0x40000040 ;  /* 0x40000040ff057424 */ /* 0x000fe200078e00ff */
[----:B------:R-:W-:Y:S05]  /*99f0*/  WARPSYNC.ALL ;  /* 0x0000000000007948 */ /* 0x000fea0003800000 */
[C---:B------:R-:W-:Y:S01]  /*9a00*/  R2UR UR4, R8.reuse ;  /* 0x00000000080472ca */ /* 0x040fe200000e0000 */
[----:B-----5:R-:W-:Y:S01]  /*9a10*/  WARPGROUP.ARRIVE ;  /* 0x00000000000079c5 */ /* 0x020fe20000000000 */
[----:B------:R-:W-:Y:S01]  /*9a20*/  R2UR UR5, R9 ;  /* 0x00000000090572ca */ /* 0x000fe200000e0000 */
        /* <DEDUP_REMOVED lines=10> */
[----:B------:R-:W-:-:S02]  /*9ad0*/  IMAD.MOV.U32 R5, RZ, RZ, 0x40000040 ;  /* 0x40000040ff057424 */ /* 0x000fc400078e00ff */
[----:B--2---:R-:W-:-:S04]  /*9ae0*/  IMAD R4, R19, 0x400, R0 ;  /* 0x0000040013047824 */ /* 0x004fc800078e0200 */
[C---:B------:R-:W-:Y:S01]  /*9af0*/  VIADD R6, R4.reuse, 0x2 ;  /* 0x0000000204067836 */ /* 0x040fe20000000000 */
[----:B------:R-:W-:-:S13]  /*9b00*/  R2UR UR6, R4 ;  /* 0x00000000040672ca */ /* 0x000fda00000e0000 */
[----:B------:R-:W-:Y:S01]  /*9b10*/  HGMMA.64x128x16.F32.BF16 R24, gdesc[UR4], RZ, !UPT, gsb0 ;  /* 0x01e00000041879f0 */ /* 0x000fe2000c0018ff */
[----:B------:R-:W-:Y:S02]  /*9b20*/  R2UR UR4, R20 ;  /* 0x00000000140472ca */ /* 0x000fe400000e0000 */
[----:B------:R-:W-:Y:S02]  /*9b30*/  R2UR UR5, R21 ;  /* 0x00000000150572ca */ /* 0x000fe400000e0000 */
[----:B------:R-:W-:Y:S01]  /*9b40*/  R2UR UR6, R6 ;  /* 0x00000000060672ca */ /* 0x000fe200000e0000 */
[C---:B------:R-:W-:Y:S01]  /*9b50*/  VIADD R6, R4.reuse, 0x4 ;  /* 0x0000000404067836 */ /* 0x040fe20000000000 */
[----:B------:R-:W-:Y:S01]  /*9b60*/  R2UR UR7, R7 ;  /* 0x00000000070772ca */ /* 0x000fe200000e0000 */
[----:B------:R-:W-:Y:S02]  /*9b70*/  IMAD.MOV.U32 R7, RZ, RZ, 0x40000040 ;  /* 0x40000040ff077424 */ /* 0x000fe400078e00ff */
[----:B------:R-:W-:Y:S01]  /*9b80*/  VIADD R4, R4, 0x6 ;  /* 0x0000000604047836 */ /* 0x000fe20000000000 */
[----:B------:R-:W-:-:S02]  /*9b90*/  WARPGROUP.DEPBAR.LE gsb0, 0x0 ;  /* 0x00008000000079c5 */ /* 0x000fc40000010000 */
        /* <DEDUP_REMOVED lines=17> */
[----:B---3--:R-:W-:Y:S05]  /*9cb0*/  @!P0 BRA `(.L_x_1677) ;  /* 0x0000000000048947 */ /* 0x008fea0003800000 */
[----:B------:R-:W-:Y:S01]  /*9cc0*/  BPT.TRAP 0x1 ;  /* 0x000000040000795c */ /* 0x000fe20000300000 */
.L_x_1677:
[----:B------:R-:W2:Y:S01]  /*9cd0*/  LDL R4, [R1+0x30] ;  /* 0x0000300001047983 */ /* 0x000ea20000100800 */
[----:B------:R-:W3:Y:S03]  /*9ce0*/  LDC R92, c[0x0][0x448] ;  /* 0x00011200ff5c7b82 */ /* 0x000ee60000000800 */
[----:B------:R-:W2:Y:S04]  /*9cf0*/  LDL R90, [R1+0x24] ;  /* 0x00002400015a7983 */ /* 0x000ea80000100800 */
[----:B------:R-:W4:Y:S01]  /*9d00*/  LDL R93, [R1] ;  /* 0x00000000015d7983 */ /* 0x000f220000100800 */
[----:B------:R-:W5:Y:S01]  /*9d10*/  LDC.64 R10, c[0x0][0x9e0] ;  /* 0x00027800ff0a7b82 */ /* 0x000f620000000a00 */
[----:B------:R-:W-:Y:S01]  /*9d20*/  IMAD.MOV.U32 R15, RZ, RZ, -0x80 ;  /* 0xffffff80ff0f7424 */ /* 0x000fe200078e00ff */
[----:B------:R-:W-:Y:S01]  /*9d30*/  LOP3.LUT R22, R22, 0xfffffff7, RZ, 0xc0, !PT ;  /* 0xfffffff716167812 */ /* 0x000fe200078ec0ff */
[----:B------:R-:W-:Y:S01]  /*9d40*/  ULDC UR29, c[0x0][0x9dc] ;  /* 0x00027700001d7ab9 */ /* 0x000fe20000000800 */
[----:B---3--:R-:W-:-:S13]  /*9d50*/  ISETP.NE.AND P1, PT, R92, 0x1, PT ;  /* 0x000000015c00780c */ /* 0x008fda0003f25270 */
[----:B------:R-:W3:Y:S08]  /*9d60*/  @P1 LDC R0, c[0x0][0x44c] ;  /* 0x00011300ff001b82 */ /* 0x000ef00000000800 */
[----:B01----:R-:W0:Y:S01]  /*9d70*/  @P1 LDC R3, c[0x0][0x450] ;  /* 0x00011400ff031b82 */ /* 0x003e220000000800 */
[----:B------:R-:W-:Y:S01]  /*9d80*/  IMAD R15, R88, R15, 0x80 ;  /* 0x00000080580f7424 */ /* 0x000fe200078e020f */
[----:B------:R-:W-:Y:S01]  /*9d90*/  @P1 LOP3.LUT R22, R22, 0x8, RZ, 0xfc, !PT ;  /* 0x0000000816161812 */ /* 0x000fe200078efcff */
[----:B------:R-:W-:-:S02]  /*9da0*/  ULOP3.LUT UR4, URZ, UR29, URZ, 0x33, !UPT ;  /* 0x0000001d3f047292 */ /* 0x000fc4000f8e333f */
[----:B------:R-:W-:Y:S01]  /*9db0*/  IMAD.IADD R20, R156, 0x1, R15 ;  /* 0x000000019c147824 */ /* 0x000fe200078e020f */
[----:B------:R-:W-:Y:S01]  /*9dc0*/  LOP3.LUT R22, R22, 0xfffffffb, RZ, 0xc0, !PT ;  /* 0xfffffffb16167812 */ /* 0x000fe200078ec0ff */
[----:B--2---:R-:W-:-:S04]  /*9dd0*/  IMAD.IADD R21, R4, 0x1, R90 ;  /* 0x0000000104157824 */ /* 0x004fc800078e025a */
[----:B---3--:R-:W-:-:S05]  /*9de0*/  @P1 IMAD.HI.U32 R0, R21, R0, RZ ;  /* 0x0000000015001227 */ /* 0x008fca00078e00ff */
[----:B0-----:R-:W-:Y:S01]  /*9df0*/  @P1 SHF.R.U32.HI R21, RZ, R3, R0 ;  /* 0x00000003ff151219 */ /* 0x001fe20000011600 */
[----:B------:R-:W-:Y:S02]  /*9e00*/  VIADD R0, R14, 0x16840 ;  /* 0x000168400e007836 */ /* 0x000fe40000000000 */
[----:B------:R-:W-:Y:S02]  /*9e10*/  IMAD.U32 R3, RZ, RZ, UR38 ;  /* 0x00000026ff037e24 */ /* 0x000fe4000f8e00ff */
[----:B------:R-:W0:Y:S03]  /*9e20*/  SHFL.IDX PT, R91, R21, RZ, 0x1c1f ;  /* 0x001c1fff155b7589 */ /* 0x000e2600000e0000 */
[----:B------:R-:W-:Y:S01]  /*9e30*/  PRMT R0, R3, 0x654, R0 ;  /* 0x0000065403007816 */ /* 0x000fe20000000000 */
[----:B------:R-:W-:Y:S01]  /*9e40*/  VIADD R3, R15, 0x1 ;  /* 0x000000010f037836 */ /* 0x000fe20000000000 */
[----:B-----5:R-:W-:Y:S01]  /*9e50*/  ISETP.GE.AND P1, PT, R11, 0x1, PT ;  /* 0x000000010b00780c */ /* 0x020fe20003f26270 */
[C---:B----4-:R-:W-:Y:S01]  /*9e60*/  IMAD R20, R93.reuse, -0x2, R20 ;  /* 0xfffffffe5d147824 */ /* 0x050fe200078e0214 */
[----:B------:R1:W-:Y:S01]  /*9e70*/  SYNCS.ARRIVE.TRANS64.RED.A1T0 RZ, [R0+URZ], RZ ;  /* 0x000000ff00ff79a7 */ /* 0x0003e2000810043f */
[----:B------:R-:W-:-:S05]  /*9e80*/  IMAD R3, R93, -0x2, R3 ;  /* 0xfffffffe5d037824 */ /* 0x000fca00078e0203 */
[----:B------:R-:W-:-:S05]  /*9e90*/  IADD3 R3, -R155, R3, R156 ;  /* 0x000000039b037210 */ /* 0x000fca0007ffe19c */
[C---:B------:R-:W-:Y:S02]  /*9ea0*/  IMAD.IADD R7, R3.reuse, 0x1, R10 ;  /* 0x0000000103077824 */ /* 0x040fe400078e020a */
[----:B------:R-:W-:Y:S01]  /*9eb0*/  VIADD R14, R3, UR4 ;  /* 0x00000004030e7c36 */ /* 0x000fe20008000000 */
[----:B------:R-:W-:Y:S02]  /*9ec0*/  @P1 LOP3.LUT R22, R22, 0x4, RZ, 0xfc, !PT ;  /* 0x0000000416161812 */ /* 0x000fe400078efcff */
[----:B-1----:R-:W-:Y:S01]  /*9ed0*/  LEA R0, R88, 0xffffff80, 0x7 ;  /* 0xffffff8058007811 */ /* 0x002fe200078e38ff */
[----:B0-----:R-:W-:Y:S01]  /*9ee0*/  IMAD.IADD R3, R14, 0x1, R91 ;  /* 0x000000010e037824 */ /* 0x001fe200078e025b */
[----:B------:R-:W-:Y:S01]  /*9ef0*/  VIADDMNMX R6, R91, R7, R20, PT ;  /* 0x000000075b067246 */ /* 0x000fe20003800114 */
[----:B------:R-:W-:Y:S06]  /*9f00*/  @!P1 BRA `(.L_x_1678) ;  /* 0x0000000000509947 */ /* 0x000fec0003800000 */
[----:B------:R-:W-:Y:S01]  /*9f10*/  IADD3 R91, -R155, R156, R91 ;  /* 0x0000009c9b5b7210 */ /* 0x000fe20007ffe15b */
[----:B------:R-:W-:Y:S03]  /*9f20*/  BSSY B0, `(.L_x_1679) ;  /* 0x000000e000007945 */ /* 0x000fe60003800000 */
[----:B------:R-:W-:-:S13]  /*9f30*/  ISETP.GT.AND P1, PT, R91, -0x1, PT ;  /* 0xffffffff5b00780c */ /* 0x000fda0003f24270 */
        /* <DEDUP_REMOVED lines=8> */
.L_x_1680:
[----:B------:R-:W-:-:S13]  /*9fc0*/  ISETP.NE.AND P1, PT, R11, 0x1, PT ;  /* 0x000000010b00780c */ /* 0x000fda0003f25270 */
[----:B------:R-:W0:Y:S02]  /*9fd0*/  @P1 LDC.64 R4, c[0x0][0x9e8] ;  /* 0x00027a00ff041b82 */ /* 0x000e240000000a00 */
[----:B0-----:R-:W-:-:S05]  /*9fe0*/  @P1 IMAD.HI.U32 R4, R91, R4, RZ ;  /* 0x000000045b041227 */ /* 0x001fca00078e00ff */
[----:B------:R-:W-:-:S07]  /*9ff0*/  @P1 SHF.R.U32.HI R91, RZ, R5, R4 ;  /* 0x00000005ff5b1219 */ /* 0x000fce0000011604 */
.L_x_1681:
[----:B------:R-:W-:Y:S05]  /*a000*/  BSYNC B0 ;  /* 0x0000000000007941 */ /* 0x000fea0003800000 */
.L_x_1679:
[----:B------:R-:W-:-:S04]  /*a010*/  IMAD R91, R91, R11, -R0 ;  /* 0x0000000b5b5b7224 */ /* 0x000fc800078e0a00 */
[----:B------:R-:W-:-:S05]  /*a020*/  IMAD R4, R93, -0x2, R91 ;  /* 0xfffffffe5d047824 */ /* 0x000fca00078e025b */
[----:B------:R-:W-:Y:S02]  /*a030*/  VIMNMX R3, R3, R4, !PT ;  /* 0x0000000403037248 */ /* 0x000fe40007fe0100 */
[----:B------:R-:W-:-:S07]  /*a040*/  VIADDMNMX R6, R4, R11, R6, PT ;  /* 0x0000000b04067246 */ /* 0x000fce0003800106 */
.L_x_1678:
[C---:B------:R-:W-:Y:S02]  /*a050*/  ISETP.GE.AND P1, PT, R15.reuse, 0x2, PT ;  /* 0x000000020f00780c */ /* 0x040fe40003f26270 */
[----:B------:R-:W-:Y:S02]  /*a060*/  ISETP.GE.AND P6, PT, R15, 0x9, PT ;  /* 0x000000090f00780c */ /* 0x000fe40003fc6270 */
[----:B------:R-:W-:Y:S02]  /*a070*/  ISETP.GT.AND P2, PT, R3, 0x1, !P1 ;  /* 0x000000010300780c */ /* 0x000fe40004f44270 */
[----:B------:R-:W-:Y:S02]  /*a080*/  ISETP.GE.AND P3, PT, R15, 0xa, PT ;  /* 0x0000000a0f00780c */ /* 0x000fe40003f66270 */
[----:B------:R-:W-:Y:S02]  /*a090*/  ISETP.LT.OR P2, PT, R6, 0x2, P2 ;  /* 0x000000020600780c */ /* 0x000fe40001741670 */
[----:B------:R-:W-:-:S02]  /*a0a0*/  LOP3.LUT R22, R22, 0xfffffffe, RZ, 0xc0, !PT ;  /* 0xfffffffe16167812 */ /* 0x000fc400078ec0ff */
[----:B------:R-:W-:Y:S02]  /*a0b0*/  FSEL R25, R25, -INF , !P2 ;  /* 0xff80000019197808 */ /* 0x000fe40005000000 */
[----:B------:R-:W-:Y:S02]  /*a0c0*/  ISETP.GT.AND P2, PT, R3, 0x8, !P6 ;  /* 0x000000080300780c */ /* 0x000fe40007744270 */
[----:B------:R-:W-:Y:S02]  /*a0d0*/  ISETP.GE.AND P5, PT, R15, 0x1, PT ;  /* 0x000000010f00780c */ /* 0x000fe40003fa6270 */
[----:B------:R-:W-:Y:S02]  /*a0e0*/  ISETP.LT.OR P2, PT, R6, 0x9, P2 ;  /* 0x000000090600780c */ /* 0x000fe40001741670 */
[----:B------:R-:W-:Y:S02]  /*a0f0*/  @P3 LOP3.LUT R22, R22, 0x1, RZ, 0xfc, !PT ;  /* 0x0000000116163812 */ /* 0x000fe400078efcff */
[----:B------:R-:W-:-:S02]  /*a100*/  FSEL R28, R28, -INF , !P2 ;  /* 0xff8000001c1c7808 */ /* 0x000fc40005000000 */
[----:B------:R-:W-:Y:S02]  /*a110*/  ISETP.GT.AND P2, PT, R3, 0x9, !P3 ;  /* 0x000000090300780c */ /* 0x000fe40005f44270 */
        /* <DEDUP_REMOVED lines=161> */
[----:B------:R-:W-:-:S04]  /*ab30*/  ISETP.GT.AND P4, PT, R3, RZ, !P5 ;  /* 0x000000ff0300720c */ /* 0x000fc80006f84270 */
[----:B------:R-:W-:-:S04]  /*ab40*/  ISETP.LT.OR P4, PT, R6, 0x1, P4 ;  /* 0x000000010600780c */ /* 0x000fc80002781670 */
[----:B------:R-:W-:Y:S02]  /*ab50*/  FSEL R24, R24, -INF , !P4 ;  /* 0xff80000018187808 */ /* 0x000fe40006000000 */
[----:B------:R-:W-:-:S13]  /*ab60*/  ISETP.GE.AND P4, PT, R15, 0x7a, PT ;  /* 0x0000007a0f00780c */ /* 0x000fda0003f86270 */
[----:B------:R-:W-:Y:S02]  /*ab70*/  @P4 LOP3.LUT R22, R22, 0x10000000, RZ, 0xfc, !PT ;  /* 0x1000000016164812 */ /* 0x000fe400078efcff */
[----:B------:R-:W-:Y:S02]  /*ab80*/  ISETP.GT.AND P4, PT, R3, 0x79, !P4 ;  /* 0x000000790300780c */ /* 0x000fe40006784270 */
[----:B------:R-:W0:Y:S02]  /*ab90*/  SHFL.IDX PT, R3, R21, 0x1, 0x1c1f ;  /* 0x003c1f0015037f89 */ /* 0x000e2400000e0000 */
[----:B------:R-:W-:-:S04]  /*aba0*/  ISETP.LT.OR P4, PT, R6, 0x7a, P4 ;  /* 0x0000007a0600780c */ /* 0x000fc80002781670 */
[----:B------:R-:W-:Y:S02]  /*abb0*/  FSEL R85, R85, -INF , !P4 ;  /* 0xff80000055557808 */ /* 0x000fe40006000000 */
[----:B------:R-:W-:Y:S02]  /*abc0*/  ISETP.GE.AND P4, PT, R11, 0x1, PT ;  /* 0x000000010b00780c */ /* 0x000fe40003f86270 */
[----:B0-----:R-:W-:Y:S01]  /*abd0*/  VIADDMNMX R20, R3, R7, R20, PT ;  /* 0x0000000703147246 */ /* 0x001fe20003800114 */
[----:B------:R-:W-:-:S10]  /*abe0*/  IMAD.IADD R14, R14, 0x1, R3 ;  /* 0x000000010e0e7824 */ /* 0x000fd400078e0203 */
[----:B------:R-:W-:Y:S05]  /*abf0*/  @!P4 BRA `(.L_x_1682) ;  /* 0x000000000050c947 */ /* 0x000fea0003800000 */
        /* <DEDUP_REMOVED lines=11> */
.L_x_1684:
[----:B------:R-:W-:-:S13]  /*acb0*/  ISETP.NE.AND P4, PT, R11, 0x1, PT ;  /* 0x000000010b00780c */ /* 0x000fda0003f85270 */
[----:B------:R-:W0:Y:S02]  /*acc0*/  @P4 LDC.64 R4, c[0x0][0x9e8] ;  /* 0x00027a00ff044b82 */ /* 0x000e240000000a00 */
[----:B0-----:R-:W-:-:S05]  /*acd0*/  @P4 IMAD.HI.U32 R4, R3, R4, RZ ;  /* 0x0000000403044227 */ /* 0x001fca00078e00ff */
[----:B------:R-:W-:-:S07]  /*ace0*/  @P4 SHF.R.U32.HI R3, RZ, R5, R4 ;  /* 0x00000005ff034219 */ /* 0x000fce0000011604 */
.L_x_1685:
[----:B------:R-:W-:Y:S05]  /*acf0*/  BSYNC B0 ;  /* 0x0000000000007941 */ /* 0x000fea0003800000 */
.L_x_1683:
[----:B------:R-:W-:-:S04]  /*ad00*/  IMAD R0, R3, R11, -R0 ;  /* 0x0000000b03007224 */ /* 0x000fc800078e0a00 */
[----:B------:R-:W-:-:S05]  /*ad10*/  IMAD R3, R93, -0x2, R0 ;  /* 0xfffffffe5d037824 */ /* 0x000fca00078e0200 */
[----:B------:R-:W-:Y:S02]  /*ad20*/  VIMNMX R14, R14, R3, !PT ;  /* 0x000000030e0e7248 */ /* 0x000fe40007fe0100 */
[----:B------:R-:W-:-:S07]  /*ad30*/  VIADDMNMX R20, R3, R11, R20, PT ;  /* 0x0000000b03147246 */ /* 0x000fce0003800114 */
.L_x_1682:
[C---:B------:R-:W-:Y:S01]  /*ad40*/  ISETP.GT.AND P1, PT, R14.reuse, 0x1, !P1 ;  /* 0x000000010e00780c */ /* 0x040fe20004f24270 */
[----:B------:R-:W-:Y:S01]  /*ad50*/  ULDC UR30, c[0x0][0x988] ;  /* 0x00026200001e7ab9 */ /* 0x000fe20000000800 */
[----:B------:R-:W-:Y:S02]  /*ad60*/  ISETP.GT.AND P6, PT, R14, 0x8, !P6 ;  /* 0x000000080e00780c */ /* 0x000fe400077c4270 */
[C---:B------:R-:W-:Y:S02]  /*ad70*/  ISETP.LT.OR P1, PT, R20.reuse, 0x2, P1 ;  /* 0x000000021400780c */ /* 0x040fe40000f21670 */
[----:B------:R-:W-:Y:S02]  /*ad80*/  ISETP.LT.OR P6, PT, R20, 0x9, P6 ;  /* 0x000000091400780c */ /* 0x000fe400037c1670 */
[----:B------:R-:W-:Y:S02]  /*ad90*/  FSEL R27, R27, -INF , !P1 ;  /* 0xff8000001b1b7808 */ /* 0x000fe40004800000 */
[----:B------:R-:W-:-:S02]  /*ada0*/  LOP3.LUT P1, RZ, R22, 0x1, RZ, 0xc0, !PT ;  /* 0x0000000116ff7812 */ /* 0x000fc4000782c0ff */
[----:B------:R-:W-:Y:S02]  /*adb0*/  FSEL R30, R30, -INF , !P6 ;  /* 0xff8000001e1e7808 */ /* 0x000fe40007000000 */
[----:B------:R-:W-:Y:S02]  /*adc0*/  ISETP.GT.AND P1, PT, R14, 0x9, !P1 ;  /* 0x000000090e00780c */ /* 0x000fe40004f24270 */
[----:B------:R-:W-:Y:S02]  /*add0*/  LOP3.LUT P6, RZ, R22, 0x4000000, RZ, 0xc0, !PT ;  /* 0x0400000016ff7812 */ /* 0x000fe400078cc0ff */
[----:B------:R-:W-:Y:S02]  /*ade0*/  ISETP.LT.OR P1, PT, R20, 0xa, P1 ;  /* 0x0000000a1400780c */ /* 0x000fe40000f21670 */
[----:B------:R-:W-:Y:S02]  /*adf0*/  LOP3.LUT P4, RZ, R22, 0x2000000, RZ, 0xc0, !PT ;  /* 0x0200000016ff7812 */ /* 0x000fe4000788c0ff */
        /* <DEDUP_REMOVED lines=19> */
[----:B------:R-:W-:Y:S02]  /*af30*/  LOP3.LUT P6, RZ, R22, 0x8000, RZ, 0xc0, !PT ;  /* 0x0000800016ff7812 */ /* 0x000fe400078cc0ff */
[----:B------:R-:W-:Y:S02]  /*af40*/  ISETP.GT.AND P1, PT, R14, 0x19, !P1 ;  /* 0x000000190e00780c */ /* 0x000fe40004f24270 */
[----:B------:R-:W-:Y:S02]  /*af50*/  FMNMX.FTZ R0, R40, R3, !PT ;  /* 0x0000000328007209 */ /* 0x000fe40007810000 */
[----:B------:R-:W-:Y:S02]  /*af60*/  ISETP.LT.OR P1, PT, R20, 0x1a, P1 ;  /* 0x0000001a1400780c */ /* 0x000fe40000f21670 */
[----:B------:R-:W-:Y:S02]  /*af70*/  FMNMX.FTZ R3, R41, R0, !PT ;  /* 0x0000000029037209 */ /* 0x000fe40007810000 */
[----:B------:R-:W-:-:S02]  /*af80*/  FSEL R39, R39, -INF , !P1 ;  /* 0xff80000027277808 */ /* 0x000fc40004800000 */
[C---:B------:R-:W-:Y:S02]  /*af90*/  LOP3.LUT P1, RZ, R22.reuse, 0x800000, RZ, 0xc0, !PT ;  /* 0x0080000016ff7812 */ /* 0x040fe4000782c0ff */
[----:B------:R-:W-:Y:S02]  /*afa0*/  LOP3.LUT P4, RZ, R22, 0x4000, RZ, 0xc0, !PT ;  /* 0x0000400016ff7812 */ /* 0x000fe4000788c0ff */
[----:B------:R-:W-:Y:S02]  /*afb0*/  ISETP.GT.AND P1, PT, R14, 0x20, !P1 ;  /* 0x000000200e00780c */ /* 0x000fe40004f24270 */
[----:B------:R-:W-:Y:S02]  /*afc0*/  FMNMX.FTZ R0, R44, R3, !PT ;  /* 0x000000032c007209 */ /* 0x000fe40007810000 */
[----:B------:R-:W-:Y:S02]  /*afd0*/  ISETP.LT.OR P1, PT, R20, 0x21, P1 ;  /* 0x000000211400780c */ /* 0x000fe40000f21670 */
[----:B------:R-:W-:-:S02]  /*afe0*/  FMNMX.FTZ R3, R45, R0, !PT ;  /* 0x000000002d037209 */ /* 0x000fc40007810000 */
[----:B------:R-:W-:Y:S02]  /*aff0*/  FSEL R42, R42, -INF , !P1 ;  /* 0xff8000002a2a7808 */ /* 0x000fe40004800000 */
[----:B------:R-:W-:Y:S02]  /*b000*/  LOP3.LUT P1, RZ, R22, 0x400000, RZ, 0xc0, !PT ;  /* 0x0040000016ff7812 */ /* 0x000fe4000782c0ff */
[----:B------:R-:W-:Y:S02]  /*b010*/  FMNMX.FTZ R0, R48, R3, !PT ;  /* 0x0000000330007209 */ /* 0x000fe40007810000 */
[----:B------:R-:W-:Y:S02]  /*b020*/  ISETP.GT.AND P1, PT, R14, 0x21, !P1 ;  /* 0x000000210e00780c */ /* 0x000fe40004f24270 */
[----:B------:R-:W-:Y:S02]  /*b030*/  FMNMX.FTZ R3, R49, R0, !PT ;  /* 0x0000000031037209 */ /* 0x000fe40007810000 */
        /* <DEDUP_REMOVED lines=43> */
[C---:B------:R-:W-:Y:S01]  /*b2f0*/  ISETP.GT.AND P5, PT, R14.reuse, RZ, !P5 ;  /* 0x000000ff0e00720c */ /* 0x040fe20006fa4270 */
[----:B------:R-:W0:Y:S01]  /*b300*/  SHFL.BFLY PT, R3, R0, 0x2, 0x1f ;  /* 0x0c401f0000037f89 */ /* 0x000e2200000e0000 */
[----:B------:R-:W-:Y:S02]  /*b310*/  FSEL R55, R55, -INF , !P1 ;  /* 0xff80000037377808 */ /* 0x000fe40004800000 */
[----:B------:R-:W-:Y:S02]  /*b320*/  ISETP.GT.AND P1, PT, R14, 0x40, !P6 ;  /* 0x000000400e00780c */ /* 0x000fe40007724270 */
[C---:B------:R-:W-:Y:S02]  /*b330*/  ISETP.LT.OR P5, PT, R20.reuse, 0x1, P5 ;  /* 0x000000011400780c */ /* 0x040fe40002fa1670 */
[----:B------:R-:W-:Y:S02]  /*b340*/  ISETP.LT.OR P1, PT, R20, 0x41, P1 ;  /* 0x000000411400780c */ /* 0x000fe40000f21670 */
[----:B------:R-:W-:-:S02]  /*b350*/  FSEL R26, R26, -INF , !P5 ;  /* 0xff8000001a1a7808 */ /* 0x000fc40006800000 */
[----:B------:R-:W-:Y:S02]  /*b360*/  FSEL R58, R58, -INF , !P1 ;  /* 0xff8000003a3a7808 */ /* 0x000fe40004800000 */
[----:B------:R-:W-:Y:S02]  /*b370*/  ISETP.GT.AND P1, PT, R14, 0x41, !P4 ;  /* 0x000000410e00780c */ /* 0x000fe40006724270 */
[----:B------:R-:W-:Y:S02]  /*b380*/  LOP3.LUT P6, RZ, R22, 0x10, RZ, 0xc0, !PT ;  /* 0x0000001016ff7812 */ /* 0x000fe400078cc0ff */
[----:B------:R-:W-:Y:S02]  /*b390*/  ISETP.LT.OR P1, PT, R20, 0x42, P1 ;  /* 0x000000421400780c */ /* 0x000fe40000f21670 */
[----:B------:R-:W-:Y:S02]  /*b3a0*/  FMNMX.FTZ R15, R26, R27, !PT ;  /* 0x0000001b1a0f7209 */ /* 0x000fe40007810000 */
[----:B------:R-:W-:-:S02]  /*b3b0*/  FSEL R59, R59, -INF , !P1 ;  /* 0xff8000003b3b7808 */ /* 0x000fc40004800000 */
[----:B------:R-:W-:Y:S02]  /*b3c0*/  LOP3.LUT P1, RZ, R22, 0x2000, RZ, 0xc0, !PT ;  /* 0x0000200016ff7812 */ /* 0x000fe4000782c0ff */
[----:B0-----:R-:W-:Y:S02]  /*b3d0*/  FMNMX.FTZ R5, R0, R3, !PT ;  /* 0x0000000300057209 */ /* 0x001fe40007810000 */
[----:B------:R-:W-:Y:S02]  /*b3e0*/  ISETP.GT.AND P1, PT, R14, 0x48, !P1 ;  /* 0x000000480e00780c */ /* 0x000fe40004f24270 */
[----:B------:R-:W-:Y:S01]  /*b3f0*/  FMNMX.FTZ R0, R30, R15, !PT ;  /* 0x0000000f1e007209 */ /* 0x000fe20007810000 */
[----:B------:R-:W0:Y:S01]  /*b400*/  SHFL.BFLY PT, R4, R5, 0x1, 0x1f ;  /* 0x0c201f0005047f89 */ /* 0x000e2200000e0000 */
[----:B------:R-:W-:Y:S02]  /*b410*/  ISETP.LT.OR P1, PT, R20, 0x49, P1 ;  /* 0x000000491400780c */ /* 0x000fe40000f21670 */
[----:B------:R-:W-:-:S02]  /*b420*/  FMNMX.FTZ R15, R31, R0, !PT ;  /* 0x000000001f0f7209 */ /* 0x000fc40007810000 */
[----:B------:R-:W-:Y:S02]  /*b430*/  FSEL R62, R62, -INF , !P1 ;  /* 0xff8000003e3e7808 */ /* 0x000fe40004800000 */
[C---:B------:R-:W-:Y:S02]  /*b440*/  LOP3.LUT P1, RZ, R22.reuse, 0x1000, RZ, 0xc0, !PT ;  /* 0x0000100016ff7812 */ /* 0x040fe4000782c0ff */
[----:B------:R-:W-:Y:S02]  /*b450*/  LOP3.LUT P4, RZ, R22, 0x2, RZ, 0xc0, !PT ;  /* 0x0000000216ff7812 */ /* 0x000fe4000788c0ff */
        /* <DEDUP_REMOVED lines=8> */
[----:B0-----:R-:W-:-:S02]  /*b4e0*/  FMNMX.FTZ R3, R5, R4, !PT ;  /* 0x0000000405037209 */ /* 0x001fc40007810000 */
[----:B------:R-:W-:Y:S02]  /*b4f0*/  ISETP.LT.OR P1, PT, R20, 0x51, P1 ;  /* 0x000000511400780c */ /* 0x000fe40000f21670 */
[----:B------:R-:W-:Y:S01]  /*b500*/  FMNMX.FTZ R21, R39, R0, !PT ;  /* 0x0000000027157209 */ /* 0x000fe20007810000 */
[----:B------:R-:W-:Y:S01]  /*b510*/  FMUL.FTZ R4, R3, UR30 ;  /* 0x0000001e03047c20 */ /* 0x000fe20008410000 */
[----:B------:R-:W-:Y:S02]  /*b520*/  FSEL R66, R66, -INF , !P1 ;  /* 0xff80000042427808 */ /* 0x000fe40004800000 */
[----:B------:R-:W-:Y:S02]  /*b530*/  LOP3.LUT P1, RZ, R22, 0x400, RZ, 0xc0, !PT ;  /* 0x0000040016ff7812 */ /* 0x000fe4000782c0ff */
[----:B------:R-:W-:Y:S02]  /*b540*/  FMNMX.FTZ R0, R42, R21, !PT ;  /* 0x000000152a007209 */ /* 0x000fe40007810000 */
[----:B------:R-:W-:-:S02]  /*b550*/  ISETP.GT.AND P1, PT, R14, 0x51, !P1 ;  /* 0x000000510e00780c */ /* 0x000fc40004f24270 */
[----:B------:R-:W-:Y:S02]  /*b560*/  ISETP.GT.AND P2, PT, R14, 0x71, !P2 ;  /* 0x000000710e00780c */ /* 0x000fe40005744270 */
[----:B------:R-:W-:Y:S02]  /*b570*/  ISETP.LT.OR P1, PT, R20, 0x52, P1 ;  /* 0x000000521400780c */ /* 0x000fe40000f21670 */
[----:B------:R-:W-:Y:S02]  /*b580*/  ISETP.GT.AND P3, PT, R14, 0x78, !P3 ;  /* 0x000000780e00780c */ /* 0x000fe40005f64270 */
[----:B------:R-:W-:Y:S02]  /*b590*/  FSEL R67, R67, -INF , !P1 ;  /* 0xff80000043437808 */ /* 0x000fe40004800000 */
[----:B------:R-:W-:Y:S02]  /*b5a0*/  LOP3.LUT P1, RZ, R22, 0x200, RZ, 0xc0, !PT ;  /* 0x0000020016ff7812 */ /* 0x000fe4000782c0ff */
[----:B------:R-:W-:-:S02]  /*b5b0*/  ISETP.LT.OR P2, PT, R20, 0x72, P2 ;  /* 0x000000721400780c */ /* 0x000fc40001741670 */
[----:B------:R-:W-:Y:S02]  /*b5c0*/  ISETP.GT.AND P1, PT, R14, 0x58, !P1 ;  /* 0x000000580e00780c */ /* 0x000fe40004f24270 */
[C---:B------:R-:W-:Y:S02]  /*b5d0*/  ISETP.LT.OR P3, PT, R20.reuse, 0x79, P3 ;  /* 0x000000791400780c */ /* 0x040fe40001f61670 */
[----:B------:R-:W-:Y:S02]  /*b5e0*/  ISETP.LT.OR P1, PT, R20, 0x59, P1 ;  /* 0x000000591400780c */ /* 0x000fe40000f21670 */
[----:B------:R-:W-:Y:S02]  /*b5f0*/  FSEL R83, R83, -INF , !P2 ;  /* 0xff80000053537808 */ /* 0x000fe40005000000 */
[----:B------:R-:W-:Y:S02]  /*b600*/  FSEL R70, R70, -INF , !P1 ;  /* 0xff80000046467808 */ /* 0x000fe40004800000 */
[----:B------:R-:W-:-:S02]  /*b610*/  LOP3.LUT P1, RZ, R22, 0x100, RZ, 0xc0, !PT ;  /* 0x0000010016ff7812 */ /* 0x000fc4000782c0ff */
[----:B------:R-:W-:Y:S02]  /*b620*/  FSEL R86, R86, -INF , !P3 ;  /* 0xff80000056567808 */ /* 0x000fe40005800000 */
        /* <DEDUP_REMOVED lines=15> */
[----:B------:R-:W-:-:S04]  /*b720*/  ISETP.GT.AND P1, PT, R14, 0x69, !P6 ;  /* 0x000000690e00780c */ /* 0x000fc80007724270 */
[----:B------:R-:W-:-:S04]  /*b730*/  ISETP.LT.OR P1, PT, R20, 0x6a, P1 ;  /* 0x0000006a1400780c */ /* 0x000fc80000f21670 */
[----:B------:R-:W-:Y:S02]  /*b740*/  FSEL R79, R79, -INF , !P1 ;  /* 0xff8000004f4f7808 */ /* 0x000fe40004800000 */
[----:B------:R-:W-:Y:S02]  /*b750*/  ISETP.GT.AND P1, PT, R14, 0x70, !P4 ;  /* 0x000000700e00780c */ /* 0x000fe40006724270 */
[----:B------:R-:W-:Y:S02]  /*b760*/  LOP3.LUT P4, RZ, R22, 0x10000000, RZ, 0xc0, !PT ;  /* 0x1000000016ff7812 */ /* 0x000fe4000788c0ff */
[----:B------:R-:W-:-:S04]  /*b770*/  ISETP.LT.OR P1, PT, R20, 0x71, P1 ;  /* 0x000000711400780c */ /* 0x000fc80000f21670 */
[----:B------:R-:W-:Y:S02]  /*b780*/  FSEL R82, R82, -INF , !P1 ;  /* 0xff80000052527808 */ /* 0x000fe40004800000 */
[----:B------:R-:W-:-:S04]  /*b790*/  FSETP.NEU.FTZ.AND P1, PT, R3, -INF , PT ;  /* 0xff8000000300780b */ /* 0x000fc80003f3d000 */
[----:B------:R-:W-:Y:S02]  /*b7a0*/  FSEL R4, R4, RZ, P1 ;  /* 0x000000ff04047208 */ /* 0x000fe40000800000 */
[----:B------:R-:W-:Y:S02]  /*b7b0*/  ISETP.GT.AND P1, PT, R14, 0x79, !P4 ;  /* 0x000000790e00780c */ /* 0x000fe40006724270 */
[----:B------:R-:W-:Y:S01]  /*b7c0*/  ISETP.NE.AND P4, PT, R92, 0x1, PT ;  /* 0x000000015c00780c */ /* 0x000fe20003f85270 */
[--C-:B------:R-:W-:Y:S01]  /*b7d0*/  FFMA.FTZ R5, R25, UR30, -R4.reuse ;  /* 0x0000001e19057c23 */ /* 0x100fe20008010804 */
[----:B------:R-:W-:Y:S01]  /*b7e0*/  FMNMX.FTZ R25, R43, R0, !PT ;  /* 0x000000002b197209 */ /* 0x000fe20007810000 */
[--C-:B------:R-:W-:Y:S01]  /*b7f0*/  FFMA.FTZ R7, R29, UR30, -R4.reuse ;  /* 0x0000001e1d077c23 */ /* 0x100fe20008010804 */
[--C-:B------:R-:W-:Y:S01]  /*b800*/  FFMA.FTZ R33, R33, UR30, -R4.reuse ;  /* 0x0000001e21217c23 */ /* 0x100fe20008010804 */
[--C-:B------:R-:W-:Y:S01]  /*b810*/  FFMA.FTZ R37, R37, UR30, -R4.reuse ;  /* 0x0000001e25257c23 */ /* 0x100fe20008010804 */
[----:B------:R-:W-:Y:S01]  /*b820*/  FMNMX.FTZ R0, R46, R25, !PT ;  /* 0x000000192e007209 */ /* 0x000fe20007810000 */
[--C-:B------:R-:W-:Y:S01]  /*b830*/  FFMA.FTZ R41, R41, UR30, -R4.reuse ;  /* 0x0000001e29297c23 */ /* 0x100fe20008010804 */
[----:B------:R0:W-:Y:S01]  /*b840*/  MUFU.EX2 R15, R33 ;  /* 0x00000021000f7308 */ /* 0x0001e20000000800 */
[--C-:B------:R-:W-:Y:S01]  /*b850*/  FFMA.FTZ R45, R45, UR30, -R4.reuse ;  /* 0x0000001e2d2d7c23 */ /* 0x100fe20008010804 */
[----:B------:R-:W-:Y:S01]  /*b860*/  FMNMX.FTZ R25, R47, R0, !PT ;  /* 0x000000002f197209 */ /* 0x000fe20007810000 */
[--C-:B------:R-:W-:Y:S01]  /*b870*/  FFMA.FTZ R6, R57, UR30, -R4.reuse ;  /* 0x0000001e39067c23 */ /* 0x100fe20008010804 */
[----:B------:R-:W-:Y:S01]  /*b880*/  ISETP.LT.OR P1, PT, R20, 0x7a, P1 ;  /* 0x0000007a1400780c */ /* 0x000fe20000f21670 */
[--C-:B------:R-:W-:Y:S01]  /*b890*/  FFMA.FTZ R53, R53, UR30, -R4.reuse ;  /* 0x0000001e35357c23 */ /* 0x100fe20008010804 */
[----:B------:R-:W-:Y:S01]  /*b8a0*/  FMNMX.FTZ R0, R50, R25, !PT ;  /* 0x0000001932007209 */ /* 0x000fe20007810000 */
[--C-:B------:R-:W-:Y:S01]  /*b8b0*/  FFMA.FTZ R148, R24, UR30, -R4.reuse ;  /* 0x0000001e18947c23 */ /* 0x100fe20008010804 */
[----:B------:R1:W-:Y:S01]  /*b8c0*/  MUFU.EX2 R21, R37 ;  /* 0x0000002500157308 */ /* 0x0003e20000000800 */
[----:B------:R-:W-:Y:S01]  /*b8d0*/  FSEL R87, R87, -INF , !P1 ;  /* 0xff80000057577808 */ /* 0x000fe20004800000 */
[--C-:B------:R-:W-:Y:S01]  /*b8e0*/  FFMA.FTZ R150, R28, UR30, -R4.reuse ;  /* 0x0000001e1c967c23 */ /* 0x100fe20008010804 */
[----:B------:R-:W-:Y:S01]  /*b8f0*/  FMNMX.FTZ R29, R51, R0, !PT ;  /* 0x00000000331d7209 */ /* 0x000fe20007810000 */
[--C-:B------:R-:W-:Y:S01]  /*b900*/  FFMA.FTZ R49, R49, UR30, -R4.reuse ;  /* 0x0000001e31317c23 */ /* 0x100fe20008010804 */
[--C-:B------:R-:W-:Y:S01]  /*b910*/  FFMA.FTZ R144, R32, UR30, -R4.reuse ;  /* 0x0000001e20907c23 */ /* 0x100fe20008010804 */
[--C-:B------:R-:W-:Y:S01]  /*b920*/  FFMA.FTZ R146, R36, UR30, -R4.reuse ;  /* 0x0000001e24927c23 */ /* 0x100fe20008010804 */
[----:B------:R-:W-:Y:S01]  /*b930*/  FMNMX.FTZ R0, R54, R29, !PT ;  /* 0x0000001d36007209 */ /* 0x000fe20007810000 */
[----:B------:R2:W-:Y:S01]  /*b940*/  MUFU.EX2 R25, R41 ;  /* 0x0000002900197308 */ /* 0x0005e20000000800 */
        /* <DEDUP_REMOVED lines=10> */
[----:B0-----:R-:W-:Y:S01]  /*b9f0*/  FMNMX.FTZ R33, R59, R0, !PT ;  /* 0x000000003b217209 */ /* 0x001fe20007810000 */
[--C-:B------:R-:W-:Y:S01]  /*ba00*/  FFMA.FTZ R130, R68, UR30, -R4.reuse ;  /* 0x0000001e44827c23 */ /* 0x100fe20008010804 */
[--C-:B------:R-:W-:Y:S01]  /*ba10*/  FFMA.FTZ R124, R72, UR30, -R4.reuse ;  /* 0x0000001e487c7c23 */ /* 0x100fe20008010804 */
[--C-:B------:R-:W-:Y:S01]  /*ba20*/  FFMA.FTZ R126, R76, UR30, -R4.reuse ;  /* 0x0000001e4c7e7c23 */ /* 0x100fe20008010804 */
[----:B------:R-:W-:Y:S01]  /*ba30*/  FMNMX.FTZ R0, R62, R33, !PT ;  /* 0x000000213e007209 */ /* 0x000fe20007810000 */
[----:B------:R-:W-:Y:S01]  /*ba40*/  MUFU.EX2 R29, R45 ;  /* 0x0000002d001d7308 */ /* 0x000fe20000000800 */
[--C-:B------:R-:W-:Y:S01]  /*ba50*/  FFMA.FTZ R120, R80, UR30, -R4.reuse ;  /* 0x0000001e50787c23 */ /* 0x100fe20008010804 */
[----:B------:R-:W-:Y:S01]  /*ba60*/  FFMA.FTZ R122, R84, UR30, -R4 ;  /* 0x0000001e547a7c23 */ /* 0x000fe20008010804 */
[----:B------:R-:W-:-:S04]  /*ba70*/  FMNMX.FTZ R33, R63, R0, !PT ;  /* 0x000000003f217209 */ /* 0x000fc80007810000 */
[----:B------:R-:W-:Y:S01]  /*ba80*/  FMNMX.FTZ R0, R66, R33, !PT ;  /* 0x0000002142007209 */ /* 0x000fe20007810000 */
[----:B------:R-:W0:Y:S03]  /*ba90*/  MUFU.EX2 R5, R5 ;  /* 0x0000000500057308 */ /* 0x000e260000000800 */
[----:B-1----:R-:W-:-:S04]  /*baa0*/  FMNMX.FTZ R37, R67, R0, !PT ;  /* 0x0000000043257209 */ /* 0x002fc80007810000 */
[----:B------:R-:W-:Y:S01]  /*bab0*/  FMNMX.FTZ R0, R70, R37, !PT ;  /* 0x0000002546007209 */ /* 0x000fe20007810000 */
[----:B------:R-:W1:Y:S03]  /*bac0*/  MUFU.EX2 R150, R150 ;  /* 0x0000009600967308 */ /* 0x000e660000000800 */
[----:B------:R-:W-:-:S04]  /*bad0*/  FMNMX.FTZ R37, R71, R0, !PT ;  /* 0x0000000047257209 */ /* 0x000fc80007810000 */
[----:B------:R-:W-:Y:S01]  /*bae0*/  FMNMX.FTZ R0, R74, R37, !PT ;  /* 0x000000254a007209 */ /* 0x000fe20007810000 */
[----:B------:R-:W3:Y:S03]  /*baf0*/  MUFU.EX2 R7, R7 ;  /* 0x0000000700077308 */ /* 0x000ee60000000800 */
[----:B--2---:R-:W-:-:S04]  /*bb00*/  FMNMX.FTZ R41, R75, R0, !PT ;  /* 0x000000004b297209 */ /* 0x004fc80007810000 */
[----:B------:R-:W-:Y:S01]  /*bb10*/  FMNMX.FTZ R0, R78, R41, !PT ;  /* 0x000000294e007209 */ /* 0x000fe20007810000 */
[----:B------:R2:W-:Y:S03]  /*bb20*/  MUFU.EX2 R37, R53 ;  /* 0x0000003500257308 */ /* 0x0005e60000000800 */
[----:B------:R-:W-:-:S04]  /*bb30*/  FMNMX.FTZ R41, R79, R0, !PT ;  /* 0x000000004f297209 */ /* 0x000fc80007810000 */
[----:B------:R-:W-:Y:S01]  /*bb40*/  FMNMX.FTZ R0, R82, R41, !PT ;  /* 0x0000002952007209 */ /* 0x000fe20007810000 */
[----:B------:R4:W-:Y:S01]  /*bb50*/  MUFU.EX2 R33, R49 ;  /* 0x0000003100217308 */ /* 0x0009e20000000800 */
[----:B--2---:R-:W-:Y:S02]  /*bb60*/  FFMA.FTZ R53, R69, UR30, -R4 ;  /* 0x0000001e45357c23 */ /* 0x004fe40008010804 */
[----:B------:R-:W-:-:S04]  /*bb70*/  FMNMX.FTZ R45, R83, R0, !PT ;  /* 0x00000000532d7209 */ /* 0x000fc80007810000 */
[----:B------:R-:W-:Y:S01]  /*bb80*/  FMNMX.FTZ R0, R86, R45, !PT ;  /* 0x0000002d56007209 */ /* 0x000fe20007810000 */
[----:B------:R2:W-:Y:S01]  /*bb90*/  MUFU.EX2 R41, R6 ;  /* 0x0000000600297308 */ /* 0x0005e20000000800 */
[--C-:B------:R-:W-:Y:S01]  /*bba0*/  FFMA.FTZ R45, R61, UR30, -R4.reuse ;  /* 0x0000001e3d2d7c23 */ /* 0x100fe20008010804 */
[--C-:B----4-:R-:W-:Y:S01]  /*bbb0*/  FFMA.FTZ R49, R65, UR30, -R4.reuse ;  /* 0x0000001e41317c23 */ /* 0x110fe20008010804 */
[----:B------:R-:W-:Y:S01]  /*bbc0*/  FMNMX.FTZ R0, R87, R0, !PT ;  /* 0x0000000057007209 */ /* 0x000fe20007810000 */
[--C-:B------:R-:W-:Y:S01]  /*bbd0*/  FFMA.FTZ R61, R77, UR30, -R4.reuse ;  /* 0x0000001e4d3d7c23 */ /* 0x100fe20008010804 */
[----:B------:R-:W-:-:S03]  /*bbe0*/  FFMA.FTZ R65, R81, UR30, -R4 ;  /* 0x0000001e51417c23 */ /* 0x000fc60008010804 */
[----:B------:R-:W2:Y:S01]  /*bbf0*/  SHFL.BFLY PT, R57, R0, 0x2, 0x1f ;  /* 0x0c401f0000397f89 */ /* 0x000ea200000e0000 */
[----:B------:R-:W4:Y:S08]  /*bc00*/  MUFU.EX2 R144, R144 ;  /* 0x0000009000907308 */ /* 0x000f300000000800 */
[----:B------:R-:W5:Y:S08]  /*bc10*/  MUFU.EX2 R146, R146 ;  /* 0x0000009200927308 */ /* 0x000f700000000800 */
[----:B------:R-:W-:Y:S01]  /*bc20*/  MUFU.EX2 R140, R140 ;  /* 0x0000008c008c7308 */ /* 0x000fe20000000800 */
[----:B--2---:R-:W-:Y:S01]  /*bc30*/  FMNMX.FTZ R6, R0, R57, !PT ;  /* 0x0000003900067209 */ /* 0x004fe20007810000 */
[----:B------:R-:W-:-:S06]  /*bc40*/  FFMA.FTZ R57, R73, UR30, -R4 ;  /* 0x0000001e49397c23 */ /* 0x000fcc0008010804 */
[----:B------:R-:W-:Y:S01]  /*bc50*/  MUFU.EX2 R142, R142 ;  /* 0x0000008e008e7308 */ /* 0x000fe20000000800 */
[----:B------:R-:W2:Y:S07]  /*bc60*/  SHFL.BFLY PT, R69, R6, 0x1, 0x1f ;  /* 0x0c201f0006457f89 */ /* 0x000eae00000e0000 */
[----:B------:R-:W-:Y:S08]  /*bc70*/  MUFU.EX2 R136, R136 ;  /* 0x0000008800887308 */ /* 0x000ff00000000800 */
[----:B------:R-:W-:Y:S08]  /*bc80*/  MUFU.EX2 R138, R138 ;  /* 0x0000008a008a7308 */ /* 0x000ff00000000800 */
[----:B------:R-:W-:Y:S01]  /*bc90*/  MUFU.EX2 R132, R132 ;  /* 0x0000008400847308 */ /* 0x000fe20000000800 */
[----:B--2---:R-:W-:Y:S01]  /*bca0*/  FMNMX.FTZ R0, R6, R69, !PT ;  /* 0x0000004506007209 */ /* 0x004fe20007810000 */
[----:B------:R-:W-:-:S03]  /*bcb0*/  FFMA.FTZ R69, R85, UR30, -R4 ;  /* 0x0000001e55457c23 */ /* 0x000fc60008010804 */
[C---:B------:R-:W-:Y:S01]  /*bcc0*/  FSETP.NEU.FTZ.AND P1, PT, R0.reuse, -INF , PT ;  /* 0xff8000000000780b */ /* 0x040fe20003f3d000 */
[----:B------:R-:W-:Y:S02]  /*bcd0*/  FMUL.FTZ R6, R0, UR30 ;  /* 0x0000001e00067c20 */ /* 0x000fe40008410000 */
[----:B------:R-:W-:Y:S03]  /*bce0*/  MUFU.EX2 R134, R134 ;  /* 0x0000008600867308 */ /* 0x000fe60000000800 */
[----:B------:R-:W-:-:S05]  /*bcf0*/  FSEL R6, R6, RZ, P1 ;  /* 0x000000ff06067208 */ /* 0x000fca0000800000 */
[----:B------:R-:W-:Y:S01]  /*bd00*/  MUFU.EX2 R45, R45 ;  /* 0x0000002d002d7308 */ /* 0x000fe20000000800 */
[--C-:B------:R-:W-:Y:S01]  /*bd10*/  FFMA.FTZ R149, R26, UR30, -R6.reuse ;  /* 0x0000001e1a957c23 */ /* 0x100fe20008010806 */
[--C-:B------:R-:W-:Y:S01]  /*bd20*/  FFMA.FTZ R4, R27, UR30, -R6.reuse ;  /* 0x0000001e1b047c23 */ /* 0x100fe20008010806 */
[--C-:B------:R-:W-:Y:S01]  /*bd30*/  FFMA.FTZ R151, R30, UR30, -R6.reuse ;  /* 0x0000001e1e977c23 */ /* 0x100fe20008010806 */
[----:B0-----:R-:W-:Y:S01]  /*bd40*/  FADD.FTZ R27, R148, R5 ;  /* 0x00000005941b7221 */ /* 0x001fe20000010000 */
[--C-:B------:R-:W-:Y:S01]  /*bd50*/  FFMA.FTZ R14, R31, UR30, -R6.reuse ;  /* 0x0000001e1f0e7c23 */ /* 0x100fe20008010806 */
[--C-:B------:R-:W-:Y:S01]  /*bd60*/  FFMA.FTZ R145, R34, UR30, -R6.reuse ;  /* 0x0000001e22917c23 */ /* 0x100fe20008010806 */
[--C-:B------:R-:W-:Y:S01]  /*bd70*/  FFMA.FTZ R20, R35, UR30, -R6.reuse ;  /* 0x0000001e23147c23 */ /* 0x100fe20008010806 */
[----:B------:R-:W-:Y:S01]  /*bd80*/  MUFU.EX2 R149, R149 ;  /* 0x0000009500957308 */ /* 0x000fe20000000800 */
[----:B-1----:R-:W-:Y:S01]  /*bd90*/  FADD.FTZ R34, R150, R27 ;  /* 0x0000001b96227221 */ /* 0x002fe20000010000 */
[--C-:B------:R-:W-:Y:S01]  /*bda0*/  FFMA.FTZ R147, R38, UR30, -R6.reuse ;  /* 0x0000001e26937c23 */ /* 0x100fe20008010806 */
[--C-:B------:R-:W-:Y:S01]  /*bdb0*/  FFMA.FTZ R24, R39, UR30, -R6.reuse ;  /* 0x0000001e27187c23 */ /* 0x100fe20008010806 */
[----:B------:R-:W-:Y:S01]  /*bdc0*/  FFMA.FTZ R141, R42, UR30, -R6 ;  /* 0x0000001e2a8d7c23 */ /* 0x000fe20008010806 */
[----:B---3--:R-:W-:Y:S01]  /*bdd0*/  FADD.FTZ R27, R7, R34 ;  /* 0x00000022071b7221 */ /* 0x008fe20000010000 */
[----:B------:R-:W0:Y:S01]  /*bde0*/  @P4 LDC R35, c[0x0][0x44c] ;  /* 0x00011300ff234b82 */ /* 0x000e220000000800 */
[--C-:B------:R-:W-:Y:S01]  /*bdf0*/  FFMA.FTZ R26, R43, UR30, -R6.reuse ;  /* 0x0000001e2b1a7c23 */ /* 0x100fe20008010806 */
[----:B------:R-:W1:Y:S01]  /*be00*/  MUFU.EX2 R4, R4 ;  /* 0x0000000400047308 */ /* 0x000e620000000800 */
[----:B----4-:R-:W-:Y:S01]  /*be10*/  FADD.FTZ R36, R144, R27 ;  /* 0x0000001b90247221 */ /* 0x010fe20000010000 */
[--C-:B------:R-:W-:Y:S01]  /*be20*/  FFMA.FTZ R143, R46, UR30, -R6.reuse ;  /* 0x0000001e2e8f7c23 */ /* 0x100fe20008010806 */
[--C-:B------:R-:W-:Y:S01]  /*be30*/  FFMA.FTZ R28, R47, UR30, -R6.reuse ;  /* 0x0000001e2f1c7c23 */ /* 0x100fe20008010806 */
[----:B------:R-:W-:Y:S01]  /*be40*/  FFMA.FTZ R137, R50, UR30, -R6 ;  /* 0x0000001e32897c23 */ /* 0x000fe20008010806 */
[----:B------:R-:W-:Y:S01]  /*be50*/  FADD.FTZ R27, R15, R36 ;  /* 0x000000240f1b7221 */ /* 0x000fe20000010000 */
[----:B------:R-:W2:Y:S01]  /*be60*/  @P4 LDC R46, c[0x0][0x450] ;  /* 0x00011400ff2e4b82 */ /* 0x000ea20000000800 */
[--C-:B------:R-:W-:Y:S01]  /*be70*/  FFMA.FTZ R30, R51, UR30, -R6.reuse ;  /* 0x0000001e331e7c23 */ /* 0x100fe20008010806 */
[----:B------:R-:W3:Y:S01]  /*be80*/  MUFU.EX2 R151, R151 ;  /* 0x0000009700977308 */ /* 0x000ee20000000800 */
[----:B-----5:R-:W-:Y:S01]  /*be90*/  FADD.FTZ R36, R146, R27 ;  /* 0x0000001b92247221 */ /* 0x020fe20000010000 */
[--C-:B------:R-:W-:Y:S01]  /*bea0*/  FFMA.FTZ R139, R54, UR30, -R6.reuse ;  /* 0x0000001e368b7c23 */ /* 0x100fe20008010806 */
[----:B------:R-:W-:Y:S01]  /*beb0*/  FFMA.FTZ R32, R55, UR30, -R6 ;  /* 0x0000001e37207c23 */ /* 0x000fe20008010806 */
[----:B------:R-:W-:-:S02]  /*bec0*/  IMAD.MOV.U32 R42, RZ, RZ, R90 ;  /* 0x000000ffff2a7224 */ /* 0x000fc400078e005a */
[----:B------:R-:W-:Y:S01]  /*bed0*/  FADD.FTZ R31, R21, R36 ;  /* 0x00000024151f7221 */ /* 0x000fe20000010000 */
[--C-:B------:R-:W-:Y:S01]  /*bee0*/  FFMA.FTZ R133, R58, UR30, -R6.reuse ;  /* 0x0000001e3a857c23 */ /* 0x100fe20008010806 */
[----:B------:R-:W-:Y:S01]  /*bef0*/  FFMA.FTZ R34, R59, UR30, -R6 ;  /* 0x0000001e3b227c23 */ /* 0x000fe20008010806 */
[----:B------:R-:W4:Y:S01]  /*bf00*/  MUFU.EX2 R14, R14 ;  /* 0x0000000e000e7308 */ /* 0x000f220000000800 */
[----:B-1----:R-:W-:Y:S01]  /*bf10*/  FADD.FTZ R38, R149, R4 ;  /* 0x0000000495267221 */ /* 0x002fe20000010000 */
[----:B------:R-:W-:Y:S01]  /*bf20*/  FADD.FTZ R40, R140, R31 ;  /* 0x0000001f8c287221 */ /* 0x000fe20000010000 */
[--C-:B------:R-:W-:Y:S01]  /*bf30*/  FFMA.FTZ R135, R62, UR30, -R6.reuse ;  /* 0x0000001e3e877c23 */ /* 0x100fe20008010806 */
[--C-:B------:R-:W-:Y:S01]  /*bf40*/  FFMA.FTZ R36, R63, UR30, -R6.reuse ;  /* 0x0000001e3f247c23 */ /* 0x100fe20008010806 */
[----:B------:R-:W-:Y:S01]  /*bf50*/  FFMA.FTZ R129, R66, UR30, -R6 ;  /* 0x0000001e42817c23 */ /* 0x000fe20008010806 */
[----:B------:R-:W-:Y:S01]  /*bf60*/  FADD.FTZ R31, R25, R40 ;  /* 0x00000028191f7221 */ /* 0x000fe20000010000 */
[----:B0-----:R-:W-:Y:S01]  /*bf70*/  @P4 IMAD.HI.U32 R35, R90, R35, RZ ;  /* 0x000000235a234227 */ /* 0x001fe200078e00ff */
[----:B------:R-:W0:Y:S03]  /*bf80*/  MUFU.EX2 R145, R145 ;  /* 0x0000009100917308 */ /* 0x000e260000000800 */
[----:B---3--:R-:W-:Y:S01]  /*bf90*/  FADD.FTZ R27, R151, R38 ;  /* 0x00000026971b7221 */ /* 0x008fe20000010000 */
[--C-:B------:R-:W-:Y:S01]  /*bfa0*/  FFMA.FTZ R131, R70, UR30, -R6.reuse ;  /* 0x0000001e46837c23 */ /* 0x100fe20008010806 */
[--C-:B------:R-:W-:Y:S01]  /*bfb0*/  FFMA.FTZ R125, R74, UR30, -R6.reuse ;  /* 0x0000001e4a7d7c23 */ /* 0x100fe20008010806 */
[--C-:B------:R-:W-:Y:S01]  /*bfc0*/  FFMA.FTZ R75, R75, UR30, -R6.reuse ;  /* 0x0000001e4b4b7c23 */ /* 0x100fe20008010806 */
[--C-:B------:R-:W-:Y:S01]  /*bfd0*/  FFMA.FTZ R127, R78, UR30, -R6.reuse ;  /* 0x0000001e4e7f7c23 */ /* 0x100fe20008010806 */
[----:B--2---:R-:W-:Y:S01]  /*bfe0*/  @P4 SHF.R.U32.HI R42, RZ, R46, R35 ;  /* 0x0000002eff2a4219 */ /* 0x004fe20000011623 */
[--C-:B------:R-:W-:Y:S01]  /*bff0*/  FFMA.FTZ R82, R82, UR30, -R6.reuse ;  /* 0x0000001e52527c23 */ /* 0x100fe20008010806 */
[----:B------:R-:W1:Y:S01]  /*c000*/  MUFU.EX2 R20, R20 ;  /* 0x0000001400147308 */ /* 0x000e620000000800 */
[----:B----4-:R-:W-:Y:S01]  /*c010*/  FADD.FTZ R38, R14, R27 ;  /* 0x0000001b0e267221 */ /* 0x010fe20000010000 */
[--C-:B------:R-:W-:Y:S01]  /*c020*/  FFMA.FTZ R83, R83, UR30, -R6.reuse ;  /* 0x0000001e53537c23 */ /* 0x100fe20008010806 */
[--C-:B------:R-:W-:Y:S01]  /*c030*/  FFMA.FTZ R86, R86, UR30, -R6.reuse ;  /* 0x0000001e56567c23 */ /* 0x100fe20008010806 */
[----:B------:R-:W-:Y:S01]  /*c040*/  FFMA.FTZ R87, R87, UR30, -R6 ;  /* 0x0000001e57577c23 */ /* 0x000fe20008010806 */
[----:B------:R-:W-:Y:S01]  /*c050*/  F2FP.BF16.F32.PACK_AB R148, R5, R148 ;  /* 0x000000940594723e */ /* 0x000fe200000010ff */
[----:B------:R-:W-:Y:S01]  /*c060*/  IMAD.IADD R89, R89, 0x1, R42 ;  /* 0x0000000159597824 */ /* 0x000fe200078e022a */
[----:B------:R-:W-:Y:S01]  /*c070*/  F2FP.BF16.F32.PACK_AB R150, R7, R150 ;  /* 0x000000960796723e */ /* 0x000fe200000010ff */
[----:B------:R-:W2:Y:S01]  /*c080*/  MUFU.EX2 R147, R147 ;  /* 0x0000009300937308 */ /* 0x000ea20000000800 */
[----:B0-----:R-:W-:Y:S01]  /*c090*/  FADD.FTZ R27, R145, R38 ;  /* 0x00000026911b7221 */ /* 0x001fe20000010000 */
[----:B------:R-:W-:Y:S01]  /*c0a0*/  FADD.FTZ R38, R142, R31 ;  /* 0x0000001f8e267221 */ /* 0x000fe20000010000 */
[----:B------:R-:W-:Y:S01]  /*c0b0*/  ISETP.GE.AND P4, PT, R11, 0x1, PT ;  /* 0x000000010b00780c */ /* 0x000fe20003f86270 */
[----:B------:R-:W-:Y:S01]  /*c0c0*/  IMAD.IADD R10, R89, 0x1, R10 ;  /* 0x00000001590a7824 */ /* 0x000fe200078e020a */
[----:B------:R-:W-:Y:S01]  /*c0d0*/  F2FP.BF16.F32.PACK_AB R149, R4, R149 ;  /* 0x000000950495723e */ /* 0x000fe200000010ff */
[----:B------:R-:W-:Y:S01]  /*c0e0*/  FADD.FTZ R31, R29, R38 ;  /* 0x000000261d1f7221 */ /* 0x000fe20000010000 */
[----:B------:R-:W-:Y:S01]  /*c0f0*/  FFMA.FTZ R38, R67, UR30, -R6 ;  /* 0x0000001e43267c23 */ /* 0x000fe20008010806 */
[----:B------:R-:W0:Y:S01]  /*c100*/  MUFU.EX2 R24, R24 ;  /* 0x0000001800187308 */ /* 0x000e220000000800 */
[----:B-1----:R-:W-:Y:S01]  /*c110*/  FADD.FTZ R40, R20, R27 ;  /* 0x0000001b14287221 */ /* 0x002fe20000010000 */
[----:B------:R-:W-:Y:S01]  /*c120*/  FADD.FTZ R44, R136, R31 ;  /* 0x0000001f882c7221 */ /* 0x000fe20000010000 */
[----:B------:R-:W-:-:S02]  /*c130*/  F2FP.BF16.F32.PACK_AB R144, R15, R144 ;  /* 0x000000900f90723e */ /* 0x000fc400000010ff */
[----:B------:R-:W-:Y:S01]  /*c140*/  F2FP.BF16.F32.PACK_AB R146, R21, R146 ;  /* 0x000000921592723e */ /* 0x000fe200000010ff */
[----:B------:R-:W-:Y:S01]  /*c150*/  FADD.FTZ R31, R33, R44 ;  /* 0x0000002c211f7221 */ /* 0x000fe20000010000 */
[----:B------:R-:W-:Y:S01]  /*c160*/  F2FP.BF16.F32.PACK_AB R140, R25, R140 ;  /* 0x0000008c198c723e */ /* 0x000fe200000010ff */
[----:B------:R-:W1:Y:S01]  /*c170*/  MUFU.EX2 R141, R141 ;  /* 0x0000008d008d7308 */ /* 0x000e620000000800 */
[----:B--2---:R-:W-:Y:S01]  /*c180*/  FADD.FTZ R27, R147, R40 ;  /* 0x00000028931b7221 */ /* 0x004fe20000010000 */
[----:B------:R-:W-:Y:S01]  /*c190*/  FADD.FTZ R46, R138, R31 ;  /* 0x0000001f8a2e7221 */ /* 0x000fe20000010000 */
[----:B------:R-:W-:Y:S02]  /*c1a0*/  F2FP.BF16.F32.PACK_AB R142, R29, R142 ;  /* 0x0000008e1d8e723e */ /* 0x000fe400000010ff */
[----:B------:R-:W-:Y:S01]  /*c1b0*/  F2FP.BF16.F32.PACK_AB R136, R33, R136 ;  /* 0x000000882188723e */ /* 0x000fe200000010ff */
[C---:B------:R-:W-:Y:S01]  /*c1c0*/  FADD.FTZ R31, R37.reuse, R46 ;  /* 0x0000002e251f7221 */ /* 0x040fe20000010000 */
[----:B------:R-:W-:Y:S01]  /*c1d0*/  F2FP.BF16.F32.PACK_AB R138, R37, R138 ;  /* 0x0000008a258a723e */ /* 0x000fe200000010ff */
[----:B------:R-:W2:Y:S01]  /*c1e0*/  MUFU.EX2 R26, R26 ;  /* 0x0000001a001a7308 */ /* 0x000ea20000000800 */
[----:B0-----:R-:W-:Y:S01]  /*c1f0*/  FADD.FTZ R40, R24, R27 ;  /* 0x0000001b18287221 */ /* 0x001fe20000010000 */
[----:B------:R-:W-:-:S02]  /*c200*/  F2FP.BF16.F32.PACK_AB R151, R14, R151 ;  /* 0x000000970e97723e */ /* 0x000fc400000010ff */
[----:B------:R-:W-:Y:S02]  /*c210*/  F2FP.BF16.F32.PACK_AB R145, R20, R145 ;  /* 0x000000911491723e */ /* 0x000fe400000010ff */
[----:B------:R-:W-:Y:S02]  /*c220*/  F2FP.BF16.F32.PACK_AB R147, R24, R147 ;  /* 0x000000931893723e */ /* 0x000fe400000010ff */
[----:B------:R-:W0:Y:S01]  /*c230*/  MUFU.EX2 R143, R143 ;  /* 0x0000008f008f7308 */ /* 0x000e220000000800 */
[----:B-1----:R-:W-:Y:S01]  /*c240*/  FADD.FTZ R27, R141, R40 ;  /* 0x000000288d1b7221 */ /* 0x002fe20000010000 */
[----:B------:R-:W-:-:S06]  /*c250*/  FFMA.FTZ R40, R71, UR30, -R6 ;  /* 0x0000001e47287c23 */ /* 0x000fcc0008010806 */
[----:B------:R-:W1:Y:S01]  /*c260*/  MUFU.EX2 R28, R28 ;  /* 0x0000001c001c7308 */ /* 0x000e620000000800 */
[C---:B--2---:R-:W-:Y:S01]  /*c270*/  FADD.FTZ R44, R26.reuse, R27 ;  /* 0x0000001b1a2c7221 */ /* 0x044fe20000010000 */
[----:B------:R-:W-:-:S06]  /*c280*/  F2FP.BF16.F32.PACK_AB R141, R26, R141 ;  /* 0x0000008d1a8d723e */ /* 0x000fcc00000010ff */
        /* <DEDUP_REMOVED lines=85> */
[----:B-1----:R-:W-:Y:S01]  /*c7e0*/  FADD.FTZ R6, R122, R7 ;  /* 0x000000077a067221 */ /* 0x002fe20000010000 */
[C---:B--2---:R-:W-:Y:S01]  /*c7f0*/  FADD.FTZ R5, R87.reuse, R4 ;  /* 0x0000000457057221 */ /* 0x044fe20000010000 */
[----:B------:R-:W-:Y:S01]  /*c800*/  F2FP.BF16.F32.PACK_AB R123, R87, R86 ;  /* 0x00000056577b723e */ /* 0x000fe200000010ff */
[----:B------:R-:W-:Y:S02]  /*c810*/  VIADD R4, R88, 0xfffffffe ;  /* 0xfffffffe58047836 */ /* 0x000fe40000000000 */
[C---:B0-----:R-:W-:Y:S01]  /*c820*/  FADD.FTZ R6, R69.reuse, R6 ;  /* 0x0000000645067221 */ /* 0x041fe20000010000 */
[----:B------:R-:W-:Y:S01]  /*c830*/  F2FP.BF16.F32.PACK_AB R122, R69, R122 ;  /* 0x0000007a457a723e */ /* 0x000fe200000010ff */
        /* <DEDUP_REMOVED lines=12> */
.L_x_1688:
[----:B------:R-:W-:-:S13]  /*c900*/  ISETP.NE.AND P1, PT, R11, 0x1, PT ;  /* 0x000000010b00780c */ /* 0x000fda0003f25270 */
[----:B------:R-:W0:Y:S02]  /*c910*/  @P1 LDC.64 R14, c[0x0][0x9e8] ;  /* 0x00027a00ff0e1b82 */ /* 0x000e240000000a00 */
[----:B0-----:R-:W-:-:S05]  /*c920*/  @P1 IMAD.HI.U32 R14, R7, R14, RZ ;  /* 0x0000000e070e1227 */ /* 0x001fca00078e00ff */
[----:B------:R-:W-:-:S07]  /*c930*/  @P1 SHF.R.U32.HI R7, RZ, R15, R14 ;  /* 0x0000000fff071219 */ /* 0x000fce000001160e */
.L_x_1689:
[----:B------:R-:W-:Y:S05]  /*c940*/  BSYNC B0 ;  /* 0x0000000000007941 */ /* 0x000fea0003800000 */
.L_x_1687:
[----:B------:R-:W-:-:S05]  /*c950*/  IMAD R7, R7, R11, R11 ;  /* 0x0000000b07077224 */ /* 0x000fca00078e020b */
[----:B------:R-:W-:-:S07]  /*c960*/  VIMNMX R10, R10, R7, PT ;  /* 0x000000070a0a7248 */ /* 0x000fce0003fe0100 */
.L_x_1686:
[----:B------:R-:W2:Y:S01]  /*c970*/  LDL R11, [R1+0x38] ;  /* 0x00003800010b7983 */ /* 0x000ea20000100800 */
[----:B------:R-:W-:Y:S01]  /*c980*/  SHF.R.S32.HI R7, RZ, 0x1f, R10 ;  /* 0x0000001fff077819 */ /* 0x000fe2000001140a */
[----:B------:R-:W-:Y:S01]  /*c990*/  ULDC UR5, c[0x0][0x9e4] ;  /* 0x0002790000057ab9 */ /* 0x000fe20000000800 */
[----:B------:R-:W-:Y:S01]  /*c9a0*/  ULDC UR4, c[0x0][0x9e4] ;  /* 0x0002790000047ab9 */ /* 0x000fe20000000800 */
[----:B------:R-:W-:Y:S01]  /*c9b0*/  ULDC UR9, c[0x0][0x9dc] ;  /* 0x0002770000097ab9 */ /* 0x000fe20000000800 */
[----:B------:R-:W-:Y:S01]  /*c9c0*/  LEA.HI R7, R7, R10, RZ, 0x7 ;  /* 0x0000000a07077211 */ /* 0x000fe200078f38ff */
[----:B------:R-:W-:Y:S01]  /*c9d0*/  ULDC UR11, c[0x0][0x9dc] ;  /* 0x00027700000b7ab9 */ /* 0x000fe20000000800 */
[----:B------:R-:W-:Y:S01]  /*c9e0*/  ULDC UR6, c[0x0][0x988] ;  /* 0x0002620000067ab9 */ /* 0x000fe20000000800 */
[----:B------:R-:W-:Y:S01]  /*c9f0*/  ULDC UR7, c[0x0][0x988] ;  /* 0x0002620000077ab9 */ /* 0x000fe20000000800 */
[----:B------:R-:W-:Y:S01]  /*ca00*/  SHF.R.S32.HI R7, RZ, 0x7, R7 ;  /* 0x00000007ff077819 */ /* 0x000fe20000011407 */
[----:B------:R-:W-:Y:S01]  /*ca10*/  ULDC UR8, c[0x0][0x988] ;  /* 0x0002620000087ab9 */ /* 0x000fe20000000800 */
[----:B------:R-:W-:Y:S01]  /*ca20*/  ULDC UR28, c[0x0][0x9e0] ;  /* 0x00027800001c7ab9 */ /* 0x000fe20000000800 */
[----:B------:R-:W-:Y:S01]  /*ca30*/  ULDC UR10, c[0x0][0x9e0] ;  /* 0x00027800000a7ab9 */ /* 0x000fe20000000800 */
        /* <DEDUP_REMOVED lines=16> */
[----:B--2---:R-:W-:-:S04]  /*cb40*/  VIMNMX R11, R11, R7, !PT ;  /* 0x000000070b0b7248 */ /* 0x004fc80007fe0100 */
[----:B------:R-:W-:Y:S01]  /*cb50*/  ISETP.GE.AND P1, PT, R4, R11, PT ;  /* 0x0000000b0400720c */ /* 0x000fe20003f26270 */
[----:B------:R0:W-:-:S12]  /*cb60*/  STL [R1+0x20], R11 ;  /* 0x0000200b01007387 */ /* 0x0001d80000100800 */
[----:B0-----:R-:W-:Y:S05]  /*cb70*/  @!P1 BRA `(.L_x_1690) ;  /* 0x0000003000349947 */ /* 0x001fea0003800000 */
[----:B------:R-:W-:-:S07]  /*cb80*/  IMAD.MOV.U32 R119, RZ, RZ, RZ ;  /* 0x000000ffff777224 */ /* 0x000fce00078e00ff */
.L_x_1710:
[----:B------:R-:W2:Y:S01]  /*cb90*/  LDL R10, [R1+0x28] ;  /* 0x00002800010a7983 */ /* 0x000ea20000100800 */
[----:B------:R-:W-:Y:S01]  /*cba0*/  VIADD R7, R19, 0x1 ;  /* 0x0000000113077836 */ /* 0x000fe20000000000 */
[----:B------:R-:W-:Y:S05]  /*cbb0*/  YIELD ;  /* 0x0000000000007946 */ /* 0x000fea0003800000 */
[----:B------:R-:W-:-:S04]  /*cbc0*/  ISETP.NE.AND P2, PT, R7, 0x2, PT ;  /* 0x000000020700780c */ /* 0x000fc80003f45270 */
[----:B------:R-:W-:Y:S02]  /*cbd0*/  SEL R11, RZ, 0x1, P2 ;  /* 0x00000001ff0b7807 */ /* 0x000fe40001000000 */
[----:B------:R-:W-:Y:S02]  /*cbe0*/  SEL R7, R7, RZ, P2 ;  /* 0x000000ff07077207 */ /* 0x000fe40001000000 */
[----:B------:R-:W-:Y:S02]  /*cbf0*/  LOP3.LUT R20, R154, R11, RZ, 0x3c, !PT ;  /* 0x0000000b9a147212 */ /* 0x000fe400078e3cff */
[----:B--2---:R-:W-:-:S13]  /*cc00*/  ISETP.NE.AND P1, PT, R10, RZ, PT ;  /* 0x000000ff0a00720c */ /* 0x004fda0003f25270 */
[----:B------:R-:W-:Y:S05]  /*cc10*/  @P1 BRA `(.L_x_1691) ;  /* 0x0000000000301947 */ /* 0x000fea0003800000 */
[----:B------:R-:W-:Y:S05]  /*cc20*/  @!P0 BRA `(.L_x_1692) ;  /* 0x0000000000048947 */ /* 0x000fea0003800000 */
[----:B------:R-:W-:Y:S01]  /*cc30*/  BPT.TRAP 0x1 ;  /* 0x000000040000795c */ /* 0x000fe20000300000 */
.L_x_1692:
[----:B------:R-:W-:Y:S01]  /*cc40*/  IMAD R11, R7, 0x8, R2 ;  /* 0x00000008070b7824 */ /* 0x000fe200078e0202 */
[----:B------:R-:W-:-:S04]  /*cc50*/  SHF.L.U32 R10, R20, 0x1f, RZ ;  /* 0x0000001f140a7819 */ /* 0x000fc800000006ff */
[----:B------:R0:W1:Y:S01]  /*cc60*/  SYNCS.PHASECHK.TRANS64.TRYWAIT P2, [R11+URZ+0x16830], R10 ;  /* 0x0168300a0b0075a7 */ /* 0x000062000804017f */
[----:B------:R-:W-:Y:S05]  /*cc70*/  @!P0 BRA `(.L_x_1693) ;  /* 0x0000000000048947 */ /* 0x000fea0003800000 */
[----:B------:R-:W-:Y:S01]  /*cc80*/  BPT.TRAP 0x1 ;  /* 0x000000040000795c */ /* 0x000fe20000300000 */
.L_x_1693:
[----:B------:R-:W-:Y:S04]  /*cc90*/  BSSY B0, `(.L_x_1691) ;  /* 0x0000004000007945 */ /* 0x000fe80003800000 */
[----:B-1----:R-:W-:Y:S05]  /*cca0*/  @P2 BRA `(.L_x_1694) ;  /* 0x0000000000082947 */ /* 0x002fea0003800000 */
[----:B------:R-:W1:Y:S02]  /*ccb0*/  SYNCS.PHASECHK.TRANS64.TRYWAIT P2, [R11+URZ+0x16830], R10 ;  /* 0x0168300a0b0075a7 */ /* 0x000e64000804017f */
[----:B-1----:R-:W-:Y:S05]  /*ccc0*/  @!P2 BRA `(.L_x_1695) ;  /* 0x0000012c000ca947 */ /* 0x002fea0003800000 */
.L_x_1694:
[----:B------:R-:W-:Y:S05]  /*ccd0*/  BSYNC B0 ;  /* 0x0000000000007941 */ /* 0x000fea0003800000 */
.L_x_1691:
[----:B------:R-:W2:Y:S01]  /*cce0*/  LDL R14, [R1+0x2c] ;  /* 0x00002c00010e7983 */ /* 0x000ea20000100800 */
[----:B01----:R-:W0:Y:S01]  /*ccf0*/  S2R R10, SR_TID.X ;  /* 0x00000000000a7919 */ /* 0x003e220000002100 */
[----:B------:R-:W-:Y:S01]  /*cd00*/  IMAD.MOV.U32 R11, RZ, RZ, 0x40000040 ;  /* 0x40000040ff0b7424 */ /* 0x000fe200078e00ff */
[----:B------:R-:W-:Y:S05]  /*cd10*/  WARPSYNC.ALL ;  /* 0x0000000000007948 */ /* 0x000fea0003800000 */
[----:B------:R-:W-:Y:S02]  /*cd20*/  R2UR UR23, R11 ;  /* 0x000000000b1772ca */ /* 0x000fe400000e0000 */
[----:B0-----:R-:W-:-:S05]  /*cd30*/  SHF.R.U32.HI R10, RZ, 0x7, R10 ;  /* 0x00000007ff0a7819 */ /* 0x001fca000001160a */
[----:B------:R-:W-:Y:S02]  /*cd40*/  VIADD R21, R10, 0x8 ;  /* 0x000000080a157836 */ /* 0x000fe40000000000 */
[----:B------:R-:W-:-:S05]  /*cd50*/  IMAD.MOV.U32 R15, RZ, RZ, 0x40000040 ;  /* 0x40000040ff0f7424 */ /* 0x000fca00078e00ff */
[----:B------:R-:W-:Y:S01]  /*cd60*/  R2UR UR19, R15 ;  /* 0x000000000f1372ca */ /* 0x000fe200000e0000 */
[----:B------:R-:W-:Y:S01]  /*cd70*/  IMAD.MOV.U32 R25, RZ, RZ, 0x40000040 ;  /* 0x40000040ff197424 */ /* 0x000fe200078e00ff */
[----:B------:R-:W-:Y:S02]  /*cd80*/  R2UR UR12, R8 ;  /* 0x00000000080c72ca */ /* 0x000fe400000e0000 */
[----:B------:R-:W-:Y:S02]  /*cd90*/  R2UR UR13, R9 ;  /* 0x00000000090d72ca */ /* 0x000fe400000e0000 */
[C---:B------:R-:W-:Y:S02]  /*cda0*/  R2UR UR15, R25.reuse ;  /* 0x00000000190f72ca */ /* 0x040fe400000e0000 */
[----:B------:R-:W-:Y:S01]  /*cdb0*/  R2UR UR27, R25 ;  /* 0x00000000191b72ca */ /* 0x000fe200000e0000 */
[----:B------:R0:W-:Y:S01]  /*cdc0*/  BAR.SYNC.DEFER_BLOCKING R21, 0x100 ;  /* 0x000400150000751d */ /* 0x0001e20000010000 */
[----:B--2---:R-:W-:-:S04]  /*cdd0*/  IMAD R24, R7, 0x400, R14 ;  /* 0x0000040007187824 */ /* 0x004fc800078e020e */
[----:B------:R-:W-:-:S05]  /*cde0*/  VIADD R10, R24, 0x4 ;  /* 0x00000004180a7836 */ /* 0x000fca0000000000 */
[----:B------:R-:W-:Y:S02]  /*cdf0*/  R2UR UR22, R10 ;  /* 0x000000000a1672ca */ /* 0x000fe400000e0000 */
[----:B------:R-:W2:Y:S01]  /*ce00*/  LDL.64 R10, [R1+0x18] ;  /* 0x00001800010a7983 */ /* 0x000ea20000100a00 */
[----:B------:R-:W-:-:S05]  /*ce10*/  VIADD R14, R24, 0x2 ;  /* 0x00000002180e7836 */ /* 0x000fca0000000000 */
[----:B------:R-:W-:Y:S02]  /*ce20*/  R2UR UR18, R14 ;  /* 0x000000000e1272ca */ /* 0x000fe400000e0000 */
[----:B------:R-:W3:Y:S01]  /*ce30*/  LDL.64 R14, [R1+0x10] ;  /* 0x00001000010e7983 */ /* 0x000ee20000100a00 */
[C---:B------:R-:W-:Y:S01]  /*ce40*/  R2UR UR14, R24.reuse ;  /* 0x00000000180e72ca */ /* 0x040fe200000e0000 */
[----:B------:R-:W-:-:S05]  /*ce50*/  VIADD R24, R24, 0x6 ;  /* 0x0000000618187836 */ /* 0x000fca0000000000 */
[----:B------:R-:W-:Y:S02]  /*ce60*/  R2UR UR26, R24 ;  /* 0x00000000181a72ca */ /* 0x000fe400000e0000 */
[----:B------:R-:W-:-:S06]  /*ce70*/  WARPGROUP.ARRIVE ;  /* 0x00000000000079c5 */ /* 0x000fcc0000000000 */
[----:B------:R-:W-:Y:S03]  /*ce80*/  HGMMA.64x128x16.F32.BF16 R24, gdesc[UR12], RZ, !UPT, gsb0 ;  /* 0x01e000000c1879f0 */ /* 0x000fe6000c0018ff */
[----:B------:R-:W-:Y:S02]  /*ce90*/  WARPGROUP.DEPBAR.LE gsb0, 0x0 ;  /* 0x00008000000079c5 */ /* 0x000fe40000010000 */
[----:B------:R-:W-:Y:S01]  /*cea0*/  WARPGROUP.ARRIVE ;  /* 0x00000000000079c5 */ /* 0x000fe20000000000 */
[----:B--2---:R-:W-:Y:S02]  /*ceb0*/  R2UR UR16, R10 ;  /* 0x000000000a1072ca */ /* 0x004fe400000e0000 */
[----:B------:R-:W-:-:S13]  /*cec0*/  R2UR UR17, R11 ;  /* 0x000000000b1172ca */ /* 0x000fda00000e0000 */
[----:B------:R-:W-:Y:S01]  /*ced0*/  HGMMA.64x128x16.F32.BF16 R24, gdesc[UR16], R24, gsb0 ;  /* 0x01e00000101879f0 */ /* 0x000fe20008001818 */
[----:B---3--:R-:W-:Y:S02]  /*cee0*/  R2UR UR20, R14 ;  /* 0x000000000e1472ca */ /* 0x008fe400000e0000 */
        /* <DEDUP_REMOVED lines=13> */
.L_x_1697:
[----:B------:R-:W-:Y:S01]  /*cfc0*/  SHF.L.U32 R10, R154, 0x1f, RZ ;  /* 0x0000001f9a0a7819 */ /* 0x000fe200000006ff */
[----:B------:R-:W-:-:S04]  /*cfd0*/  IMAD R11, R19, 0x8, R2 ;  /* 0x00000008130b7824 */ /* 0x000fc800078e0202 */
[----:B------:R0:W1:Y:S01]  /*cfe0*/  SYNCS.PHASECHK.TRANS64.TRYWAIT P1, [R11+URZ+0x16850], R10 ;  /* 0x0168500a0b0075a7 */ /* 0x000062000802017f */
[----:B------:R-:W-:Y:S05]  /*cff0*/  @!P0 BRA `(.L_x_1698) ;  /* 0x0000000000048947 */ /* 0x000fea0003800000 */
[----:B------:R-:W-:Y:S01]  /*d000*/  BPT.TRAP 0x1 ;  /* 0x000000040000795c */ /* 0x000fe20000300000 */
.L_x_1698:
[----:B-1----:R-:W-:Y:S05]  /*d010*/  @P1 BRA `(.L_x_1696) ;  /* 0x0000000000081947 */ /* 0x002fea0003800000 */
[----:B------:R-:W1:Y:S02]  /*d020*/  SYNCS.PHASECHK.TRANS64.TRYWAIT P1, [R11+URZ+0x16850], R10 ;  /* 0x0168500a0b0075a7 */ /* 0x000e64000802017f */
[----:B-1----:R-:W-:Y:S05]  /*d030*/  @!P1 BRA `(.L_x_1699) ;  /* 0x0000012800449947 */ /* 0x002fea0003800000 */
.L_x_1696:
[----:B01----:R-:W-:Y:S01]  /*d040*/  VIADD R10, R2, 0x400 ;  /* 0x00000400020a7836 */ /* 0x003fe20000000000 */
[----:B------:R-:W-:Y:S05]  /*d050*/  WARPSYNC.ALL ;  /* 0x0000000000007948 */ /* 0x000fea0003800000 */
[----:B------:R-:W-:Y:S01]  /*d060*/  SHF.R.U32.HI R10, RZ, 0x4, R10 ;  /* 0x00000004ff0a7819 */ /* 0x000fe2000001160a */
[----:B------:R-:W-:Y:S01]  /*d070*/  IMAD.MOV.U32 R11, RZ, RZ, 0x40000040 ;  /* 0x40000040ff0b7424 */ /* 0x000fe200078e00ff */
[----:B------:R-:W-:Y:S01]  /*d080*/  WARPGROUP.ARRIVE ;  /* 0x00000000000079c5 */ /* 0x000fe20000000000 */
[----:B------:R-:W-:Y:S01]  /*d090*/  IMAD.MOV.U32 R15, RZ, RZ, 0x40000040 ;  /* 0x40000040ff0f7424 */ /* 0x000fe200078e00ff */
[----:B------:R-:W-:-:S04]  /*d0a0*/  LOP3.LUT R10, R10, 0x3fff, RZ, 0xc0, !PT ;  /* 0x00003fff0a0a7812 */ /* 0x000fc800078ec0ff */
[----:B------:R-:W0:Y:S01]  /*d0b0*/  S2R R154, SR_TID.X ;  /* 0x00000000009a7919 */ /* 0x000e220000002100 */
        /* <DEDUP_REMOVED lines=10> */
[----:B0-----:R-:W-:Y:S02]  /*d160*/  SHF.R.U32.HI R21, RZ, 0x7, R154 ;  /* 0x00000007ff157819 */ /* 0x001fe4000001169a */
[----:B------:R-:W-:Y:S01]  /*d170*/  ISETP.GE.U32.AND P1, PT, R154, 0x180, PT ;  /* 0x000001809a00780c */ /* 0x000fe20003f26070 */
        /* <DEDUP_REMOVED lines=37> */
[----:B------:R-:W-:Y:S01]  /*d3d0*/  R2UR UR14, R10 ;  /* 0x000000000a0e72ca */ /* 0x000fe200000e0000 */
[----:B------:R-:W-:Y:S01]  /*d3e0*/  VIADD R10, R21, 0x9 ;  /* 0x00000009150a7836 */ /* 0x000fe20000000000 */
[----:B------:R-:W-:-:S04]  /*d3f0*/  R2UR UR15, R11 ;  /* 0x000000000b0f72ca */ /* 0x000fc800000e0000 */
[----:B------:R-:W-:Y:S01]  /*d400*/  SEL R10, R10, 0x9, !P1 ;  /* 0x000000090a0a7807 */ /* 0x000fe20004800000 */
[----:B------:R-:W-:Y:S02]  /*d410*/  WARPGROUP.DEPBAR.LE gsb0, 0x0 ;  /* 0x00008000000079c5 */ /* 0x000fe40000010000 */
[----:B------:R-:W-:-:S06]  /*d420*/  WARPGROUP.ARRIVE ;  /* 0x00000000000079c5 */ /* 0x000fcc0000000000 */
[----:B------:R-:W-:Y:S03]  /*d430*/  HGMMA.64x64x16.F32.BF16 R88, R120, gdesc[UR12].tnspB, R88, gsb0 ;  /* 0x40e0000c78587df0 */ /* 0x000fe60008001858 */
[----:B------:R-:W-:Y:S02]  /*d440*/  WARPGROUP.DEPBAR.LE gsb0, 0x0 ;  /* 0x00008000000079c5 */ /* 0x000fe40000010000 */
[----:B------:R0:W-:Y:S06]  /*d450*/  BAR.ARV R10, 0x100 ;  /* 0x0004000a0000751d */ /* 0x0001ec0000002000 */
[----:B------:R-:W-:Y:S05]  /*d460*/  @!P0 BRA `(.L_x_1700) ;  /* 0x0000000000048947 */ /* 0x000fea0003800000 */
[----:B------:R-:W-:Y:S01]  /*d470*/  BPT.TRAP 0x1 ;  /* 0x000000040000795c */ /* 0x000fe20000300000 */
.L_x_1700:
[----:B------:R-:W2:Y:S01]  /*d480*/  LDL R15, [R1+0x24] ;  /* 0x00002400010f7983 */ /* 0x000ea20000100800 */
[----:B0-----:R-:W0:Y:S03]  /*d490*/  LDC R10, c[0x0][0x448] ;  /* 0x00011200ff0a7b82 */ /* 0x001e260000000800 */
[----:B------:R-:W2:Y:S04]  /*d4a0*/  LDL R14, [R1+0x30] ;  /* 0x00003000010e7983 */ /* 0x000ea80000100800 */
[----:B------:R-:W3:Y:S01]  /*d4b0*/  LDL R125, [R1] ;  /* 0x00000000017d7983 */ /* 0x000ee20000100800 */
[----:B0-----:R-:W-:-:S13]  /*d4c0*/  ISETP.NE.AND P1, PT, R10, 0x1, PT ;  /* 0x000000010a00780c */ /* 0x001fda0003f25270 */
[----:B------:R-:W0:Y:S08]  /*d4d0*/  @P1 LDC R11, c[0x0][0x44c] ;  /* 0x00011300ff0b1b82 */ /* 0x000e300000000800 */
[----:B------:R-:W1:Y:S01]  /*d4e0*/  @P1 LDC R10, c[0x0][0x450] ;  /* 0x00011400ff0a1b82 */ /* 0x000e620000000800 */
[----:B------:R-:W-:Y:S01]  /*d4f0*/  LOP3.LUT P3, RZ, R22, 0x4, RZ, 0xc0, !PT ;  /* 0x0000000416ff7812 */ /* 0x000fe2000786c0ff */
[----:B------:R-:W-:-:S02]  /*d500*/  UMOV UR29, UR9 ;  /* 0x00000009001d7c82 */ /* 0x000fc40008000000 */
[----:B------:R-:W-:Y:S01]  /*d510*/  ULOP3.LUT UR12, URZ, UR29, URZ, 0x33, !UPT ;  /* 0x0000001d3f0c7292 */ /* 0x000fe2000f8e333f */
[----:B--2---:R-:W-:-:S04]  /*d520*/  IMAD.IADD R120, R14, 0x1, R15 ;  /* 0x000000010e787824 */ /* 0x004fc800078e020f */
[----:B0-----:R-:W-:-:S05]  /*d530*/  @P1 IMAD.HI.U32 R11, R120, R11, RZ ;  /* 0x0000000b780b1227 */ /* 0x001fca00078e00ff */
[----:B-1----:R-:W-:Y:S01]  /*d540*/  @P1 SHF.R.U32.HI R120, RZ, R10, R11 ;  /* 0x0000000aff781219 */ /* 0x002fe2000001160b */
[----:B------:R-:W-:Y:S02]  /*d550*/  IMAD R10, R7, 0x8, R2 ;  /* 0x00000008070a7824 */ /* 0x000fe400078e0202 */
[----:B------:R-:W-:Y:S02]  /*d560*/  IMAD.U32 R11, RZ, RZ, UR38 ;  /* 0x00000026ff0b7e24 */ /* 0x000fe4000f8e00ff */
[----:B------:R-:W-:-:S05]  /*d570*/  VIADD R10, R10, 0x16840 ;  /* 0x000168400a0a7836 */ /* 0x000fca0000000000 */
[----:B------:R-:W-:Y:S01]  /*d580*/  PRMT R10, R11, 0x654, R10 ;  /* 0x000006540b0a7816 */ /* 0x000fe2000000000a */
[----:B------:R-:W0:Y:S03]  /*d590*/  SHFL.IDX PT, R121, R120, RZ, 0x1c1f ;  /* 0x001c1fff78797589 */ /* 0x000e2600000e0000 */
[----:B------:R1:W-:Y:S02]  /*d5a0*/  SYNCS.ARRIVE.TRANS64.RED.A1T0 RZ, [R10+URZ], RZ ;  /* 0x000000ff0aff79a7 */ /* 0x0003e4000810043f */
[----:B-1----:R-:W-:-:S05]  /*d5b0*/  IMAD.SHL.U32 R10, R4, 0x80, RZ ;  /* 0x00000080040a7824 */ /* 0x002fca00078e00ff */
[----:B------:R-:W-:-:S05]  /*d5c0*/  IADD3 R11, -R10, 0x1, RZ ;  /* 0x000000010a0b7810 */ /* 0x000fca0007ffe1ff */
[----:B---3--:R-:W-:-:S05]  /*d5d0*/  IMAD R11, R125, -0x2, R11 ;  /* 0xfffffffe7d0b7824 */ /* 0x008fca00078e020b */
[----:B------:R-:W-:-:S05]  /*d5e0*/  IADD3 R15, -R155, R11, R156 ;  /* 0x0000000b9b0f7210 */ /* 0x000fca0007ffe19c */
[C---:B------:R-:W-:Y:S02]  /*d5f0*/  VIADD R21, R15.reuse, UR28 ;  /* 0x0000001c0f157c36 */ /* 0x040fe40008000000 */
[----:B------:R-:W-:Y:S02]  /*d600*/  VIADD R15, R15, UR12 ;  /* 0x0000000c0f0f7c36 */ /* 0x000fe40008000000 */
[--C-:B0-----:R-:W-:Y:S02]  /*d610*/  IMAD.IADD R14, R21, 0x1, R121.reuse ;  /* 0x00000001150e7824 */ /* 0x101fe400078e0279 */
[----:B------:R-:W-:Y:S01]  /*d620*/  IMAD.IADD R11, R15, 0x1, R121 ;  /* 0x000000010f0b7824 */ /* 0x000fe200078e0279 */
[----:B------:R-:W-:Y:S06]  /*d630*/  @!P3 BRA `(.L_x_1701) ;  /* 0x000000000058b947 */ /* 0x000fec0003800000 */
[----:B------:R-:W-:Y:S01]  /*d640*/  IADD3 R121, -R155, R156, R121 ;  /* 0x0000009c9b797210 */ /* 0x000fe20007ffe179 */
[----:B------:R-:W-:Y:S03]  /*d650*/  BSSY B0, `(.L_x_1702) ;  /* 0x0000010000007945 */ /* 0x000fe60003800000 */
        /* <DEDUP_REMOVED lines=10> */
.L_x_1703:
[----:B------:R-:W-:-:S05]  /*d700*/  IMAD.U32 R124, RZ, RZ, UR5 ;  /* 0x00000005ff7c7e24 */ /* 0x000fca000f8e00ff */
[----:B------:R-:W-:-:S13]  /*d710*/  ISETP.NE.AND P1, PT, R124, 0x1, PT ;  /* 0x000000017c00780c */ /* 0x000fda0003f25270 */
[----:B------:R-:W0:Y:S02]  /*d720*/  @P1 LDC.64 R122, c[0x0][0x9e8] ;  /* 0x00027a00ff7a1b82 */ /* 0x000e240000000a00 */
[----:B0-----:R-:W-:-:S05]  /*d730*/  @P1 IMAD.HI.U32 R122, R121, R122, RZ ;  /* 0x0000007a797a1227 */ /* 0x001fca00078e00ff */
[----:B------:R-:W-:-:S07]  /*d740*/  @P1 SHF.R.U32.HI R121, RZ, R123, R122 ;  /* 0x0000007bff791219 */ /* 0x000fce000001167a */
.L_x_1704:
[----:B------:R-:W-:Y:S05]  /*d750*/  BSYNC B0 ;  /* 0x0000000000007941 */ /* 0x000fea0003800000 */
.L_x_1702:
[----:B------:R-:W-:-:S04]  /*d760*/  IMAD R121, R121, R124, -R10 ;  /* 0x0000007c79797224 */ /* 0x000fc800078e0a0a */
[----:B------:R-:W-:-:S05]  /*d770*/  IMAD R121, R125, -0x2, R121 ;  /* 0xfffffffe7d797824 */ /* 0x000fca00078e0279 */
[----:B------:R-:W-:Y:S02]  /*d780*/  VIMNMX R11, R11, R121, !PT ;  /* 0x000000790b0b7248 */ /* 0x000fe40007fe0100 */
[----:B------:R-:W-:-:S07]  /*d790*/  VIADDMNMX R14, R121, R124, R14, PT ;  /* 0x0000007c790e7246 */ /* 0x000fce000380010e */
.L_x_1701:
[----:B------:R-:W-:Y:S01]  /*d7a0*/  ISETP.GT.AND P5, PT, R4, -0x1, PT ;  /* 0xffffffff0400780c */ /* 0x000fe20003fa4270 */
[----:B------:R-:W0:Y:S03]  /*d7b0*/  SHFL.IDX PT, R120, R120, 0x1, 0x1c1f ;  /* 0x003c1f0078787f89 */ /* 0x000e2600000e0000 */
[C---:B------:R-:W-:Y:S02]  /*d7c0*/  ISETP.GT.AND P2, PT, R11.reuse, RZ, P5 ;  /* 0x000000ff0b00720c */ /* 0x040fe40002f44270 */
[----:B------:R-:W-:Y:S02]  /*d7d0*/  ISETP.GT.AND P1, PT, R11, 0x1, P5 ;  /* 0x000000010b00780c */ /* 0x000fe40002f24270 */
[C---:B------:R-:W-:Y:S02]  /*d7e0*/  ISETP.LT.OR P2, PT, R14.reuse, 0x1, P2 ;  /* 0x000000010e00780c */ /* 0x040fe40001741670 */
[----:B------:R-:W-:-:S02]  /*d7f0*/  ISETP.LT.OR P1, PT, R14, 0x2, P1 ;  /* 0x000000020e00780c */ /* 0x000fc40000f21670 */
[----:B------:R-:W-:Y:S02]  /*d800*/  FSEL R24, R24, -INF , !P2 ;  /* 0xff80000018187808 */ /* 0x000fe40005000000 */
[----:B------:R-:W-:Y:S02]  /*d810*/  FSEL R25, R25, -INF , !P1 ;  /* 0xff80000019197808 */ /* 0x000fe40004800000 */
[C---:B------:R-:W-:Y:S02]  /*d820*/  ISETP.GT.AND P2, PT, R11.reuse, 0x8, P5 ;  /* 0x000000080b00780c */ /* 0x040fe40002f44270 */
[----:B------:R-:W-:Y:S02]  /*d830*/  ISETP.GT.AND P1, PT, R11, 0x9, P5 ;  /* 0x000000090b00780c */ /* 0x000fe40002f24270 */
[C---:B------:R-:W-:Y:S02]  /*d840*/  ISETP.LT.OR P2, PT, R14.reuse, 0x9, P2 ;  /* 0x000000090e00780c */ /* 0x040fe40001741670 */
[----:B------:R-:W-:-:S02]  /*d850*/  ISETP.LT.OR P1, PT, R14, 0xa, P1 ;  /* 0x0000000a0e00780c */ /* 0x000fc40000f21670 */
[----:B------:R-:W-:Y:S01]  /*d860*/  FSEL R28, R28, -INF , !P2 ;  /* 0xff8000001c1c7808 */ /* 0x000fe20005000000 */
[----:B0-----:R-:W-:Y:S01]  /*d870*/  IMAD.IADD R21, R21, 0x1, R120 ;  /* 0x0000000115157824 */ /* 0x001fe200078e0278 */
[----:B------:R-:W-:Y:S02]  /*d880*/  FSEL R29, R29, -INF , !P1 ;  /* 0xff8000001d1d7808 */ /* 0x000fe40004800000 */
[C---:B------:R-:W-:Y:S02]  /*d890*/  ISETP.GT.AND P2, PT, R11.reuse, 0x10, P5 ;  /* 0x000000100b00780c */ /* 0x040fe40002f44270 */
        /* <DEDUP_REMOVED lines=78> */
[----:B------:R-:W-:Y:S01]  /*dd80*/  ISETP.GT.AND P1, PT, R11, 0x79, P5 ;  /* 0x000000790b00780c */ /* 0x000fe20002f24270 */
[----:B------:R-:W-:Y:S01]  /*dd90*/  IMAD.IADD R11, R15, 0x1, R120 ;  /* 0x000000010f0b7824 */ /* 0x000fe200078e0278 */
[C---:B------:R-:W-:Y:S02]  /*dda0*/  ISETP.LT.OR P2, PT, R14.reuse, 0x79, P2 ;  /* 0x000000790e00780c */ /* 0x040fe40001741670 */
[----:B------:R-:W-:-:S02]  /*ddb0*/  ISETP.LT.OR P1, PT, R14, 0x7a, P1 ;  /* 0x0000007a0e00780c */ /* 0x000fc40000f21670 */
[----:B------:R-:W-:Y:S02]  /*ddc0*/  FSEL R84, R84, -INF , !P2 ;  /* 0xff80000054547808 */ /* 0x000fe40005000000 */
[----:B------:R-:W-:Y:S01]  /*ddd0*/  FSEL R85, R85, -INF , !P1 ;  /* 0xff80000055557808 */ /* 0x000fe20004800000 */
[----:B------:R-:W-:Y:S08]  /*dde0*/  @!P3 BRA `(.L_x_1705) ;  /* 0x000000000058b947 */ /* 0x000ff00003800000 */
        /* <DEDUP_REMOVED lines=12> */
.L_x_1707:
[----:B------:R-:W-:-:S05]  /*deb0*/  IMAD.U32 R121, RZ, RZ, UR5 ;  /* 0x00000005ff797e24 */ /* 0x000fca000f8e00ff */
[----:B------:R-:W-:-:S13]  /*dec0*/  ISETP.NE.AND P1, PT, R121, 0x1, PT ;  /* 0x000000017900780c */ /* 0x000fda0003f25270 */
[----:B------:R-:W0:Y:S02]  /*ded0*/  @P1 LDC.64 R14, c[0x0][0x9e8] ;  /* 0x00027a00ff0e1b82 */ /* 0x000e240000000a00 */
[----:B0-----:R-:W-:-:S05]  /*dee0*/  @P1 IMAD.HI.U32 R14, R120, R14, RZ ;  /* 0x0000000e780e1227 */ /* 0x001fca00078e00ff */
[----:B------:R-:W-:-:S07]  /*def0*/  @P1 SHF.R.U32.HI R120, RZ, R15, R14 ;  /* 0x0000000fff781219 */ /* 0x000fce000001160e */
.L_x_1708:
[----:B------:R-:W-:Y:S05]  /*df00*/  BSYNC B0 ;  /* 0x0000000000007941 */ /* 0x000fea0003800000 */
.L_x_1706:
[----:B------:R-:W-:-:S04]  /*df10*/  IMAD R10, R120, R121, -R10 ;  /* 0x00000079780a7224 */ /* 0x000fc800078e0a0a */
[----:B------:R-:W-:-:S05]  /*df20*/  IMAD R10, R125, -0x2, R10 ;  /* 0xfffffffe7d0a7824 */ /* 0x000fca00078e020a */
[----:B------:R-:W-:Y:S02]  /*df30*/  VIMNMX R11, R11, R10, !PT ;  /* 0x0000000a0b0b7248 */ /* 0x000fe40007fe0100 */
[----:B------:R-:W-:-:S07]  /*df40*/  VIADDMNMX R21, R10, R121, R21, PT ;  /* 0x000000790a157246 */ /* 0x000fce0003800115 */
.L_x_1705:
[C---:B------:R-:W-:Y:S01]  /*df50*/  ISETP.GT.AND P1, PT, R11.reuse, 0x1, P5 ;  /* 0x000000010b00780c */ /* 0x040fe20002f24270 */
[----:B------:R-:W-:Y:S01]  /*df60*/  UMOV UR30, UR7 ;  /* 0x00000007001e7c82 */ /* 0x000fe20008000000 */
[----:B------:R-:W-:Y:S02]  /*df70*/  ISETP.GT.AND P2, PT, R11, 0x8, P5 ;  /* 0x000000080b00780c */ /* 0x000fe40002f44270 */
[C---:B------:R-:W-:Y:S02]  /*df80*/  ISETP.LT.OR P1, PT, R21.reuse, 0x2, P1 ;  /* 0x000000021500780c */ /* 0x040fe40000f21670 */
[----:B------:R-:W-:Y:S02]  /*df90*/  ISETP.LT.OR P2, PT, R21, 0x9, P2 ;  /* 0x000000091500780c */ /* 0x000fe40001741670 */
[----:B------:R-:W-:Y:S02]  /*dfa0*/  FSEL R27, R27, -INF , !P1 ;  /* 0xff8000001b1b7808 */ /* 0x000fe40004800000 */
[----:B------:R-:W-:-:S02]  /*dfb0*/  ISETP.GT.AND P1, PT, R11, 0x9, P5 ;  /* 0x000000090b00780c */ /* 0x000fc40002f24270 */
[----:B------:R-:W-:Y:S02]  /*dfc0*/  FSEL R30, R30, -INF , !P2 ;  /* 0xff8000001e1e7808 */ /* 0x000fe40005000000 */
[----:B------:R-:W-:Y:S02]  /*dfd0*/  ISETP.LT.OR P1, PT, R21, 0xa, P1 ;  /* 0x0000000a1500780c */ /* 0x000fe40000f21670 */
[----:B------:R-:W-:Y:S02]  /*dfe0*/  ISETP.GT.AND P2, PT, R11, 0x10, P5 ;  /* 0x000000100b00780c */ /* 0x000fe40002f44270 */
[----:B------:R-:W-:Y:S02]  /*dff0*/  FSEL R31, R31, -INF , !P1 ;  /* 0xff8000001f1f7808 */ /* 0x000fe40004800000 */
[----:B------:R-:W-:Y:S02]  /*e000*/  ISETP.GT.AND P1, PT, R11, 0x11, P5 ;  /* 0x000000110b00780c */ /* 0x000fe40002f24270 */
[----:B------:R-:W-:-:S02]  /*e010*/  ISETP.LT.OR P2, PT, R21, 0x11, P2 ;  /* 0x000000111500780c */ /* 0x000fc40001741670 */
[----:B------:R-:W-:Y:S02]  /*e020*/  ISETP.LT.OR P1, PT, R21, 0x12, P1 ;  /* 0x000000121500780c */ /* 0x000fe40000f21670 */
[----:B------:R-:W-:Y:S02]  /*e030*/  FSEL R34, R34, -INF , !P2 ;  /* 0xff80000022227808 */ /* 0x000fe40005000000 */
[----:B------:R-:W-:Y:S02]  /*e040*/  FSEL R35, R35, -INF , !P1 ;  /* 0xff80000023237808 */ /* 0x000fe40004800000 */
[C---:B------:R-:W-:Y:S02]  /*e050*/  ISETP.GT.AND P2, PT, R11.reuse, 0x18, P5 ;  /* 0x000000180b00780c */ /* 0x040fe40002f44270 */
        /* <DEDUP_REMOVED lines=55> */
[----:B------:R-:W-:-:S02]  /*e3d0*/  LOP3.LUT R22, R22, 0xbfffffff, RZ, 0xc0, !PT ;  /* 0xbfffffff16167812 */ /* 0x000fc400078ec0ff */
[C---:B------:R-:W-:Y:S02]  /*e3e0*/  ISETP.LT.OR P2, PT, R21.reuse, 0x61, P2 ;  /* 0x000000611500780c */ /* 0x040fe40001741670 */
[----:B------:R-:W-:Y:S02]  /*e3f0*/  ISETP.LT.OR P1, PT, R21, 0x62, P1 ;  /* 0x000000621500780c */ /* 0x000fe40000f21670 */
[----:B------:R-:W-:Y:S02]  /*e400*/  FMNMX.FTZ R10, R24, R3, !PT ;  /* 0x00000003180a7209 */ /* 0x000fe40007810000 */
[----:B------:R-:W-:Y:S02]  /*e410*/  @P0 LOP3.LUT R22, R22, 0x40000000, RZ, 0xfc, !PT ;  /* 0x4000000016160812 */ /* 0x000fe400078efcff */
[----:B------:R-:W-:Y:S02]  /*e420*/  FSEL R74, R74, -INF , !P2 ;  /* 0xff8000004a4a7808 */ /* 0x000fe40005000000 */
[----:B------:R-:W-:-:S02]  /*e430*/  FSEL R75, R75, -INF , !P1 ;  /* 0xff8000004b4b7808 */ /* 0x000fc40004800000 */
[C---:B------:R-:W-:Y:S02]  /*e440*/  ISETP.GT.AND P4, PT, R11.reuse, 0x68, P5 ;  /* 0x000000680b00780c */ /* 0x040fe40002f84270 */
[C---:B------:R-:W-:Y:S02]  /*e450*/  ISETP.GT.AND P6, PT, R11.reuse, 0x69, P5 ;  /* 0x000000690b00780c */ /* 0x040fe40002fc4270 */
[C---:B------:R-:W-:Y:S02]  /*e460*/  ISETP.GT.AND P3, PT, R11.reuse, 0x70, P5 ;  /* 0x000000700b00780c */ /* 0x040fe40002f64270 */
[C---:B------:R-:W-:Y:S02]  /*e470*/  ISETP.GT.AND P2, PT, R11.reuse, 0x71, P5 ;  /* 0x000000710b00780c */ /* 0x040fe40002f44270 */
[C---:B------:R-:W-:Y:S02]  /*e480*/  ISETP.GT.AND P1, PT, R11.reuse, 0x78, P5 ;  /* 0x000000780b00780c */ /* 0x040fe40002f24270 */
[----:B------:R-:W-:-:S02]  /*e490*/  ISETP.GT.AND P0, PT, R11, RZ, P5 ;  /* 0x000000ff0b00720c */ /* 0x000fc40002f04270 */
[----:B------:R-:W-:Y:S02]  /*e4a0*/  ISETP.GT.AND P5, PT, R11, 0x79, P5 ;  /* 0x000000790b00780c */ /* 0x000fe40002fa4270 */
[----:B------:R-:W-:Y:S02]  /*e4b0*/  FMNMX.FTZ R11, R25, R10, !PT ;  /* 0x0000000a190b7209 */ /* 0x000fe40007810000 */
[----:B------:R-:W-:Y:S02]  /*e4c0*/  ISETP.LT.OR P4, PT, R21, 0x69, P4 ;  /* 0x000000691500780c */ /* 0x000fe40002781670 */
[----:B------:R-:W-:Y:S02]  /*e4d0*/  FMNMX.FTZ R10, R28, R11, !PT ;  /* 0x0000000b1c0a7209 */ /* 0x000fe40007810000 */
[----:B------:R-:W-:Y:S02]  /*e4e0*/  LOP3.LUT R22, R22, 0xfffffffd, RZ, 0xc0, !PT ;  /* 0xfffffffd16167812 */ /* 0x000fe400078ec0ff */
[----:B------:R-:W-:-:S02]  /*e4f0*/  FMNMX.FTZ R11, R29, R10, !PT ;  /* 0x0000000a1d0b7209 */ /* 0x000fc40007810000 */
[----:B------:R-:W-:Y:S02]  /*e500*/  ISETP.LT.OR P0, PT, R21, 0x1, P0 ;  /* 0x000000011500780c */ /* 0x000fe40000701670 */
[----:B------:R-:W-:Y:S02]  /*e510*/  FMNMX.FTZ R10, R32, R11, !PT ;  /* 0x0000000b200a7209 */ /* 0x000fe40007810000 */
[----:B------:R-:W-:Y:S02]  /*e520*/  FSEL R26, R26, -INF , !P0 ;  /* 0xff8000001a1a7808 */ /* 0x000fe40004000000 */
[----:B------:R-:W-:Y:S02]  /*e530*/  FMNMX.FTZ R11, R33, R10, !PT ;  /* 0x0000000a210b7209 */ /* 0x000fe40007810000 */
[----:B------:R-:W-:Y:S02]  /*e540*/  @P4 LOP3.LUT R22, R22, 0x2, RZ, 0xfc, !PT ;  /* 0x0000000216164812 */ /* 0x000fe400078efcff */
[----:B------:R-:W-:-:S02]  /*e550*/  FMNMX.FTZ R10, R36, R11, !PT ;  /* 0x0000000b240a7209 */ /* 0x000fc40007810000 */
[----:B------:R-:W-:Y:S02]  /*e560*/  ISETP.LT.OR P4, PT, R21, 0x6a, P6 ;  /* 0x0000006a1500780c */ /* 0x000fe40003781670 */
[----:B------:R-:W-:Y:S02]  /*e570*/  FMNMX.FTZ R11, R37, R10, !PT ;  /* 0x0000000a250b7209 */ /* 0x000fe40007810000 */
[----:B------:R-:W-:Y:S02]  /*e580*/  ISETP.LT.OR P3, PT, R21, 0x71, P3 ;  /* 0x000000711500780c */ /* 0x000fe40001f61670 */
[----:B------:R-:W-:Y:S02]  /*e590*/  FMNMX.FTZ R10, R40, R11, !PT ;  /* 0x0000000b280a7209 */ /* 0x000fe40007810000 */
[----:B------:R-:W-:Y:S02]  /*e5a0*/  FSEL R79, R79, -INF , !P4 ;  /* 0xff8000004f4f7808 */ /* 0x000fe40006000000 */
[----:B------:R-:W-:-:S02]  /*e5b0*/  FMNMX.FTZ R11, R41, R10, !PT ;  /* 0x0000000a290b7209 */ /* 0x000fc40007810000 */
[----:B------:R-:W-:Y:S02]  /*e5c0*/  ISETP.LT.OR P2, PT, R21, 0x72, P2 ;  /* 0x000000721500780c */ /* 0x000fe40001741670 */
[----:B------:R-:W-:Y:S02]  /*e5d0*/  FMNMX.FTZ R10, R44, R11, !PT ;  /* 0x0000000b2c0a7209 */ /* 0x000fe40007810000 */
[----:B------:R-:W-:Y:S02]  /*e5e0*/  FSEL R82, R82, -INF , !P3 ;  /* 0xff80000052527808 */ /* 0x000fe40005800000 */
[----:B------:R-:W-:Y:S02]  /*e5f0*/  FMNMX.FTZ R11, R45, R10, !PT ;  /* 0x0000000a2d0b7209 */ /* 0x000fe40007810000 */
[----:B------:R-:W-:Y:S02]  /*e600*/  ISETP.LT.OR P1, PT, R21, 0x79, P1 ;  /* 0x000000791500780c */ /* 0x000fe40000f21670 */
[----:B------:R-:W-:-:S02]  /*e610*/  FMNMX.FTZ R10, R48, R11, !PT ;  /* 0x0000000b300a7209 */ /* 0x000fc40007810000 */
[----:B------:R-:W-:Y:S02]  /*e620*/  FSEL R83, R83, -INF , !P2 ;  /* 0xff80000053537808 */ /* 0x000fe40005000000 */
[----:B------:R-:W-:Y:S02]  /*e630*/  FMNMX.FTZ R11, R49, R10, !PT ;  /* 0x0000000a310b7209 */ /* 0x000fe40007810000 */
[----:B------:R-:W-:Y:S02]  /*e640*/  ISETP.LT.OR P5, PT, R21, 0x7a, P5 ;  /* 0x0000007a1500780c */ /* 0x000fe40002fa1670 */
[----:B------:R-:W-:Y:S02]  /*e650*/  FMNMX.FTZ R10, R52, R11, !PT ;  /* 0x0000000b340a7209 */ /* 0x000fe40007810000 */
[----:B------:R-:W-:Y:S02]  /*e660*/  FSEL R86, R86, -INF , !P1 ;  /* 0xff80000056567808 */ /* 0x000fe40004800000 */
[----:B------:R-:W-:-:S02]  /*e670*/  FMNMX.FTZ R11, R53, R10, !PT ;  /* 0x0000000a350b7209 */ /* 0x000fc40007810000 */
[----:B------:R-:W-:Y:S02]  /*e680*/  FSEL R87, R87, -INF , !P5 ;  /* 0xff80000057577808 */ /* 0x000fe40006800000 */
[----:B------:R-:W-:Y:S02]  /*e690*/  FMNMX.FTZ R10, R56, R11, !PT ;  /* 0x0000000b380a7209 */ /* 0x000fe40007810000 */
[----:B------:R-:W-:Y:S02]  /*e6a0*/  LOP3.LUT P0, RZ, R22, 0x40000000, RZ, 0xc0, !PT ;  /* 0x4000000016ff7812 */ /* 0x000fe4000780c0ff */
        /* <DEDUP_REMOVED lines=16> */
[----:B0-----:R-:W-:-:S05]  /*e7b0*/  FMNMX.FTZ R10, R10, R11, !PT ;  /* 0x0000000b0a0a7209 */ /* 0x001fca0007810000 */
[----:B------:R-:W0:Y:S02]  /*e7c0*/  SHFL.BFLY PT, R11, R10, 0x1, 0x1f ;  /* 0x0c201f000a0b7f89 */ /* 0x000e2400000e0000 */
[----:B0-----:R-:W-:-:S04]  /*e7d0*/  FMNMX.FTZ R10, R10, R11, !PT ;  /* 0x0000000b0a0a7209 */ /* 0x001fc80007810000 */
[----:B------:R-:W-:-:S04]  /*e7e0*/  FSETP.NEU.FTZ.AND P6, PT, R10, -INF , PT ;  /* 0xff8000000a00780b */ /* 0x000fc80003fdd000 */
[----:B------:R-:W-:-:S05]  /*e7f0*/  FSEL R11, R10, RZ, P6 ;  /* 0x000000ff0a0b7208 */ /* 0x000fca0003000000 */
[----:B------:R-:W-:Y:S01]  /*e800*/  FADD.FTZ R3, -R11, R3 ;  /* 0x000000030b037221 */ /* 0x000fe20000010100 */
[----:B------:R-:W-:-:S03]  /*e810*/  FMUL.FTZ R11, R10, UR30 ;  /* 0x0000001e0a0b7c20 */ /* 0x000fc60008410000 */
[----:B------:R-:W-:Y:S02]  /*e820*/  FMUL.FTZ R15, R3, UR30 ;  /* 0x0000001e030f7c20 */ /* 0x000fe40008410000 */
[----:B------:R-:W-:Y:S02]  /*e830*/  FSEL R11, R11, RZ, P6 ;  /* 0x000000ff0b0b7208 */ /* 0x000fe40003000000 */
[----:B------:R-:W-:-:S03]  /*e840*/  LOP3.LUT P6, RZ, R22, 0x2, RZ, 0xc0, !PT ;  /* 0x0000000216ff7812 */ /* 0x000fc600078cc0ff */
[--C-:B------:R-:W-:Y:S01]  /*e850*/  FFMA.FTZ R24, R24, UR30, -R11.reuse ;  /* 0x0000001e18187c23 */ /* 0x100fe2000801080b */
        /* <DEDUP_REMOVED lines=30> */
[----:B------:R-:W-:Y:S01]  /*ea40*/  FFMA.FTZ R85, R85, UR30, -R11 ;  /* 0x0000001e55557c23 */ /* 0x000fe2000801080b */
[----:B------:R-:W-:Y:S01]  /*ea50*/  FMNMX.FTZ R11, R26, R0, !PT ;  /* 0x000000001a0b7209 */ /* 0x000fe20007810000 */
[----:B------:R-:W-:Y:S01]  /*ea60*/  MUFU.EX2 R24, R24 ;  /* 0x0000001800187308 */ /* 0x000fe20000000800 */
[----:B------:R-:W-:-:S02]  /*ea70*/  FSEL R78, R78, -INF , !P6 ;  /* 0xff8000004e4e7808 */ /* 0x000fc40007000000 */
        /* <DEDUP_REMOVED lines=45> */
[----:B------:R-:W-:-:S05]  /*ed50*/  FMNMX.FTZ R11, R87, R11, !PT ;  /* 0x0000000b570b7209 */ /* 0x000fca0007810000 */
[----:B------:R-:W0:Y:S01]  /*ed60*/  SHFL.BFLY PT, R14, R11, 0x2, 0x1f ;  /* 0x0c401f000b0e7f89 */ /* 0x000e2200000e0000 */
        /* <DEDUP_REMOVED lines=10> */
[----:B------:R-:W-:-:S03]  /*ee10*/  FSETP.NEU.FTZ.AND P1, PT, R11, -INF , PT ;  /* 0xff8000000b00780b */ /* 0x000fc60003f3d000 */
[----:B------:R-:W-:Y:S01]  /*ee20*/  MUFU.EX2 R69, R69 ;  /* 0x0000004500457308 */ /* 0x000fe20000000800 */
[----:B------:R-:W-:-:S05]  /*ee30*/  FSEL R14, R11, RZ, P1 ;  /* 0x000000ff0b0e7208 */ /* 0x000fca0000800000 */
[----:B------:R-:W-:Y:S01]  /*ee40*/  FADD.FTZ R14, -R14, R0 ;  /* 0x000000000e0e7221 */ /* 0x000fe20000010100 */
[----:B------:R-:W-:Y:S01]  /*ee50*/  FMUL.FTZ R0, R11, UR30 ;  /* 0x0000001e0b007c20 */ /* 0x000fe20008410000 */
[----:B------:R-:W-:Y:S04]  /*ee60*/  MUFU.EX2 R72, R72 ;  /* 0x0000004800487308 */ /* 0x000fe80000000800 */
[----:B------:R-:W-:-:S04]  /*ee70*/  FSEL R3, R0, RZ, P1 ;  /* 0x000000ff00037208 */ /* 0x000fc80000800000 */
        /* <DEDUP_REMOVED lines=33> */
[----:B------:R-:W-:Y:S01]  /*f090*/  FMUL.FTZ R3, R14, UR30 ;  /* 0x0000001e0e037c20 */ /* 0x000fe20008410000 */
[----:B------:R-:W-:Y:S01]  /*f0a0*/  MUFU.EX2 R26, R26 ;  /* 0x0000001a001a7308 */ /* 0x000fe20000000800 */
[----:B0-----:R-:W-:-:S04]  /*f0b0*/  FFMA.FTZ R6, R0, R6, R24 ;  /* 0x0000000600067223 */ /* 0x001fc80000010018 */
[----:B------:R-:W-:-:S03]  /*f0c0*/  FADD.FTZ R6, R25, R6 ;  /* 0x0000000619067221 */ /* 0x000fc60000010000 */
[----:B------:R-:W0:Y:S08]  /*f0d0*/  MUFU.EX2 R3, R3 ;  /* 0x0000000300037308 */ /* 0x000e300000000800 */
[----:B------:R-:W1:Y:S08]  /*f0e0*/  MUFU.EX2 R27, R27 ;  /* 0x0000001b001b7308 */ /* 0x000e700000000800 */
[----:B------:R-:W2:Y:S01]  /*f0f0*/  MUFU.EX2 R30, R30 ;  /* 0x0000001e001e7308 */ /* 0x000ea20000000800 */
[----:B0-----:R-:W-:-:S07]  /*f100*/  FFMA.FTZ R5, R3, R5, R26 ;  /* 0x0000000503057223 */ /* 0x001fce000001001a */
[----:B------:R-:W0:Y:S01]  /*f110*/  MUFU.EX2 R31, R31 ;  /* 0x0000001f001f7308 */ /* 0x000e220000000800 */
[----:B-1----:R-:W-:Y:S01]  /*f120*/  FADD.FTZ R14, R27, R5 ;  /* 0x000000051b0e7221 */ /* 0x002fe20000010000 */
[----:B------:R-:W-:-:S04]  /*f130*/  FADD.FTZ R5, R28, R6 ;  /* 0x000000061c057221 */ /* 0x000fc80000010000 */
        /* <DEDUP_REMOVED lines=43> */
[----:B------:R-:W-:-:S06]  /*f3f0*/  FADD.FTZ R5, R72, R5 ;  /* 0x0000000548057221 */ /* 0x000fcc0000010000 */
        /* <DEDUP_REMOVED lines=47> */
[----:B0-----:R-:W-:Y:S01]  /*f6f0*/  FADD.FTZ R14, R86, R6 ;  /* 0x00000006560e7221 */ /* 0x001fe20000010000 */
[----:B-1----:R-:W-:-:S03]  /*f700*/  FADD.FTZ R6, R85, R5 ;  /* 0x0000000555067221 */ /* 0x002fc60000010000 */
[----:B--2---:R-:W-:Y:S01]  /*f710*/  FADD.FTZ R5, R87, R14 ;  /* 0x0000000e57057221 */ /* 0x004fe20000010000 */
[----:B------:R-:W-:Y:S06]  /*f720*/  @!P0 BRA `(.L_x_1709) ;  /* 0x0000000000048947 */ /* 0x000fec0003800000 */
[----:B------:R-:W-:Y:S01]  /*f730*/  BPT.TRAP 0x1 ;  /* 0x000000040000795c */ /* 0x000fe20000300000 */
.L_x_1709:
[----:B------:R-:W2:Y:S01]  /*f740*/  LDL R21, [R1+0x20] ;  /* 0x0000200001157983 */ /* 0x000ea20000100800 */
[----:B------:R-:W-:Y:S02]  /*f750*/  IMAD R14, R19, 0x8, R2 ;  /* 0x00000008130e7824 */ /* 0x000fe400078e0202 */
[-C--:B------:R-:W-:Y:S01]  /*f760*/  FMUL.FTZ R88, R88, R0.reuse ;  /* 0x0000000058587220 */ /* 0x080fe20000410000 */
[----:B------:R-:W-:Y:S02]  /*f770*/  IMAD.U32 R15, RZ, RZ, UR38 ;  /* 0x00000026ff0f7e24 */ /* 0x000fe4000f8e00ff */
[-C--:B------:R-:W-:Y:S01]  /*f780*/  FMUL.FTZ R89, R89, R0.reuse ;  /* 0x0000000059597220 */ /* 0x080fe20000410000 */
[----:B------:R-:W-:Y:S02]  /*f790*/  VIADD R14, R14, 0x16860 ;  /* 0x000168600e0e7836 */ /* 0x000fe40000000000 */
[-C--:B------:R-:W-:Y:S01]  /*f7a0*/  FMUL.FTZ R92, R92, R0.reuse ;  /* 0x000000005c5c7220 */ /* 0x080fe20000410000 */
        /* <DEDUP_REMOVED lines=67> */
[C---:B--2---:R-:W-:Y:S01]  /*fbe0*/  ISETP.GT.AND P1, PT, R4.reuse, R21, PT ;  /* 0x000000150400720c */ /* 0x044fe20003f24270 */
[----:B------:R-:W-:-:S12]  /*fbf0*/  VIADD R4, R4, 0xffffffff ;  /* 0xffffffff04047836 */ /* 0x000fd80000000000 */
[----:B0-----:R-:W-:Y:S05]  /*fc00*/  @P1 BRA `(.L_x_1710) ;  /* 0xffffffcc00e01947 */ /* 0x001fea000383ffff */
[----:B------:R-:W-:Y:S02]  /*fc10*/  IMAD.MOV.U32 R0, RZ, RZ, R11 ;  /* 0x000000ffff007224 */ /* 0x000fe400078e000b */
[----:B------:R-:W-:Y:S02]  /*fc20*/  IMAD.MOV.U32 R3, RZ, RZ, R10 ;  /* 0x000000ffff037224 */ /* 0x000fe400078e000a */
[----:B------:R-:W-:Y:S02]  /*fc30*/  IMAD.MOV.U32 R19, RZ, RZ, R7 ;  /* 0x000000ffff137224 */ /* 0x000fe400078e0007 */
[----:B------:R-:W-:-:S07]  /*fc40*/  IMAD.MOV.U32 R154, RZ, RZ, R20 ;  /* 0x000000ffff9a7224 */ /* 0x000fce00078e0014 */
.L_x_1690:
[----:B------:R-:W2:Y:S01]  /*fc50*/  LDL R7, [R1+0x24] ;  /* 0x0000240001077983 */ /* 0x000ea20000100800 */
[----:B------:R-:W0:Y:S01]  /*fc60*/  LDC R10, c[0x0][0x448] ;  /* 0x00011200ff0a7b82 */ /* 0x000e220000000800 */
[----:B------:R-:W-:Y:S02]  /*fc70*/  LOP3.LUT R22, R22, 0xfffffffb, RZ, 0xc0, !PT ;  /* 0xfffffffb16167812 */ /* 0x000fe400078ec0ff */
[----:B------:R-:W-:-:S05]  /*fc80*/  IADD3 R14, R156, 0x1, -R155 ;  /* 0x000000019c0e7810 */ /* 0x000fca0007ffe89b */
[----:B------:R-:W1:Y:S01]  /*fc90*/  LDC R15, c[0x0][0x9e4] ;  /* 0x00027900ff0f7b82 */ /* 0x000e620000000800 */
[----:B0-----:R-:W-:-:S13]  /*fca0*/  ISETP.NE.AND P1, PT, R10, 0x1, PT ;  /* 0x000000010a00780c */ /* 0x001fda0003f25270 */
[----:B------:R-:W0:Y:S01]  /*fcb0*/  @P1 LDC R10, c[0x0][0x44c] ;  /* 0x00011300ff0a1b82 */ /* 0x000e220000000800 */
[----:B------:R-:W-:-:S04]  /*fcc0*/  @P1 LOP3.LUT R22, R22, 0x4, RZ, 0xfc, !PT ;  /* 0x0000000416161812 */ /* 0x000fc800078efcff */
[----:B------:R-:W-:-:S03]  /*fcd0*/  LOP3.LUT R22, R22, 0xfffffff7, RZ, 0xc0, !PT ;  /* 0xfffffff716167812 */ /* 0x000fc600078ec0ff */
[----:B------:R-:W3:Y:S01]  /*fce0*/  @P1 LDC R11, c[0x0][0x450] ;  /* 0x00011400ff0b1b82 */ /* 0x000ee20000000800 */
[----:B--2---:R-:W-:-:S04]  /*fcf0*/  VIADD R7, R7, 0xbf ;  /* 0x000000bf07077836 */ /* 0x004fc80000000000 */
[----:B0-----:R-:W-:-:S05]  /*fd00*/  @P1 IMAD.HI.U32 R10, R7, R10, RZ ;  /* 0x0000000a070a1227 */ /* 0x001fca00078e00ff */
[----:B---3--:R-:W-:Y:S02]  /*fd10*/  @P1 SHF.R.U32.HI R7, RZ, R11, R10 ;  /* 0x0000000bff071219 */ /* 0x008fe4000001160a */
[----:B-1----:R-:W-:-:S03]  /*fd20*/  ISETP.GE.AND P1, PT, R15, 0x1, PT ;  /* 0x000000010f00780c */ /* 0x002fc60003f26270 */
[----:B------:R-:W-:-:S04]  /*fd30*/  IMAD.IADD R7, R14, 0x1, R7 ;  /* 0x000000010e077824 */ /* 0x000fc800078e0207 */
[----:B------:R-:W-:-:S06]  /*fd40*/  VIADD R14, R7, -UR29 ;  /* 0x8000001d070e7c36 */ /* 0x000fcc0008000000 */
[----:B------:R-:W-:Y:S01]  /*fd50*/  @P1 LOP3.LUT R22, R22, 0x8, RZ, 0xfc, !PT ;  /* 0x0000000816161812 */ /* 0x000fe200078efcff */
        /* <DEDUP_REMOVED lines=11> */
.L_x_1713:
[----:B------:R-:W-:-:S13]  /*fe10*/  ISETP.NE.AND P1, PT, R15, 0x1, PT ;  /* 0x000000010f00780c */ /* 0x000fda0003f25270 */
[----:B------:R-:W0:Y:S02]  /*fe20*/  @P1 LDC.64 R10, c[0x0][0x9e8] ;  /* 0x00027a00ff0a1b82 */ /* 0x000e240000000a00 */
[----:B0-----:R-:W-:-:S05]  /*fe30*/  @P1 IMAD.HI.U32 R10, R7, R10, RZ ;  /* 0x0000000a070a1227 */ /* 0x001fca00078e00ff */
[----:B------:R-:W-:-:S07]  /*fe40*/  @P1 SHF.R.U32.HI R7, RZ, R11, R10 ;  /* 0x0000000bff071219 */ /* 0x000fce000001160a */
.L_x_1714:
[----:B------:R-:W-:Y:S05]  /*fe50*/  BSYNC B0 ;  /* 0x0000000000007941 */ /* 0x000fea0003800000 */
.L_x_1712:
[----:B------:R-:W-:-:S05]  /*fe60*/  IMAD R7, R7, R15, RZ ;  /* 0x0000000f07077224 */ /* 0x000fca00078e02ff */
[----:B------:R-:W-:-:S07]  /*fe70*/  VIMNMX R14, R14, R7, !PT ;  /* 0x000000070e0e7248 */ /* 0x000fce0007fe0100 */
.L_x_1711:
[----:B------:R-:W2:Y:S01]  /*fe80*/  LDL R10, [R1+0x38] ;  /* 0x00003800010a7983 */ /* 0x000ea20000100800 */
[----:B------:R-:W-:-:S05]  /*fe90*/  VIADD R14, R14, 0x7f ;  /* 0x0000007f0e0e7836 */ /* 0x000fca0000000000 */
[----:B------:R-:W-:-:S04]  /*fea0*/  SHF.R.S32.HI R7, RZ, 0x1f, R14 ;  /* 0x0000001fff077819 */ /* 0x000fc8000001140e */
[----:B------:R-:W-:-:S04]  /*feb0*/  LEA.HI R7, R7, R14, RZ, 0x7 ;  /* 0x0000000e07077211 */ /* 0x000fc800078f38ff */
[----:B------:R-:W-:-:S04]  /*fec0*/  SHF.R.S32.HI R7, RZ, 0x7, R7 ;  /* 0x00000007ff077819 */ /* 0x000fc80000011407 */
[----:B--2---:R-:W-:-:S04]  /*fed0*/  VIMNMX R10, R10, R7, !PT ;  /* 0x000000070a0a7248 */ /* 0x004fc80007fe0100 */
[----:B------:R-:W-:Y:S01]  /*fee0*/  ISETP.GE.AND P1, PT, R4, R10, PT ;  /* 0x0000000a0400720c */ /* 0x000fe20003f26270 */
[----:B------:R0:W-:-:S12]  /*fef0*/  STL [R1+0x20], R10 ;  /* 0x0000200a01007387 */ /* 0x0001d80000100800 */
[----:B0-----:R-:W-:Y:S05]  /*ff00*/  @!P1 BRA `(.L_x_1715) ;  /* 0x0000001c00f89947 */ /* 0x001fea0003800000 */
[----:B------:R-:W-:Y:S02]  /*ff10*/  IMAD.MOV.U32 R20, RZ, RZ, R0 ;  /* 0x000000ffff147224 */ /* 0x000fe400078e0000 */
[----:B------:R-:W-:Y:S02]  /*ff20*/  IMAD.MOV.U32 R7, RZ, RZ, R3 ;  /* 0x000000ffff077224 */ /* 0x000fe400078e0003 */
[----:B------:R-:W-:Y:S02]  /*ff30*/  IMAD.MOV.U32 R10, RZ, RZ, R154 ;  /* 0x000000ffff0a7224 */ /* 0x000fe400078e009a */
[----:B------:R-:W-:-:S07]  /*ff40*/  IMAD.MOV.U32 R21, RZ, RZ, R19 ;  /* 0x000000ffff157224 */ /* 0x000fce00078e0013 */
.L_x_1727:
        /* <DEDUP_REMOVED lines=9> */
.L_x_1717:
        /* <DEDUP_REMOVED lines=8> */
.L_x_1718:
[----:B------:R-:W-:Y:S04]  /*10060*/  BSSY B0, `(.L_x_1716) ;  /* 0x0000004000007945 */ /* 0x000fe80003800000 */
[----:B-1----:R-:W-:Y:S05]  /*10070*/  @P2 BRA `(.L_x_1719) ;  /* 0x0000000000082947 */ /* 0x002fea0003800000 */
[----:B------:R-:W1:Y:S02]  /*10080*/  SYNCS.PHASECHK.TRANS64.TRYWAIT P2, [R3+URZ+0x16830], R0 ;  /* 0x01683000030075a7 */ /* 0x000e64000804017f */
[----:B-1----:R-:W-:Y:S05]  /*10090*/  @!P2 BRA `(.L_x_1720) ;  /* 0x000000f80040a947 */ /* 0x002fea0003800000 */
.L_x_1719:
[----:B------:R-:W-:Y:S05]  /*100a0*/  BSYNC B0 ;  /* 0x0000000000007941 */ /* 0x000fea0003800000 */
.L_x_1716:
[----:B------:R-:W2:Y:S04]  /*100b0*/  LDL R11, [R1+0x2c] ;  /* 0x00002c00010b7983 */ /* 0x000ea80000100800 */
[----:B------:R3:W-:Y:S01]  /*100c0*/  STL [R1+0x68], R2 ;  /* 0x0000680201007387 */ /* 0x0007e20000100800 */
[----:B01----:R-:W0:Y:S03]  /*100d0*/  S2R R0, SR_TID.X ;  /* 0x0000000000007919 */ /* 0x003e260000002100 */
[----:B---3--:R-:W3:Y:S01]  /*100e0*/  LDL.64 R2, [R1+0x18] ;  /* 0x0000180001027983 */ /* 0x008ee20000100a00 */
        /* <DEDUP_REMOVED lines=9> */
[----:B------:R-:W-:Y:S02]  /*10180*/  R2UR UR13, R9 ;  /* 0x00000000090d72ca */ /* 0x000fe400000e0000 */
[----:B------:R-:W-:Y:S02]  /*10190*/  R2UR UR15, R27 ;  /* 0x000000001b0f72ca */ /* 0x000fe400000e0000 */
[----:B------:R-:W-:Y:S02]  /*101a0*/  R2UR UR19, R25 ;  /* 0x00000000191372ca */ /* 0x000fe400000e0000 */
[----:B0-----:R-:W-:-:S05]  /*101b0*/  SHF.R.U32.HI R0, RZ, 0x7, R0 ;  /* 0x00000007ff007819 */ /* 0x001fca0000011600 */
[----:B------:R-:W-:Y:S01]  /*101c0*/  VIADD R0, R0, 0x8 ;  /* 0x0000000800007836 */ /* 0x000fe20000000000 */
[----:B------:R-:W-:-:S04]  /*101d0*/  R2UR UR27, R27 ;  /* 0x000000001b1b72ca */ /* 0x000fc800000e0000 */
[----:B------:R0:W-:Y:S01]  /*101e0*/  BAR.SYNC.DEFER_BLOCKING R0, 0x100 ;  /* 0x000400000000751d */ /* 0x0001e20000010000 */
[----:B--2---:R-:W-:-:S04]  /*101f0*/  IMAD R26, R19, 0x400, R11 ;  /* 0x00000400131a7824 */ /* 0x004fc800078e020b */
[C---:B------:R-:W-:Y:S01]  /*10200*/  VIADD R14, R26.reuse, 0x4 ;  /* 0x000000041a0e7836 */ /* 0x040fe20000000000 */
[C---:B------:R-:W-:Y:S01]  /*10210*/  R2UR UR14, R26.reuse ;  /* 0x000000001a0e72ca */ /* 0x040fe200000e0000 */
[C---:B------:R-:W-:Y:S02]  /*10220*/  VIADD R24, R26.reuse, 0x2 ;  /* 0x000000021a187836 */ /* 0x040fe40000000000 */
[----:B------:R-:W-:Y:S01]  /*10230*/  VIADD R26, R26, 0x6 ;  /* 0x000000061a1a7836 */ /* 0x000fe20000000000 */
[----:B------:R-:W-:Y:S02]  /*10240*/  R2UR UR22, R14 ;  /* 0x000000000e1672ca */ /* 0x000fe400000e0000 */
[----:B------:R-:W2:Y:S01]  /*10250*/  LDL.64 R14, [R1+0x10] ;  /* 0x00001000010e7983 */ /* 0x000ea20000100a00 */
[----:B------:R-:W-:Y:S02]  /*10260*/  R2UR UR18, R24 ;  /* 0x00000000181272ca */ /* 0x000fe400000e0000 */
[----:B------:R-:W-:-:S02]  /*10270*/  R2UR UR26, R26 ;  /* 0x000000001a1a72ca */ /* 0x000fc400000e0000 */
[----:B------:R-:W-:-:S06]  /*10280*/  WARPGROUP.ARRIVE ;  /* 0x00000000000079c5 */ /* 0x000fcc0000000000 */
[----:B------:R-:W-:Y:S01]  /*10290*/  HGMMA.64x128x16.F32.BF16 R24, gdesc[UR12], RZ, !UPT, gsb0 ;  /* 0x01e000000c1879f0 */ /* 0x000fe2000c0018ff */
[----:B---3--:R-:W-:Y:S02]  /*102a0*/  R2UR UR16, R2 ;  /* 0x00000000021072ca */ /* 0x008fe400000e0000 */
[----:B------:R-:W-:Y:S01]  /*102b0*/  R2UR UR17, R3 ;  /* 0x00000000031172ca */ /* 0x000fe200000e0000 */
[----:B------:R0:W5:Y:S01]  /*102c0*/  LDL.LU R2, [R1+0x68] ;  /* 0x0000680001027983 */ /* 0x0001620000300800 */
[----:B------:R-:W-:Y:S02]  /*102d0*/  WARPGROUP.DEPBAR.LE gsb0, 0x0 ;  /* 0x00008000000079c5 */ /* 0x000fe40000010000 */
[----:B------:R-:W-:-:S09]  /*102e0*/  WARPGROUP.ARRIVE ;  /* 0x00000000000079c5 */ /* 0x000fd20000000000 */
[----:B------:R-:W-:Y:S01]  /*102f0*/  HGMMA.64x128x16.F32.BF16 R24, gdesc[UR16], R24, gsb0 ;  /* 0x01e00000101879f0 */ /* 0x000fe20008001818 */
[----:B------:R-:W-:Y:S02]  /*10300*/  R2UR UR24, R12 ;  /* 0x000000000c1872ca */ /* 0x000fe400000e0000 */
[----:B------:R-:W-:Y:S01]  /*10310*/  R2UR UR25, R13 ;  /* 0x000000000d1972ca */ /* 0x000fe200000e0000 */
[----:B------:R-:W-:Y:S02]  /*10320*/  WARPGROUP.DEPBAR.LE gsb0, 0x0 ;  /* 0x00008000000079c5 */ /* 0x000fe40000010000 */
[----:B------:R-:W-:Y:S01]  /*10330*/  WARPGROUP.ARRIVE ;  /* 0x00000000000079c5 */ /* 0x000fe20000000000 */
[----:B--2---:R-:W-:Y:S02]  /*10340*/  R2UR UR20, R14 ;  /* 0x000000000e1472ca */ /* 0x004fe400000e0000 */
[----:B------:R-:W-:-:S13]  /*10350*/  R2UR UR21, R15 ;  /* 0x000000000f1572ca */ /* 0x000fda00000e0000 */
        /* <DEDUP_REMOVED lines=8> */
.L_x_1722:
[----:B------:R-:W-:Y:S01]  /*103e0*/  SHF.L.U32 R0, R10, 0x1f, RZ ;  /* 0x0000001f0a007819 */ /* 0x000fe200000006ff */
[----:B-----5:R-:W-:-:S04]  /*103f0*/  IMAD R3, R21, 0x8, R2 ;  /* 0x0000000815037824 */ /* 0x020fc800078e0202 */
[----:B------:R0:W1:Y:S01]  /*10400*/  SYNCS.PHASECHK.TRANS64.TRYWAIT P1, [R3+URZ+0x16850], R0 ;  /* 0x01685000030075a7 */ /* 0x000062000802017f */
[----:B------:R-:W-:Y:S05]  /*10410*/  @!P0 BRA `(.L_x_1723) ;  /* 0x0000000000048947 */ /* 0x000fea0003800000 */
[----:B------:R-:W-:Y:S01]  /*10420*/  BPT.TRAP 0x1 ;  /* 0x000000040000795c */ /* 0x000fe20000300000 */
.L_x_1723:
[----:B-1----:R-:W-:Y:S05]  /*10430*/  @P1 BRA `(.L_x_1721) ;  /* 0x0000000000081947 */ /* 0x002fea0003800000 */
[----:B------:R-:W1:Y:S02]  /*10440*/  SYNCS.PHASECHK.TRANS64.TRYWAIT P1, [R3+URZ+0x16850], R0 ;  /* 0x01685000030075a7 */ /* 0x000e64000802017f */
[----:B-1----:R-:W-:Y:S05]  /*10450*/  @!P1 BRA `(.L_x_1724) ;  /* 0x000000f400649947 */ /* 0x002fea0003800000 */
.L_x_1721:
[----:B01---5:R-:W-:Y:S01]  /*10460*/  VIADD R0, R2, 0x400 ;  /* 0x0000040002007836 */ /* 0x023fe20000000000 */
[----:B------:R-:W-:Y:S05]  /*10470*/  WARPSYNC.ALL ;  /* 0x0000000000007948 */ /* 0x000fea0003800000 */
[----:B------:R-:W-:Y:S01]  /*10480*/  SHF.R.U32.HI R0, RZ, 0x4, R0 ;  /* 0x00000004ff007819 */ /* 0x000fe20000011600 */
[----:B------:R-:W-:Y:S01]  /*10490*/  IMAD.MOV.U32 R11, RZ, RZ, 0x40000040 ;  /* 0x40000040ff0b7424 */ /* 0x000fe200078e00ff */
[----:B------:R-:W-:Y:S01]  /*104a0*/  WARPGROUP.ARRIVE ;  /* 0x00000000000079c5 */ /* 0x000fe20000000000 */
[----:B------:R-:W-:Y:S01]  /*104b0*/  IMAD.MOV.U32 R15, RZ, RZ, 0x40000040 ;  /* 0x40000040ff0f7424 */ /* 0x000fe200078e00ff */
[----:B------:R-:W-:-:S02]  /*104c0*/  LOP3.LUT R0, R0, 0x3fff, RZ, 0xc0, !PT ;  /* 0x00003fff00007812 */ /* 0x000fc400078ec0ff */
[----:B------:R-:W-:Y:S01]  /*104d0*/  R2UR UR15, R11 ;  /* 0x000000000b0f72ca */ /* 0x000fe200000e0000 */
[----:B------:R-:W-:Y:S02]  /*104e0*/  IMAD.MOV.U32 R11, RZ, RZ, 0x40000040 ;  /* 0x40000040ff0b7424 */ /* 0x000fe400078e00ff */
[----:B------:R-:W-:Y:S02]  /*104f0*/  IMAD R10, R21, 0x400, R0 ;  /* 0x00000400150a7824 */ /* 0x000fe400078e0200 */
[----:B------:R-:W0:Y:S02]  /*10500*/  S2R R0, SR_TID.X ;  /* 0x0000000000007919 */ /* 0x000e240000002100 */
        /* <DEDUP_REMOVED lines=57> */
.L_x_1725:
[----:B0-----:R-:W-:Y:S01]  /*108a0*/  IMAD R0, R19, 0x8, R2 ;  /* 0x0000000813007824 */ /* 0x001fe200078e0202 */
[----:B------:R-:W-:Y:S01]  /*108b0*/  UMOV UR30, UR8 ;  /* 0x00000008001e7c82 */ /* 0x000fe20008000000 */
[----:B------:R-:W-:Y:S02]  /*108c0*/  IMAD.U32 R3, RZ, RZ, UR38 ;  /* 0x00000026ff037e24 */ /* 0x000fe4000f8e00ff */
        /* <DEDUP_REMOVED lines=38> */
[----:B0-----:R-:W-:Y:S02]  /*10b30*/  FMNMX.FTZ R3, R3, R0, !PT ;  /* 0x0000000003037209 */ /* 0x001fe40007810000 */
[----:B------:R-:W-:-:S03]  /*10b40*/  FMNMX.FTZ R0, R26, R20, !PT ;  /* 0x000000141a007209 */ /* 0x000fc60007810000 */
[----:B------:R-:W-:Y:S01]  /*10b50*/  FMUL.FTZ R11, R3, UR30 ;  /* 0x0000001e030b7c20 */ /* 0x000fe20008410000 */
[----:B------:R-:W-:Y:S01]  /*10b60*/  FMNMX.FTZ R0, R27, R0, !PT ;  /* 0x000000001b007209 */ /* 0x000fe20007810000 */
[----:B------:R-:W-:Y:S02]  /*10b70*/  FADD.FTZ R7, -R3, R7 ;  /* 0x0000000703077221 */ /* 0x000fe40000010100 */
[--C-:B------:R-:W-:Y:S01]  /*10b80*/  FFMA.FTZ R24, R24, UR30, -R11.reuse ;  /* 0x0000001e18187c23 */ /* 0x100fe2000801080b */
[----:B------:R-:W-:Y:S01]  /*10b90*/  FMNMX.FTZ R0, R30, R0, !PT ;  /* 0x000000001e007209 */ /* 0x000fe20007810000 */
[----:B------:R-:W-:Y:S01]  /*10ba0*/  FMUL.FTZ R7, R7, UR30 ;  /* 0x0000001e07077c20 */ /* 0x000fe20008410000 */
        /* <DEDUP_REMOVED lines=11> */
[----:B------:R-:W0:Y:S01]  /*10c60*/  MUFU.EX2 R7, R7 ;  /* 0x0000000700077308 */ /* 0x000e220000000800 */
[--C-:B------:R-:W-:Y:S01]  /*10c70*/  FFMA.FTZ R40, R40, UR30, -R11.reuse ;  /* 0x0000001e28287c23 */ /* 0x100fe2000801080b */
[--C-:B------:R-:W-:Y:S01]  /*10c80*/  FFMA.FTZ R41, R41, UR30, -R11.reuse ;  /* 0x0000001e29297c23 */ /* 0x100fe2000801080b */
[----:B------:R-:W-:Y:S01]  /*10c90*/  FMNMX.FTZ R0, R38, R0, !PT ;  /* 0x0000000026007209 */ /* 0x000fe20007810000 */
[--C-:B------:R-:W-:Y:S01]  /*10ca0*/  FFMA.FTZ R44, R44, UR30, -R11.reuse ;  /* 0x0000001e2c2c7c23 */ /* 0x100fe2000801080b */
[--C-:B------:R-:W-:Y:S01]  /*10cb0*/  FFMA.FTZ R45, R45, UR30, -R11.reuse ;  /* 0x0000001e2d2d7c23 */ /* 0x100fe2000801080b */
[--C-:B------:R-:W-:Y:S01]  /*10cc0*/  FFMA.FTZ R48, R48, UR30, -R11.reuse ;  /* 0x0000001e30307c23 */ /* 0x100fe2000801080b */
[----:B------:R-:W-:Y:S01]  /*10cd0*/  FMNMX.FTZ R0, R39, R0, !PT ;  /* 0x0000000027007209 */ /* 0x000fe20007810000 */
[----:B------:R-:W1:Y:S01]  /*10ce0*/  MUFU.EX2 R25, R25 ;  /* 0x0000001900197308 */ /* 0x000e620000000800 */
        /* <DEDUP_REMOVED lines=8> */
[----:B0-----:R-:W-:Y:S01]  /*10d70*/  FFMA.FTZ R6, R7, R6, R24 ;  /* 0x0000000607067223 */ /* 0x001fe20000010018 */
[--C-:B------:R-:W-:Y:S01]  /*10d80*/  FFMA.FTZ R60, R60, UR30, -R11.reuse ;  /* 0x0000001e3c3c7c23 */ /* 0x100fe2000801080b */
[----:B------:R-:W-:Y:S01]  /*10d90*/  FMNMX.FTZ R0, R46, R0, !PT ;  /* 0x000000002e007209 */ /* 0x000fe20007810000 */
[--C-:B------:R-:W-:Y:S01]  /*10da0*/  FFMA.FTZ R61, R61, UR30, -R11.reuse ;  /* 0x0000001e3d3d7c23 */ /* 0x100fe2000801080b */
[--C-:B------:R-:W-:Y:S01]  /*10db0*/  FFMA.FTZ R64, R64, UR30, -R11.reuse ;  /* 0x0000001e40407c23 */ /* 0x100fe2000801080b */
[--C-:B------:R-:W-:Y:S01]  /*10dc0*/  FFMA.FTZ R65, R65, UR30, -R11.reuse ;  /* 0x0000001e41417c23 */ /* 0x100fe2000801080b */
[----:B------:R-:W-:Y:S01]  /*10dd0*/  FMNMX.FTZ R0, R47, R0, !PT ;  /* 0x000000002f007209 */ /* 0x000fe20007810000 */
[----:B------:R-:W-:Y:S01]  /*10de0*/  MUFU.EX2 R29, R29 ;  /* 0x0000001d001d7308 */ /* 0x000fe20000000800 */
[----:B-1----:R-:W-:Y:S01]  /*10df0*/  FADD.FTZ R6, R25, R6 ;  /* 0x0000000619067221 */ /* 0x002fe20000010000 */
        /* <DEDUP_REMOVED lines=15> */
[----:B------:R-:W-:-:S02]  /*10ef0*/  FFMA.FTZ R11, R85, UR30, -R11 ;  /* 0x0000001e550b7c23 */ /* 0x000fc4000801080b */
        /* <DEDUP_REMOVED lines=34> */
[----:B0-----:R-:W-:-:S05]  /*11120*/  FMNMX.FTZ R0, R0, R10, !PT ;  /* 0x0000000a00007209 */ /* 0x001fca0007810000 */
[C---:B------:R-:W-:Y:S01]  /*11130*/  FADD.FTZ R10, -R0.reuse, R20 ;  /* 0x00000014000a7221 */ /* 0x040fe20000010100 */
[----:B------:R-:W-:Y:S01]  /*11140*/  FMUL.FTZ R14, R0, UR30 ;  /* 0x0000001e000e7c20 */ /* 0x000fe20008410000 */
[----:B------:R-:W-:Y:S02]  /*11150*/  MUFU.EX2 R65, R65 ;  /* 0x0000004100417308 */ /* 0x000fe40000000800 */
[----:B------:R-:W-:Y:S01]  /*11160*/  FMUL.FTZ R10, R10, UR30 ;  /* 0x0000001e0a0a7c20 */ /* 0x000fe20008410000 */
        /* <DEDUP_REMOVED lines=21> */
[----:B------:R-:W1:Y:S01]  /*112c0*/  MUFU.EX2 R27, R27 ;  /* 0x0000001b001b7308 */ /* 0x000e620000000800 */
[--C-:B------:R-:W-:Y:S01]  /*112d0*/  FFMA.FTZ R63, R63, UR30, -R14.reuse ;  /* 0x0000001e3f3f7c23 */ /* 0x100fe2000801080e */
[--C-:B------:R-:W-:Y:S01]  /*112e0*/  FFMA.FTZ R66, R66, UR30, -R14.reuse ;  /* 0x0000001e42427c23 */ /* 0x100fe2000801080e */
[--C-:B------:R-:W-:Y:S01]  /*112f0*/  FFMA.FTZ R67, R67, UR30, -R14.reuse ;  /* 0x0000001e43437c23 */ /* 0x100fe2000801080e */
[--C-:B------:R-:W-:Y:S01]  /*11300*/  FFMA.FTZ R70, R70, UR30, -R14.reuse ;  /* 0x0000001e46467c23 */ /* 0x100fe2000801080e */
[--C-:B------:R-:W-:Y:S01]  /*11310*/  FFMA.FTZ R71, R71, UR30, -R14.reuse ;  /* 0x0000001e47477c23 */ /* 0x100fe2000801080e */
[--C-:B------:R-:W-:Y:S01]  /*11320*/  FFMA.FTZ R74, R74, UR30, -R14.reuse ;  /* 0x0000001e4a4a7c23 */ /* 0x100fe2000801080e */
[----:B------:R-:W-:Y:S01]  /*11330*/  FFMA.FTZ R75, R75, UR30, -R14 ;  /* 0x0000001e4b4b7c23 */ /* 0x000fe2000801080e */
[----:B------:R-:W2:Y:S01]  /*11340*/  MUFU.EX2 R30, R30 ;  /* 0x0000001e001e7308 */ /* 0x000ea20000000800 */
[----:B0-----:R-:W-:Y:S01]  /*11350*/  FFMA.FTZ R5, R10, R5, R26 ;  /* 0x000000050a057223 */ /* 0x001fe2000001001a */
[--C-:B------:R-:W-:Y:S01]  /*11360*/  FFMA.FTZ R78, R78, UR30, -R14.reuse ;  /* 0x0000001e4e4e7c23 */ /* 0x100fe2000801080e */
[--C-:B------:R-:W-:Y:S01]  /*11370*/  FFMA.FTZ R79, R79, UR30, -R14.reuse ;  /* 0x0000001e4f4f7c23 */ /* 0x100fe2000801080e */
[--C-:B------:R-:W-:Y:S01]  /*11380*/  FFMA.FTZ R82, R82, UR30, -R14.reuse ;  /* 0x0000001e52527c23 */ /* 0x100fe2000801080e */
[--C-:B------:R-:W-:Y:S01]  /*11390*/  FFMA.FTZ R83, R83, UR30, -R14.reuse ;  /* 0x0000001e53537c23 */ /* 0x100fe2000801080e */
[--C-:B------:R-:W-:Y:S01]  /*113a0*/  FFMA.FTZ R123, R86, UR30, -R14.reuse ;  /* 0x0000001e567b7c23 */ /* 0x100fe2000801080e */
[----:B------:R-:W-:Y:S01]  /*113b0*/  FFMA.FTZ R14, R87, UR30, -R14 ;  /* 0x0000001e570e7c23 */ /* 0x000fe2000801080e */
        /* <DEDUP_REMOVED lines=102> */
.L_x_1726:
        /* <DEDUP_REMOVED lines=77> */
.L_x_1715:
[----:B------:R-:W2:Y:S02]  /*11ef0*/  LDL R7, [R1+0x38] ;  /* 0x0000380001077983 */ /* 0x000ea40000100800 */
[----:B--2---:R-:W-:-:S13]  /*11f00*/  ISETP.GE.AND P1, PT, R4, R7, PT ;  /* 0x000000070400720c */ /* 0x004fda0003f26270 */
[----:B------:R-:W-:Y:S05]  /*11f10*/  @!P1 BRA `(.L_x_1728) ;  /* 0x0000003000489947 */ /* 0x000fea0003800000 */
[----:B------:R-:W-:Y:S02]  /*11f20*/  IMAD.MOV.U32 R7, RZ, RZ, R0 ;  /* 0x000000ffff077224 */ /* 0x000fe400078e0000 */
[----:B------:R-:W-:Y:S02]  /*11f30*/  IMAD.MOV.U32 R20, RZ, RZ, R3 ;  /* 0x000000ffff147224 */ /* 0x000fe400078e0003 */
[----:B------:R-:W-:Y:S02]  /*11f40*/  IMAD.MOV.U32 R10, RZ, RZ, R154 ;  /* 0x000000ffff0a7224 */ /* 0x000fe400078e009a */
[----:B------:R-:W-:-:S07]  /*11f50*/  IMAD.MOV.U32 R21, RZ, RZ, R19 ;  /* 0x000000ffff157224 */ /* 0x000fce00078e0013 */
.L_x_1748:
        /* <DEDUP_REMOVED lines=9> */
.L_x_1730:
        /* <DEDUP_REMOVED lines=8> */
.L_x_1731:
[----:B------:R-:W-:Y:S04]  /*12070*/  BSSY B0, `(.L_x_1729) ;  /* 0x0000004000007945 */ /* 0x000fe80003800000 */
[----:B-1----:R-:W-:Y:S05]  /*12080*/  @P2 BRA `(.L_x_1732) ;  /* 0x0000000000082947 */ /* 0x002fea0003800000 */
[----:B------:R-:W1:Y:S02]  /*12090*/  SYNCS.PHASECHK.TRANS64.TRYWAIT P2, [R3+URZ+0x16830], R0 ;  /* 0x01683000030075a7 */ /* 0x000e64000804017f */
[----:B-1----:R-:W-:Y:S05]  /*120a0*/  @!P2 BRA `(.L_x_1733) ;  /* 0x000000d80064a947 */ /* 0x002fea0003800000 */
.L_x_1732:
[----:B------:R-:W-:Y:S05]  /*120b0*/  BSYNC B0 ;  /* 0x0000000000007941 */ /* 0x000fea0003800000 */
.L_x_1729:
        /* <DEDUP_REMOVED lines=51> */
.L_x_1735:
[----:B------:R-:W-:Y:S01]  /*123f0*/  SHF.L.U32 R0, R10, 0x1f, RZ ;  /* 0x0000001f0a007819 */ /* 0x000fe200000006ff */
[----:B-----5:R-:W-:-:S04]  /*12400*/  IMAD R3, R21, 0x8, R2 ;  /* 0x0000000815037824 */ /* 0x020fc800078e0202 */
[----:B------:R0:W1:Y:S01]  /*12410*/  SYNCS.PHASECHK.TRANS64.TRYWAIT P1, [R3+URZ+0x16850], R0 ;  /* 0x01685000030075a7 */ /* 0x000062000802017f */
[----:B------:R-:W-:Y:S05]  /*12420*/  @!P0 BRA `(.L_x_1736) ;  /* 0x0000000000048947 */ /* 0x000fea0003800000 */
[----:B------:R-:W-:Y:S01]  /*12430*/  BPT.TRAP 0x1 ;  /* 0x000000040000795c */ /* 0x000fe20000300000 */
.L_x_1736:
[----:B-1----:R-:W-:Y:S05]  /*12440*/  @P1 BRA `(.L_x_1734) ;  /* 0x0000000000081947 */ /* 0x002fea0003800000 */
[----:B------:R-:W1:Y:S02]  /*12450*/  SYNCS.PHASECHK.TRANS64.TRYWAIT P1, [R3+URZ+0x16850], R0 ;  /* 0x01685000030075a7 */ /* 0x000e64000802017f */
[----:B-1----:R-:W-:Y:S05]  /*12460*/  @!P1 BRA `(.L_x_1737) ;  /* 0x000000d400889947 */ /* 0x002fea0003800000 */
.L_x_1734:
        /* <DEDUP_REMOVED lines=68> */
.L_x_1738:
[----:B------:R-:W2:Y:S01]  /*128b0*/  LDL R11, [R1+0x24] ;  /* 0x00002400010b7983 */ /* 0x000ea20000100800 */
[----:B0-----:R-:W0:Y:S03]  /*128c0*/  LDC R0, c[0x0][0x448] ;  /* 0x00011200ff007b82 */ /* 0x001e260000000800 */
[----:B------:R-:W2:Y:S04]  /*128d0*/  LDL R10, [R1+0x30] ;  /* 0x00003000010a7983 */ /* 0x000ea80000100800 */
[----:B------:R-:W3:Y:S01]  /*128e0*/  LDL R124, [R1] ;  /* 0x00000000017c7983 */ /* 0x000ee20000100800 */
[----:B0-----:R-:W-:-:S13]  /*128f0*/  ISETP.NE.AND P1, PT, R0, 0x1, PT ;  /* 0x000000010000780c */ /* 0x001fda0003f25270 */
[----:B------:R-:W0:Y:S08]  /*12900*/  @P1 LDC R3, c[0x0][0x44c] ;  /* 0x00011300ff031b82 */ /* 0x000e300000000800 */
[----:B------:R-:W1:Y:S01]  /*12910*/  @P1 LDC R0, c[0x0][0x450] ;  /* 0x00011400ff001b82 */ /* 0x000e620000000800 */
[----:B------:R-:W-:Y:S01]  /*12920*/  ULOP3.LUT UR12, URZ, UR11, URZ, 0x33, !UPT ;  /* 0x0000000b3f0c7292 */ /* 0x000fe2000f8e333f */
[----:B--2---:R-:W-:-:S06]  /*12930*/  IMAD.IADD R15, R10, 0x1, R11 ;  /* 0x000000010a0f7824 */ /* 0x004fcc00078e020b */
[----:B------:R-:W2:Y:S01]  /*12940*/  LDC R10, c[0x0][0x9e4] ;  /* 0x00027900ff0a7b82 */ /* 0x000ea20000000800 */
        /* <DEDUP_REMOVED lines=9> */
[----:B------:R-:W-:Y:S02]  /*129e0*/  IADD3 R3, -R0, 0x1, RZ ;  /* 0x0000000100037810 */ /* 0x000fe40007ffe1ff */
[----:B--2---:R-:W-:-:S03]  /*129f0*/  ISETP.GE.AND P3, PT, R10, 0x1, PT ;  /* 0x000000010a00780c */ /* 0x004fc60003f66270 */
        /* <DEDUP_REMOVED lines=19> */
.L_x_1741:
[----:B------:R-:W-:-:S05]  /*12b30*/  IMAD.U32 R123, RZ, RZ, UR4 ;  /* 0x00000004ff7b7e24 */ /* 0x000fca000f8e00ff */
[----:B------:R-:W-:-:S13]  /*12b40*/  ISETP.NE.AND P1, PT, R123, 0x1, PT ;  /* 0x000000017b00780c */ /* 0x000fda0003f25270 */
[----:B------:R-:W0:Y:S02]  /*12b50*/  @P1 LDC.64 R120, c[0x0][0x9e8] ;  /* 0x00027a00ff781b82 */ /* 0x000e240000000a00 */
[----:B0-----:R-:W-:-:S05]  /*12b60*/  @P1 IMAD.HI.U32 R120, R122, R120, RZ ;  /* 0x000000787a781227 */ /* 0x001fca00078e00ff */
[----:B------:R-:W-:-:S07]  /*12b70*/  @P1 SHF.R.U32.HI R122, RZ, R121, R120 ;  /* 0x00000079ff7a1219 */ /* 0x000fce0000011678 */
.L_x_1742:
[----:B------:R-:W-:Y:S05]  /*12b80*/  BSYNC B0 ;  /* 0x0000000000007941 */ /* 0x000fea0003800000 */
.L_x_1740:
[----:B------:R-:W-:-:S04]  /*12b90*/  IMAD R122, R122, R123, -R0 ;  /* 0x0000007b7a7a7224 */ /* 0x000fc800078e0a00 */
[----:B------:R-:W-:-:S05]  /*12ba0*/  IMAD R122, R124, -0x2, R122 ;  /* 0xfffffffe7c7a7824 */ /* 0x000fca00078e027a */
[----:B------:R-:W-:Y:S02]  /*12bb0*/  VIMNMX R3, R3, R122, !PT ;  /* 0x0000007a03037248 */ /* 0x000fe40007fe0100 */
[----:B------:R-:W-:-:S07]  /*12bc0*/  VIADDMNMX R10, R122, R123, R10, PT ;  /* 0x0000007b7a0a7246 */ /* 0x000fce000380010a */
.L_x_1739:
        /* <DEDUP_REMOVED lines=113> */
.L_x_1745:
[----:B------:R-:W-:-:S05]  /*132e0*/  IMAD.U32 R120, RZ, RZ, UR4 ;  /* 0x00000004ff787e24 */ /* 0x000fca000f8e00ff */
[----:B------:R-:W-:-:S13]  /*132f0*/  ISETP.NE.AND P1, PT, R120, 0x1, PT ;  /* 0x000000017800780c */ /* 0x000fda0003f25270 */
[----:B------:R-:W0:Y:S02]  /*13300*/  @P1 LDC.64 R10, c[0x0][0x9e8] ;  /* 0x00027a00ff0a1b82 */ /* 0x000e240000000a00 */
[----:B0-----:R-:W-:-:S05]  /*13310*/  @P1 IMAD.HI.U32 R10, R15, R10, RZ ;  /* 0x0000000a0f0a1227 */ /* 0x001fca00078e00ff */
[----:B------:R-:W-:-:S07]  /*13320*/  @P1 SHF.R.U32.HI R15, RZ, R11, R10 ;  /* 0x0000000bff0f1219 */ /* 0x000fce000001160a */
.L_x_1746:
[----:B------:R-:W-:Y:S05]  /*13330*/  BSYNC B0 ;  /* 0x0000000000007941 */ /* 0x000fea0003800000 */
.L_x_1744:
[----:B------:R-:W-:-:S04]  /*13340*/  IMAD R0, R15, R120, -R0 ;  /* 0x000000780f007224 */ /* 0x000fc800078e0a00 */
[----:B------:R-:W-:-:S05]  /*13350*/  IMAD R0, R124, -0x2, R0 ;  /* 0xfffffffe7c007824 */ /* 0x000fca00078e0200 */
[----:B------:R-:W-:Y:S02]  /*13360*/  VIMNMX R3, R3, R0, !PT ;  /* 0x0000000003037248 */ /* 0x000fe40007fe0100 */
[----:B------:R-:W-:-:S07]  /*13370*/  VIADDMNMX R14, R0, R120, R14, PT ;  /* 0x00000078000e7246 */ /* 0x000fce000380010e */
.L_x_1743:
[----:B------:R-:W-:Y:S01]  /*13380*/  FMNMX.FTZ R0, R24, R20, !PT ;  /* 0x0000001418007209 */ /* 0x000fe20007810000 */
[----:B------:R-:W-:Y:S01]  /*13390*/  UMOV UR30, UR6 ;  /* 0x00000006001e7c82 */ /* 0x000fe20008000000 */
[----:B------:R-:W-:Y:S02]  /*133a0*/  ISETP.GT.AND P1, PT, R3, 0x1, P5 ;  /* 0x000000010300780c */ /* 0x000fe40002f24270 */
[----:B------:R-:W-:Y:S02]  /*133b0*/  FMNMX.FTZ R0, R25, R0, !PT ;  /* 0x0000000019007209 */ /* 0x000fe40007810000 */
[----:B------:R-:W-:Y:S02]  /*133c0*/  ISETP.LT.OR P1, PT, R14, 0x2, P1 ;  /* 0x000000020e00780c */ /* 0x000fe40000f21670 */
[----:B------:R-:W-:Y:S02]  /*133d0*/  FMNMX.FTZ R0, R28, R0, !PT ;  /* 0x000000001c007209 */ /* 0x000fe40007810000 */
[----:B------:R-:W-:-:S02]  /*133e0*/  FSEL R27, R27, -INF , !P1 ;  /* 0xff8000001b1b7808 */ /* 0x000fc40004800000 */
[----:B------:R-:W-:Y:S02]  /*133f0*/  FMNMX.FTZ R0, R29, R0, !PT ;  /* 0x000000001d007209 */ /* 0x000fe40007810000 */
[C---:B------:R-:W-:Y:S02]  /*13400*/  ISETP.GT.AND P2, PT, R3.reuse, 0x8, P5 ;  /* 0x000000080300780c */ /* 0x040fe40002f44270 */
[----:B------:R-:W-:Y:S02]  /*13410*/  FMNMX.FTZ R0, R32, R0, !PT ;  /* 0x0000000020007209 */ /* 0x000fe40007810000 */
[----:B------:R-:W-:Y:S02]  /*13420*/  ISETP.GT.AND P1, PT, R3, 0x9, P5 ;  /* 0x000000090300780c */ /* 0x000fe40002f24270 */
[----:B------:R-:W-:Y:S02]  /*13430*/  FMNMX.FTZ R0, R33, R0, !PT ;  /* 0x0000000021007209 */ /* 0x000fe40007810000 */
[----:B------:R-:W-:-:S02]  /*13440*/  ISETP.LT.OR P2, PT, R14, 0x9, P2 ;  /* 0x000000090e00780c */ /* 0x000fc40001741670 */
[----:B------:R-:W-:Y:S02]  /*13450*/  ISETP.LT.OR P1, PT, R14, 0xa, P1 ;  /* 0x0000000a0e00780c */ /* 0x000fe40000f21670 */
[----:B------:R-:W-:Y:S02]  /*13460*/  FMNMX.FTZ R0, R36, R0, !PT ;  /* 0x0000000024007209 */ /* 0x000fe40007810000 */
[----:B------:R-:W-:Y:S02]  /*13470*/  FSEL R30, R30, -INF , !P2 ;  /* 0xff8000001e1e7808 */ /* 0x000fe40005000000 */
[----:B------:R-:W-:Y:S02]  /*13480*/  FSEL R31, R31, -INF , !P1 ;  /* 0xff8000001f1f7808 */ /* 0x000fe40004800000 */
[C---:B------:R-:W-:Y:S02]  /*13490*/  ISETP.GT.AND P2, PT, R3.reuse, 0x10, P5 ;  /* 0x000000100300780c */ /* 0x040fe40002f44270 */
[----:B------:R-:W-:-:S02]  /*134a0*/  ISETP.GT.AND P1, PT, R3, 0x11, P5 ;  /* 0x000000110300780c */ /* 0x000fc40002f24270 */
[----:B------:R-:W-:Y:S02]  /*134b0*/  FMNMX.FTZ R0, R37, R0, !PT ;  /* 0x0000000025007209 */ /* 0x000fe40007810000 */
[C---:B------:R-:W-:Y:S02]  /*134c0*/  ISETP.LT.OR P2, PT, R14.reuse, 0x11, P2 ;  /* 0x000000110e00780c */ /* 0x040fe40001741670 */
[----:B------:R-:W-:Y:S02]  /*134d0*/  ISETP.LT.OR P1, PT, R14, 0x12, P1 ;  /* 0x000000120e00780c */ /* 0x000fe40000f21670 */
[----:B------:R-:W-:Y:S02]  /*134e0*/  FMNMX.FTZ R0, R40, R0, !PT ;  /* 0x0000000028007209 */ /* 0x000fe40007810000 */
[----:B------:R-:W-:Y:S02]  /*134f0*/  FSEL R34, R34, -INF , !P2 ;  /* 0xff80000022227808 */ /* 0x000fe40005000000 */
[----:B------:R-:W-:-:S02]  /*13500*/  FSEL R35, R35, -INF , !P1 ;  /* 0xff80000023237808 */ /* 0x000fc40004800000 */
[----:B------:R-:W-:Y:S02]  /*13510*/  FMNMX.FTZ R0, R41, R0, !PT ;  /* 0x0000000029007209 */ /* 0x000fe40007810000 */
[C---:B------:R-:W-:Y:S02]  /*13520*/  ISETP.GT.AND P2, PT, R3.reuse, 0x18, P5 ;  /* 0x000000180300780c */ /* 0x040fe40002f44270 */
[----:B------:R-:W-:Y:S02]  /*13530*/  ISETP.GT.AND P1, PT, R3, 0x19, P5 ;  /* 0x000000190300780c */ /* 0x000fe40002f24270 */
[----:B------:R-:W-:Y:S02]  /*13540*/  FMNMX.FTZ R0, R44, R0, !PT ;  /* 0x000000002c007209 */ /* 0x000fe40007810000 */
[C---:B------:R-:W-:Y:S02]  /*13550*/  ISETP.LT.OR P2, PT, R14.reuse, 0x19, P2 ;  /* 0x000000190e00780c */ /* 0x040fe40001741670 */
[----:B------:R-:W-:-:S02]  /*13560*/  ISETP.LT.OR P1, PT, R14, 0x1a, P1 ;  /* 0x0000001a0e00780c */ /* 0x000fc40000f21670 */
[----:B------:R-:W-:Y:S02]  /*13570*/  FMNMX.FTZ R0, R45, R0, !PT ;  /* 0x000000002d007209 */ /* 0x000fe40007810000 */
[----:B------:R-:W-:Y:S02]  /*13580*/  FSEL R38, R38, -INF , !P2 ;  /* 0xff80000026267808 */ /* 0x000fe40005000000 */
[----:B------:R-:W-:Y:S02]  /*13590*/  FSEL R39, R39, -INF , !P1 ;  /* 0xff80000027277808 */ /* 0x000fe40004800000 */
[C---:B------:R-:W-:Y:S02]  /*135a0*/  ISETP.GT.AND P2, PT, R3.reuse, 0x20, P5 ;  /* 0x000000200300780c */ /* 0x040fe40002f44270 */
[----:B------:R-:W-:Y:S02]  /*135b0*/  ISETP.GT.AND P1, PT, R3, 0x21, P5 ;  /* 0x000000210300780c */ /* 0x000fe40002f24270 */
[----:B------:R-:W-:-:S02]  /*135c0*/  FMNMX.FTZ R0, R48, R0, !PT ;  /* 0x0000000030007209 */ /* 0x000fc40007810000 */
[C---:B------:R-:W-:Y:S02]  /*135d0*/  ISETP.LT.OR P2, PT, R14.reuse, 0x21, P2 ;  /* 0x000000210e00780c */ /* 0x040fe40001741670 */
[----:B------:R-:W-:Y:S02]  /*135e0*/  ISETP.LT.OR P1, PT, R14, 0x22, P1 ;  /* 0x000000220e00780c */ /* 0x000fe40000f21670 */
[----:B------:R-:W-:Y:S02]  /*135f0*/  FMNMX.FTZ R0, R49, R0, !PT ;  /* 0x0000000031007209 */ /* 0x000fe40007810000 */
[----:B------:R-:W-:Y:S02]  /*13600*/  FSEL R42, R42, -INF , !P2 ;  /* 0xff8000002a2a7808 */ /* 0x000fe40005000000 */
[----:B------:R-:W-:Y:S02]  /*13610*/  FSEL R43, R43, -INF , !P1 ;  /* 0xff8000002b2b7808 */ /* 0x000fe40004800000 */
[----:B------:R-:W-:-:S02]  /*13620*/  ISETP.GT.AND P2, PT, R3, 0x28, P5 ;  /* 0x000000280300780c */ /* 0x000fc40002f44270 */
[----:B------:R-:W-:Y:S02]  /*13630*/  ISETP.GT.AND P1, PT, R3, 0x29, P5 ;  /* 0x000000290300780c */ /* 0x000fe40002f24270 */
[----:B------:R-:W-:Y:S02]  /*13640*/  FMNMX.FTZ R0, R52, R0, !PT ;  /* 0x0000000034007209 */ /* 0x000fe40007810000 */
[C---:B------:R-:W-:Y:S02]  /*13650*/  ISETP.LT.OR P2, PT, R14.reuse, 0x29, P2 ;  /* 0x000000290e00780c */ /* 0x040fe40001741670 */
[----:B------:R-:W-:Y:S02]  /*13660*/  ISETP.LT.OR P1, PT, R14, 0x2a, P1 ;  /* 0x0000002a0e00780c */ /* 0x000fe40000f21670 */
[----:B------:R-:W-:Y:S02]  /*13670*/  FMNMX.FTZ R0, R53, R0, !PT ;  /* 0x0000000035007209 */ /* 0x000fe40007810000 */
[----:B------:R-:W-:-:S02]  /*13680*/  FSEL R46, R46, -INF , !P2 ;  /* 0xff8000002e2e7808 */ /* 0x000fc40005000000 */
[----:B------:R-:W-:Y:S02]  /*13690*/  FSEL R47, R47, -INF , !P1 ;  /* 0xff8000002f2f7808 */ /* 0x000fe40004800000 */
        /* <DEDUP_REMOVED lines=8> */
[----:B------:R-:W-:Y:S02]  /*13720*/  FMNMX.FTZ R0, R60, R0, !PT ;  /* 0x000000003c007209 */ /* 0x000fe40007810000 */
        /* <DEDUP_REMOVED lines=8> */
[C---:B------:R-:W-:Y:S02]  /*137b0*/  ISETP.GT.AND P2, PT, R3.reuse, 0x40, P5 ;  /* 0x000000400300780c */ /* 0x040fe40002f44270 */
[----:B------:R-:W-:Y:S02]  /*137c0*/  ISETP.GT.AND P1, PT, R3, 0x41, P5 ;  /* 0x000000410300780c */ /* 0x000fe40002f24270 */
[----:B------:R-:W-:Y:S02]  /*137d0*/  FMNMX.FTZ R0, R65, R0, !PT ;  /* 0x0000000041007209 */ /* 0x000fe40007810000 */
[C---:B------:R-:W-:Y:S02]  /*137e0*/  ISETP.LT.OR P2, PT, R14.reuse, 0x41, P2 ;  /* 0x000000410e00780c */ /* 0x040fe40001741670 */
[----:B------:R-:W-:Y:S02]  /*137f0*/  ISETP.LT.OR P1, PT, R14, 0x42, P1 ;  /* 0x000000420e00780c */ /* 0x000fe40000f21670 */
[----:B------:R-:W-:-:S02]  /*13800*/  FMNMX.FTZ R0, R68, R0, !PT ;  /* 0x0000000044007209 */ /* 0x000fc40007810000 */
[----:B------:R-:W-:Y:S02]  /*13810*/  FSEL R58, R58, -INF , !P2 ;  /* 0xff8000003a3a7808 */ /* 0x000fe40005000000 */
[----:B------:R-:W-:Y:S02]  /*13820*/  FSEL R59, R59, -INF , !P1 ;  /* 0xff8000003b3b7808 */ /* 0x000fe40004800000 */
[C---:B------:R-:W-:Y:S02]  /*13830*/  ISETP.GT.AND P2, PT, R3.reuse, 0x48, P5 ;  /* 0x000000480300780c */ /* 0x040fe40002f44270 */
        /* <DEDUP_REMOVED lines=27> */
[----:B------:R-:W-:Y:S02]  /*139f0*/  LOP3.LUT R22, R22, 0xbfffffff, RZ, 0xc0, !PT ;  /* 0xbfffffff16167812 */ /* 0x000fe400078ec0ff */
[C---:B------:R-:W-:Y:S02]  /*13a00*/  ISETP.LT.OR P2, PT, R14.reuse, 0x61, P2 ;  /* 0x000000610e00780c */ /* 0x040fe40001741670 */
[----:B------:R-:W-:Y:S02]  /*13a10*/  ISETP.LT.OR P1, PT, R14, 0x62, P1 ;  /* 0x000000620e00780c */ /* 0x000fe40000f21670 */
[----:B------:R-:W-:Y:S02]  /*13a20*/  FMNMX.FTZ R0, R85, R0, !PT ;  /* 0x0000000055007209 */ /* 0x000fe40007810000 */
[----:B------:R-:W-:Y:S02]  /*13a30*/  @P0 LOP3.LUT R22, R22, 0x40000000, RZ, 0xfc, !PT ;  /* 0x4000000016160812 */ /* 0x000fe400078efcff */
[----:B------:R-:W-:-:S02]  /*13a40*/  FSEL R74, R74, -INF , !P2 ;  /* 0xff8000004a4a7808 */ /* 0x000fc40005000000 */
[----:B------:R-:W-:Y:S02]  /*13a50*/  FSEL R75, R75, -INF , !P1 ;  /* 0xff8000004b4b7808 */ /* 0x000fe40004800000 */
[C---:B------:R-:W-:Y:S02]  /*13a60*/  ISETP.GT.AND P4, PT, R3.reuse, 0x68, P5 ;  /* 0x000000680300780c */ /* 0x040fe40002f84270 */
[C---:B------:R-:W-:Y:S02]  /*13a70*/  ISETP.GT.AND P6, PT, R3.reuse, 0x69, P5 ;  /* 0x000000690300780c */ /* 0x040fe40002fc4270 */
[C---:B------:R-:W-:Y:S02]  /*13a80*/  ISETP.GT.AND P3, PT, R3.reuse, 0x70, P5 ;  /* 0x000000700300780c */ /* 0x040fe40002f64270 */
[C---:B------:R-:W-:Y:S02]  /*13a90*/  ISETP.GT.AND P2, PT, R3.reuse, 0x71, P5 ;  /* 0x000000710300780c */ /* 0x040fe40002f44270 */
[----:B------:R-:W-:-:S02]  /*13aa0*/  ISETP.GT.AND P1, PT, R3, 0x78, P5 ;  /* 0x000000780300780c */ /* 0x000fc40002f24270 */
[C---:B------:R-:W-:Y:S02]  /*13ab0*/  ISETP.GT.AND P0, PT, R3.reuse, RZ, P5 ;  /* 0x000000ff0300720c */ /* 0x040fe40002f04270 */
[----:B------:R-:W-:Y:S02]  /*13ac0*/  ISETP.GT.AND P5, PT, R3, 0x79, P5 ;  /* 0x000000790300780c */ /* 0x000fe40002fa4270 */
[----:B------:R-:W0:Y:S01]  /*13ad0*/  SHFL.BFLY PT, R3, R0, 0x2, 0x1f ;  /* 0x0c401f0000037f89 */ /* 0x000e2200000e0000 */
[----:B------:R-:W-:Y:S02]  /*13ae0*/  ISETP.LT.OR P4, PT, R14, 0x69, P4 ;  /* 0x000000690e00780c */ /* 0x000fe40002781670 */
[----:B------:R-:W-:Y:S02]  /*13af0*/  LOP3.LUT R22, R22, 0xfffffffd, RZ, 0xc0, !PT ;  /* 0xfffffffd16167812 */ /* 0x000fe400078ec0ff */
[C---:B------:R-:W-:Y:S02]  /*13b00*/  ISETP.LT.OR P0, PT, R14.reuse, 0x1, P0 ;  /* 0x000000010e00780c */ /* 0x040fe40000701670 */
[----:B------:R-:W-:-:S02]  /*13b10*/  ISETP.LT.OR P3, PT, R14, 0x71, P3 ;  /* 0x000000710e00780c */ /* 0x000fc40001f61670 */
[----:B------:R-:W-:Y:S02]  /*13b20*/  FSEL R26, R26, -INF , !P0 ;  /* 0xff8000001a1a7808 */ /* 0x000fe40004000000 */
[----:B------:R-:W-:Y:S02]  /*13b30*/  ISETP.LT.OR P2, PT, R14, 0x72, P2 ;  /* 0x000000720e00780c */ /* 0x000fe40001741670 */
[----:B------:R-:W-:Y:S02]  /*13b40*/  FSEL R82, R82, -INF , !P3 ;  /* 0xff80000052527808 */ /* 0x000fe40005800000 */
[----:B------:R-:W-:Y:S02]  /*13b50*/  @P4 LOP3.LUT R22, R22, 0x2, RZ, 0xfc, !PT ;  /* 0x0000000216164812 */ /* 0x000fe400078efcff */
[C---:B------:R-:W-:Y:S02]  /*13b60*/  ISETP.LT.OR P4, PT, R14.reuse, 0x6a, P6 ;  /* 0x0000006a0e00780c */ /* 0x040fe40003781670 */
[----:B------:R-:W-:-:S02]  /*13b70*/  ISETP.LT.OR P1, PT, R14, 0x79, P1 ;  /* 0x000000790e00780c */ /* 0x000fc40000f21670 */
[----:B------:R-:W-:Y:S02]  /*13b80*/  FSEL R79, R79, -INF , !P4 ;  /* 0xff8000004f4f7808 */ /* 0x000fe40006000000 */
[----:B------:R-:W-:Y:S02]  /*13b90*/  FSEL R83, R83, -INF , !P2 ;  /* 0xff80000053537808 */ /* 0x000fe40005000000 */
[----:B0-----:R-:W-:Y:S02]  /*13ba0*/  FMNMX.FTZ R3, R0, R3, !PT ;  /* 0x0000000300037209 */ /* 0x001fe40007810000 */
[----:B------:R-:W-:Y:S02]  /*13bb0*/  ISETP.LT.OR P5, PT, R14, 0x7a, P5 ;  /* 0x0000007a0e00780c */ /* 0x000fe40002fa1670 */
[----:B------:R-:W-:Y:S01]  /*13bc0*/  FSEL R86, R86, -INF , !P1 ;  /* 0xff80000056567808 */ /* 0x000fe20004800000 */
[----:B------:R-:W0:Y:S01]  /*13bd0*/  SHFL.BFLY PT, R0, R3, 0x1, 0x1f ;  /* 0x0c201f0003007f89 */ /* 0x000e2200000e0000 */
[----:B------:R-:W-:-:S02]  /*13be0*/  FSEL R87, R87, -INF , !P5 ;  /* 0xff80000057577808 */ /* 0x000fc40006800000 */
[----:B------:R-:W-:Y:S02]  /*13bf0*/  LOP3.LUT P0, RZ, R22, 0x40000000, RZ, 0xc0, !PT ;  /* 0x4000000016ff7812 */ /* 0x000fe4000780c0ff */
[----:B0-----:R-:W-:-:S04]  /*13c00*/  FMNMX.FTZ R3, R3, R0, !PT ;  /* 0x0000000003037209 */ /* 0x001fc80007810000 */
[C---:B------:R-:W-:Y:S01]  /*13c10*/  FSETP.NEU.FTZ.AND P6, PT, R3.reuse, -INF , PT ;  /* 0xff8000000300780b */ /* 0x040fe20003fdd000 */
[----:B------:R-:W-:-:S03]  /*13c20*/  FMUL.FTZ R0, R3, UR30 ;  /* 0x0000001e03007c20 */ /* 0x000fc60008410000 */
[----:B------:R-:W-:Y:S02]  /*13c30*/  FSEL R10, R3, RZ, P6 ;  /* 0x000000ff030a7208 */ /* 0x000fe40003000000 */
[----:B------:R-:W-:Y:S02]  /*13c40*/  FSEL R0, R0, RZ, P6 ;  /* 0x000000ff00007208 */ /* 0x000fe40003000000 */
[----:B------:R-:W-:Y:S01]  /*13c50*/  LOP3.LUT P6, RZ, R22, 0x2, RZ, 0xc0, !PT ;  /* 0x0000000216ff7812 */ /* 0x000fe200078cc0ff */
[----:B------:R-:W-:Y:S02]  /*13c60*/  FADD.FTZ R10, -R10, R20 ;  /* 0x000000140a0a7221 */ /* 0x000fe40000010100 */
        /* <DEDUP_REMOVED lines=33> */
[----:B------:R-:W-:Y:S01]  /*13e80*/  FMUL.FTZ R14, R10, UR30 ;  /* 0x0000001e0a0e7c20 */ /* 0x000fe20008410000 */
[----:B------:R-:W-:Y:S01]  /*13e90*/  FSEL R78, R78, -INF , !P6 ;  /* 0xff8000004e4e7808 */ /* 0x000fe20007000000 */
        /* <DEDUP_REMOVED lines=205> */
.L_x_1747:
        /* <DEDUP_REMOVED lines=77> */
.L_x_1728:
[----:B------:R-:W-:Y:S05]  /*15040*/  WARPSYNC.ALL ;  /* 0x0000000000007948 */ /* 0x000fea0003800000 */
[----:B------:R-:W-:Y:S06]  /*15050*/  BAR.ARV 0x8, 0x200 ;  /* 0x0208000000007b1d */ /* 0x000fec0000002000 */
[----:B------:R-:W-:Y:S05]  /*15060*/  @!P0 BRA `(.L_x_1749) ;  /* 0x0000000000048947 */ /* 0x000fea0003800000 */
[----:B------:R-:W-:Y:S01]  /*15070*/  BPT.TRAP 0x1 ;  /* 0x000000040000795c */ /* 0x000fe20000300000 */
.L_x_1749:
[----:B------:R-:W-:Y:S01]  /*15080*/  IMAD R11, R19, 0x8, R2 ;  /* 0x00000008130b7824 */ /* 0x000fe200078e0202 */
[----:B------:R-:W-:-:S04]  /*15090*/  SHF.L.U32 R4, R154, 0x1f, RZ ;  /* 0x0000001f9a047819 */ /* 0x000fc800000006ff */
[----:B------:R0:W1:Y:S01]  /*150a0*/  SYNCS.PHASECHK.TRANS64.TRYWAIT P1, [R11+URZ+0x16850], R4 ;  /* 0x016850040b0075a7 */ /* 0x000062000802017f */
[----:B------:R-:W-:Y:S05]  /*150b0*/  @!P0 BRA `(.L_x_1750) ;  /* 0x0000000000048947 */ /* 0x000fea0003800000 */
[----:B------:R-:W-:Y:S01]  /*150c0*/  BPT.TRAP 0x1 ;  /* 0x000000040000795c */ /* 0x000fe20000300000 */
.L_x_1750:
[----:B------:R-:W-:-:S05]  /*150d0*/  VIADD R2, R2, 0x400 ;  /* 0x0000040002027836 */ /* 0x000fca0000000000 */
[----:B------:R-:W-:-:S04]  /*150e0*/  SHF.R.U32.HI R2, RZ, 0x4, R2 ;  /* 0x00000004ff027819 */ /* 0x000fc80000011602 */
[----:B------:R-:W-:Y:S01]  /*150f0*/  LOP3.LUT R2, R2, 0x3fff, RZ, 0xc0, !PT ;  /* 0x00003fff02027812 */ /* 0x000fe200078ec0ff */
[----:B-1----:R-:W-:Y:S06]  /*15100*/  @P1 BRA `(.L_x_1751) ;  /* 0x0000000000081947 */ /* 0x002fec0003800000 */
[----:B------:R-:W1:Y:S02]  /*15110*/  SYNCS.PHASECHK.TRANS64.TRYWAIT P1, [R11+URZ+0x16850], R4 ;  /* 0x016850040b0075a7 */ /* 0x000e64000802017f */
[----:B-1----:R-:W-:Y:S05]  /*15120*/  @!P1 BRA `(.L_x_1752) ;  /* 0x000000a8006c9947 */ /* 0x002fea0003800000 */
.L_x_1751:
[----:B------:R-:W-:Y:S01]  /*15130*/  IMAD R8, R19, 0x400, R2 ;  /* 0x0000040013087824 */ /* 0x000fe200078e0202 */
[----:B------:R-:W-:Y:S05]  /*15140*/  WARPSYNC.ALL ;  /* 0x0000000000007948 */ /* 0x000fea0003800000 */
[----:B------:R-:W-:Y:S01]  /*15150*/  IMAD.MOV.U32 R9, RZ, RZ, 0x40000040 ;  /* 0x40000040ff097424 */ /* 0x000fe200078e00ff */
[C---:B------:R-:W-:Y:S01]  /*15160*/  R2UR UR6, R8.reuse ;  /* 0x00000000080672ca */ /* 0x040fe200000e0000 */
[----:B------:R-:W-:Y:S01]  /*15170*/  WARPGROUP.ARRIVE ;  /* 0x00000000000079c5 */ /* 0x000fe20000000000 */
[----:B------:R-:W-:Y:S01]  /*15180*/  VIADD R12, R8, 0x80 ;  /* 0x00000080080c7836 */ /* 0x000fe20000000000 */
[----:B------:R-:W2:Y:S01]  /*15190*/  SHFL.BFLY PT, R7, R6, 0x2, 0x1f ;  /* 0x0c401f0006077f89 */ /* 0x000ea200000e0000 */
[----:B------:R-:W-:Y:S01]  /*151a0*/  R2UR UR7, R9 ;  /* 0x00000000090772ca */ /* 0x000fe200000e0000 */
[----:B------:R-:W-:Y:S01]  /*151b0*/  IMAD.MOV.U32 R13, RZ, RZ, 0x40000040 ;  /* 0x40000040ff0d7424 */ /* 0x000fe200078e00ff */
[----:B------:R-:W-:Y:S01]  /*151c0*/  CS2R R14, SRZ ;  /* 0x00000000000e7805 */ /* 0x000fe2000001ff00 */
[----:B------:R-:W0:Y:S01]  /*151d0*/  SHFL.BFLY PT, R2, R5, 0x2, 0x1f ;  /* 0x0c401f0005027f89 */ /* 0x000e2200000e0000 */
[----:B------:R-:W-:-:S02]  /*151e0*/  IMAD.MOV.U32 R9, RZ, RZ, 0x40000040 ;  /* 0x40000040ff097424 */ /* 0x000fc400078e00ff */
[----:B------:R-:W-:Y:S02]  /*151f0*/  IMAD.MOV.U32 R21, RZ, RZ, -0x800000 ;  /* 0xff800000ff157424 */ /* 0x000fe400078e00ff */
[----:B------:R-:W-:-:S05]  /*15200*/  IMAD.MOV.U32 R20, RZ, RZ, -0x800000 ;  /* 0xff800000ff147424 */ /* 0x000fca00078e00ff */
[----:B------:R-:W-:Y:S01]  /*15210*/  HGMMA.64x64x16.F32.BF16 R88, R148, gdesc[UR4].tnspB, R88, gsb0 ;  /* 0x40e0000494587df0 */ /* 0x000fe20008001858 */
[----:B------:R-:W-:Y:S01]  /*15220*/  R2UR UR6, R12 ;  /* 0x000000000c0672ca */ /* 0x000fe200000e0000 */
[----:B------:R-:W-:Y:S01]  /*15230*/  VIADD R12, R8, 0x100 ;  /* 0x00000100080c7836 */ /* 0x000fe20000000000 */
[----:B------:R-:W-:Y:S01]  /*15240*/  R2UR UR7, R13 ;  /* 0x000000000d0772ca */ /* 0x000fe200000e0000 */
[----:B------:R-:W-:Y:S02]  /*15250*/  IMAD.MOV.U32 R13, RZ, RZ, 0x40000040 ;  /* 0x40000040ff0d7424 */ /* 0x000fe400078e00ff */
[----:B--2---:R-:W-:Y:S01]  /*15260*/  FADD.FTZ R7, R7, R6 ;  /* 0x0000000607077221 */ /* 0x004fe20000010000 */
[----:B01----:R-:W-:-:S04]  /*15270*/  FADD.FTZ R4, R2, R5 ;  /* 0x0000000502047221 */ /* 0x003fc80000010000 */
[----:B------:R-:W0:Y:S01]  /*15280*/  SHFL.BFLY PT, R2, R7, 0x1, 0x1f ;  /* 0x0c201f0007027f89 */ /* 0x000e2200000e0000 */
        /* <DEDUP_REMOVED lines=38> */
[----:B0-----:R-:W-:Y:S01]  /*154f0*/  FADD.FTZ R8, R7, R2 ;  /* 0x0000000207087221 */ /* 0x001fe20000010000 */
[----:B------:R-:W-:Y:S01]  /*15500*/  R2UR UR7, R9 ;  /* 0x00000000090772ca */ /* 0x000fe200000e0000 */
[----:B------:R-:W-:Y:S01]  /*15510*/  IMAD.U32 R2, RZ, RZ, UR30 ;  /* 0x0000001eff027e24 */ /* 0x000fe2000f8e00ff */
[----:B------:R-:W0:Y:S02]  /*15520*/  SHFL.BFLY PT, R9, R4, 0x1, 0x1f ;  /* 0x0c201f0004097f89 */ /* 0x000e2400000e0000 */
[----:B------:R-:W-:-:S13]  /*15530*/  FSETP.NE.FTZ.AND P1, PT, R8, RZ, PT ;  /* 0x000000ff0800720b */ /* 0x000fda0003f35000 */
[----:B------:R-:W1:Y:S01]  /*15540*/  @P1 MUFU.LG2 R5, R8 ;  /* 0x0000000800051308 */ /* 0x000e620000000c00 */
[----:B------:R-:W-:-:S07]  /*15550*/  @P1 FMUL.FTZ R2, R2, 0.69314718246459960938 ;  /* 0x3f31721802021820 */ /* 0x000fce0000410000 */
[----:B------:R-:W-:Y:S01]  /*15560*/  @P1 MUFU.RCP R14, R8 ;  /* 0x00000008000e1308 */ /* 0x000fe20000001000 */
[----:B0-----:R-:W-:Y:S01]  /*15570*/  FADD.FTZ R9, R4, R9 ;  /* 0x0000000904097221 */ /* 0x001fe20000010000 */
[----:B------:R-:W-:-:S04]  /*15580*/  IMAD.U32 R4, RZ, RZ, UR30 ;  /* 0x0000001eff047e24 */ /* 0x000fc8000f8e00ff */
[----:B------:R-:W-:Y:S01]  /*15590*/  FSETP.NE.FTZ.AND P2, PT, R9, RZ, PT ;  /* 0x000000ff0900720b */ /* 0x000fe20003f55000 */
[----:B-1----:R-:W-:-:S04]  /*155a0*/  @P1 FMUL.FTZ R5, R5, 0.69314718246459960938 ;  /* 0x3f31721805051820 */ /* 0x002fc80000410000 */
[----:B------:R-:W-:-:S08]  /*155b0*/  @P1 FFMA.FTZ R21, R2, R3, R5 ;  /* 0x0000000302151223 */ /* 0x000fd00000010005 */
        /* <DEDUP_REMOVED lines=11> */
.L_x_1753:
[----:B------:R-:W-:Y:S02]  /*15670*/  VIADD R2, R11, 0x16860 ;  /* 0x000168600b027836 */ /* 0x000fe40000000000 */
[-C--:B------:R-:W-:Y:S01]  /*15680*/  FMUL.FTZ R33, R88, R14.reuse ;  /* 0x0000000e58217220 */ /* 0x080fe20000410000 */
[----:B------:R-:W-:Y:S02]  /*15690*/  IMAD.U32 R3, RZ, RZ, UR38 ;  /* 0x00000026ff037e24 */ /* 0x000fe4000f8e00ff */
[-C--:B------:R-:W-:Y:S01]  /*156a0*/  FMUL.FTZ R0, R89, R14.reuse ;  /* 0x0000000e59007220 */ /* 0x080fe20000410000 */
[----:B------:R-:W-:Y:S02]  /*156b0*/  VIADD R19, R19, 0x1 ;  /* 0x0000000113137836 */ /* 0x000fe40000000000 */
[-C--:B------:R-:W-:Y:S01]  /*156c0*/  FMUL.FTZ R27, R92, R14.reuse ;  /* 0x0000000e5c1b7220 */ /* 0x080fe20000410000 */
[-C--:B------:R-:W-:Y:S01]  /*156d0*/  FMUL.FTZ R10, R93, R14.reuse ;  /* 0x0000000e5d0a7220 */ /* 0x080fe20000410000 */
[----:B------:R-:W-:Y:S01]  /*156e0*/  PRMT R2, R3, 0x654, R2 ;  /* 0x0000065403027816 */ /* 0x000fe20000000002 */
[-C--:B------:R-:W-:Y:S01]  /*156f0*/  FMUL.FTZ R96, R96, R14.reuse ;  /* 0x0000000e60607220 */ /* 0x080fe20000410000 */
[----:B------:R-:W-:Y:S01]  /*15700*/  ISETP.NE.AND P1, PT, R19, 0x2, PT ;  /* 0x000000021300780c */ /* 0x000fe20003f25270 */
[-C--:B------:R-:W-:Y:S01]  /*15710*/  FMUL.FTZ R97, R97, R14.reuse ;  /* 0x0000000e61617220 */ /* 0x080fe20000410000 */
[----:B------:R0:W-:Y:S01]  /*15720*/  SYNCS.ARRIVE.TRANS64.RED.A1T0 RZ, [R2+URZ], RZ ;  /* 0x000000ff02ff79a7 */ /* 0x0001e2000810043f */
        /* <DEDUP_REMOVED lines=28> */
[----:B------:R-:W-:Y:S01]  /*158f0*/  LOP3.LUT R154, R154, R5, RZ, 0x3c, !PT ;  /* 0x000000059a9a7212 */ /* 0x000fe200078e3cff */
[----:B------:R-:W-:Y:S01]  /*15900*/  UIADD3 UR36, UR36, 0x1, URZ ;  /* 0x0000000124247890 */ /* 0x000fe2000fffe03f */
[----:B0-----:R-:W-:-:S11]  /*15910*/  SEL R19, R19, RZ, P1 ;  /* 0x000000ff13137207 */ /* 0x001fd60000800000 */
.L_x_1638:
        /* <DEDUP_REMOVED lines=10> */
[----:B------:R-:W3:Y:S04]  /*159c0*/  LDL R4, [R1+0x60] ;  /* 0x0000600001047983 */ /* 0x000ee80000100800 */
[----:B------:R-:W4:Y:S01]  /*159d0*/  LDL R36, [R1+0x4c] ;  /* 0x00004c0001247983 */ /* 0x000f220000100800 */
[----:B------:R-:W2:Y:S01]  /*159e0*/  S2R R5, SR_SWINHI ;  /* 0x0000000000057919 */ /* 0x000ea20000002f00 */
[----:B------:R-:W-:Y:S05]  /*159f0*/  WARPSYNC.ALL ;  /* 0x0000000000007948 */ /* 0x000fea0003800000 */
[----:B------:R-:W-:Y:S01]  /*15a00*/  F2FP.BF16.F32.PACK_AB R10, R10, R27 ;  /* 0x0000001b0a0a723e */ /* 0x000fe200000010ff */
[----:B------:R-:W-:Y:S01]  /*15a10*/  ULDC.64 UR4, c[0x0][0xc00] ;  /* 0x0003000000047ab9 */ /* 0x000fe20000000a00 */
[----:B------:R-:W4:Y:S01]  /*15a20*/  LDC.64 R26, c[0x0][0xc00] ;  /* 0x00030000ff1a7b82 */ /* 0x000f220000000a00 */
[----:B------:R-:W4:Y:S04]  /*15a30*/  LDL R38, [R1+0x30] ;  /* 0x0000300001267983 */ /* 0x000f280000100800 */
[----:B------:R-:W4:Y:S01]  /*15a40*/  LDL R42, [R1+0x24] ;  /* 0x00002400012a7983 */ /* 0x000f220000100800 */
[----:B-----5:R-:W-:-:S02]  /*15a50*/  MOV R24, R2 ;  /* 0x0000000200187202 */ /* 0x020fc40000000f00 */
[----:B--2---:R-:W-:Y:S02]  /*15a60*/  MOV R25, R5 ;  /* 0x0000000500197202 */ /* 0x004fe40000000f00 */
[----:B------:R-:W-:Y:S02]  /*15a70*/  F2FP.BF16.F32.PACK_AB R11, R11, R94 ;  /* 0x0000005e0b0b723e */ /* 0x000fe400000010ff */
[----:B------:R-:W-:Y:S02]  /*15a80*/  F2FP.BF16.F32.PACK_AB R14, R14, R3 ;  /* 0x000000030e0e723e */ /* 0x000fe400000010ff */
[----:B------:R-:W-:Y:S01]  /*15a90*/  F2FP.BF16.F32.PACK_AB R15, R15, R118 ;  /* 0x000000760f0f723e */ /* 0x000fe200000010ff */
[----:B------:R-:W-:Y:S01]  /*15aa0*/  IMAD.MOV.U32 R37, RZ, RZ, RZ ;  /* 0x000000ffff257224 */ /* 0x000fe200078e00ff */
[----:B------:R-:W-:Y:S01]  /*15ab0*/  BAR.SYNC.DEFER_BLOCKING 0x1, 0x180 ;  /* 0x0046000000007b1d */ /* 0x000fe20000010000 */
[----:B---3--:R-:W-:-:S03]  /*15ac0*/  IMAD.WIDE R8, R4, 0x2, R24 ;  /* 0x0000000204087825 */ /* 0x008fc600078e0218 */
[C---:B------:R-:W-:Y:S02]  /*15ad0*/  LOP3.LUT R5, R8.reuse, 0x380, RZ, 0xc0, !PT ;  /* 0x0000038008057812 */ /* 0x040fe400078ec0ff */
[C---:B------:R-:W-:Y:S02]  /*15ae0*/  IADD3 R7, P1, R8.reuse, 0x40, RZ ;  /* 0x0000004008077810 */ /* 0x040fe40007f3e0ff */
[C---:B------:R-:W-:Y:S02]  /*15af0*/  IADD3 R35, P0, R8.reuse, 0x60, RZ ;  /* 0x0000006008237810 */ /* 0x040fe40007f1e0ff */
[----:B------:R-:W-:Y:S02]  /*15b00*/  SHF.R.U64 R5, R5, 0x3, RZ ;  /* 0x0000000305057819 */ /* 0x000fe400000012ff */
[----:B------:R-:W-:Y:S02]  /*15b10*/  IADD3 R13, P2, R8, 0x20, RZ ;  /* 0x00000020080d7810 */ /* 0x000fe40007f5e0ff */
[----:B------:R-:W-:-:S02]  /*15b20*/  LOP3.LUT R6, R7, 0x380, RZ, 0xc0, !PT ;  /* 0x0000038007067812 */ /* 0x000fc400078ec0ff */
[----:B------:R-:W-:Y:S01]  /*15b30*/  LOP3.LUT R8, R5, R8, RZ, 0x3c, !PT ;  /* 0x0000000805087212 */ /* 0x000fe200078e3cff */
[--C-:B------:R-:W-:Y:S01]  /*15b40*/  IMAD.X R5, RZ, RZ, R9.reuse, P0 ;  /* 0x000000ffff057224 */ /* 0x100fe200000e0609 */
[----:B------:R-:W-:Y:S02]  /*15b50*/  ISETP.NE.U32.AND P0, PT, RZ, UR4, PT ;  /* 0x00000004ff007c0c */ /* 0x000fe4000bf05070 */
[----:B------:R-:W-:Y:S02]  /*15b60*/  SHF.R.U64 R6, R6, 0x3, RZ ;  /* 0x0000000306067819 */ /* 0x000fe400000012ff */
[----:B------:R-:W-:Y:S01]  /*15b70*/  ISETP.NE.AND.EX P0, PT, RZ, UR5, PT, P0 ;  /* 0x00000005ff007c0c */ /* 0x000fe2000bf05300 */
[----:B------:R-:W-:Y:S01]  /*15b80*/  ULDC.64 UR4, c[0x0][0xc08] ;  /* 0x0003020000047ab9 */ /* 0x000fe20000000a00 */
[----:B------:R-:W-:Y:S01]  /*15b90*/  LOP3.LUT R6, R6, R7, RZ, 0x3c, !PT ;  /* 0x0000000706067212 */ /* 0x000fe200078e3cff */
[----:B------:R-:W-:Y:S01]  /*15ba0*/  IMAD.X R7, RZ, RZ, R9, P1 ;  /* 0x000000ffff077224 */ /* 0x000fe200008e0609 */
[----:B------:R-:W-:-:S02]  /*15bb0*/  LOP3.LUT R12, R13, 0x380, RZ, 0xc0, !PT ;  /* 0x000003800d0c7812 */ /* 0x000fc400078ec0ff */
[----:B------:R-:W-:Y:S02]  /*15bc0*/  ISETP.NE.U32.AND P1, PT, RZ, UR4, PT ;  /* 0x00000004ff007c0c */ /* 0x000fe4000bf25070 */
[----:B------:R-:W-:Y:S02]  /*15bd0*/  LOP3.LUT R4, R35, 0x380, RZ, 0xc0, !PT ;  /* 0x0000038023047812 */ /* 0x000fe400078ec0ff */
[----:B------:R-:W-:Y:S02]  /*15be0*/  SHF.R.U64 R12, R12, 0x3, RZ ;  /* 0x000000030c0c7819 */ /* 0x000fe400000012ff */
[----:B------:R-:W-:Y:S02]  /*15bf0*/  ISETP.NE.AND.EX P1, PT, RZ, UR5, PT, P1 ;  /* 0x00000005ff007c0c */ /* 0x000fe4000bf25310 */
[----:B------:R-:W-:Y:S02]  /*15c00*/  SHF.R.U64 R4, R4, 0x3, RZ ;  /* 0x0000000304047819 */ /* 0x000fe400000012ff */
[----:B------:R-:W-:Y:S01]  /*15c10*/  LOP3.LUT R12, R12, R13, RZ, 0x3c, !PT ;  /* 0x0000000d0c0c7212 */ /* 0x000fe200078e3cff */
[----:B------:R-:W-:Y:S01]  /*15c20*/  IMAD.X R13, RZ, RZ, R9, P2 ;  /* 0x000000ffff0d7224 */ /* 0x000fe200010e0609 */
[----:B------:R-:W-:-:S02]  /*15c30*/  MOV R32, R8 ;  /* 0x0000000800207202 */ /* 0x000fc40000000f00 */
[----:B------:R-:W-:Y:S02]  /*15c40*/  LOP3.LUT R4, R4, R35, RZ, 0x3c, !PT ;  /* 0x0000002304047212 */ /* 0x000fe400078e3cff */
[----:B------:R-:W-:Y:S02]  /*15c50*/  F2FP.BF16.F32.PACK_AB R8, R0, R33 ;  /* 0x000000210008723e */ /* 0x000fe400000010ff */
[----:B------:R-:W-:Y:S02]  /*15c60*/  F2FP.BF16.F32.PACK_AB R9, R91, R90 ;  /* 0x0000005a5b09723e */ /* 0x000fe400000010ff */
[----:B------:R-:W-:Y:S01]  /*15c70*/  MOV R34, R6 ;  /* 0x0000000600227202 */ /* 0x000fe20000000f00 */
[----:B------:R-:W-:Y:S01]  /*15c80*/  ULDC UR4, c[0x0][0xa88] ;  /* 0x0002a20000047ab9 */ /* 0x000fe20000000800 */
[----:B-1----:R-:W-:Y:S01]  /*15c90*/  MOV R28, R4 ;  /* 0x00000004001c7202 */ /* 0x002fe20000000f00 */
[----:B------:R1:W-:Y:S01]  /*15ca0*/  STSM.16.M88.4 [R32], R8 ;  /* 0x0000000820007844 */ /* 0x0003e20000000200 */
[----:B------:R-:W-:Y:S01]  /*15cb0*/  MOV R35, R12 ;  /* 0x0000000c00237202 */ /* 0x000fe20000000f00 */
[----:B------:R-:W2:Y:S01]  /*15cc0*/  LDC R0, c[0x0][0xbe8] ;  /* 0x0002fa00ff007b82 */ /* 0x000ea20000000800 */
[----:B------:R-:W-:-:S02]  /*15cd0*/  F2FP.BF16.F32.PACK_AB R4, R97, R96 ;  /* 0x000000606104723e */ /* 0x000fc400000010ff */
[----:B------:R-:W-:Y:S02]  /*15ce0*/  F2FP.BF16.F32.PACK_AB R5, R99, R98 ;  /* 0x000000626305723e */ /* 0x000fe400000010ff */
[----:B------:R-:W-:Y:S02]  /*15cf0*/  F2FP.BF16.F32.PACK_AB R6, R101, R100 ;  /* 0x000000646506723e */ /* 0x000fe400000010ff */
[----:B------:R-:W-:Y:S02]  /*15d00*/  F2FP.BF16.F32.PACK_AB R7, R103, R102 ;  /* 0x000000666707723e */ /* 0x000fe400000010ff */
[----:B------:R-:W-:Y:S02]  /*15d10*/  F2FP.BF16.F32.PACK_AB R12, R113, R112 ;  /* 0x00000070710c723e */ /* 0x000fe400000010ff */
[----:B------:R-:W-:Y:S02]  /*15d20*/  F2FP.BF16.F32.PACK_AB R13, R115, R114 ;  /* 0x00000072730d723e */ /* 0x000fe400000010ff */
[----:B-1----:R-:W-:Y:S01]  /*15d30*/  F2FP.BF16.F32.PACK_AB R8, R105, R104 ;  /* 0x000000686908723e */ /* 0x002fe200000010ff */
[----:B----4-:R-:W-:Y:S01]  /*15d40*/  IMAD.WIDE R32, R36, 0x4, R26 ;  /* 0x0000000424207825 */ /* 0x010fe200078e021a */
[----:B------:R-:W-:Y:S01]  /*15d50*/  F2FP.BF16.F32.PACK_AB R9, R107, R106 ;  /* 0x0000006a6b09723e */ /* 0x000fe200000010ff */
[----:B------:R-:W1:Y:S01]  /*15d60*/  @P1 LDC.64 R26, c[0x0][0xc08] ;  /* 0x00030200ff1a1b82 */ /* 0x000e620000000a00 */
[----:B------:R-:W-:-:S02]  /*15d70*/  F2FP.BF16.F32.PACK_AB R10, R109, R108 ;  /* 0x0000006c6d0a723e */ /* 0x000fc400000010ff */
[----:B------:R-:W-:Y:S01]  /*15d80*/  F2FP.BF16.F32.PACK_AB R11, R111, R110 ;  /* 0x0000006e6f0b723e */ /* 0x000fe200000010ff */
[----:B------:R1:W-:Y:S04]  /*15d90*/  STSM.16.M88.4 [R35], R4 ;  /* 0x0000000423007844 */ /* 0x0003e80000000200 */
[----:B------:R3:W-:Y:S04]  /*15da0*/  STSM.16.M88.4 [R34], R8 ;  /* 0x0000000822007844 */ /* 0x0007e80000000200 */
[----:B------:R4:W-:Y:S01]  /*15db0*/  STSM.16.M88.4 [R28], R12 ;  /* 0x0000000c1c007844 */ /* 0x0009e20000000200 */
[----:B------:R-:W-:Y:S01]  /*15dc0*/  BAR.SYNC.DEFER_BLOCKING 0x1, 0x180 ;  /* 0x0046000000007b1d */ /* 0x000fe20000010000 */
[----:B------:R-:W-:-:S02]  /*15dd0*/  IMAD.U32 R3, RZ, RZ, UR4 ;  /* 0x00000004ff037e24 */ /* 0x000fc4000f8e00ff */
[----:B-1----:R-:W-:-:S03]  /*15de0*/  @P1 IMAD.WIDE R4, R36, 0x4, R26 ;  /* 0x0000000424041825 */ /* 0x002fc600078e021a */
[----:B------:R1:W5:Y:S04]  /*15df0*/  @P0 LDG.E R37, desc[UR42][R32.64] ;  /* 0x0000002a20250981 */ /* 0x000368000c1e1900 */
[----:B------:R1:W5:Y:S01]  /*15e00*/  @P1 LDG.E R3, desc[UR42][R4.64] ;  /* 0x0000002a04031981 */ /* 0x000362000c1e1900 */
[----:B--2---:R-:W-:-:S13]  /*15e10*/  ISETP.NE.AND P2, PT, R0, 0x1, PT ;  /* 0x000000010000780c */ /* 0x004fda0003f45270 */
[----:B------:R-:W2:Y:S08]  /*15e20*/  @P2 LDC R6, c[0x0][0xbec] ;  /* 0x0002fb00ff062b82 */ /* 0x000eb00000000800 */
[----:B---3--:R-:W3:Y:S01]  /*15e30*/  @P2 LDC R9, c[0x0][0xbf0] ;  /* 0x0002fc00ff092b82 */ /* 0x008ee20000000800 */
[----:B----4-:R-:W-:Y:S01]  /*15e40*/  IMAD.IADD R13, R38, 0x1, R42 ;  /* 0x00000001260d7824 */ /* 0x010fe200078e022a */
[----:B-1----:R-:W-:Y:S06]  /*15e50*/  @P1 BRA `(.L_x_1756) ;  /* 0x0000000000101947 */ /* 0x002fec0003800000 */
[----:B------:R-:W-:Y:S05]  /*15e60*/  @!P0 BRA `(.L_x_1756) ;  /* 0x00000000000c8947 */ /* 0x000fea0003800000 */
[----:B------:R-:W4:Y:S04]  /*15e70*/  LDG.E R4, desc[UR42][R32.64] ;  /* 0x0000002a20047981 */ /* 0x000f28000c1e1900 */
[----:B-----5:R-:W4:Y:S02]  /*15e80*/  LDG.E R3, desc[UR42][R32.64+0x4] ;  /* 0x0000042a20037981 */ /* 0x020f24000c1e1900 */
[----:B----4-:R-:W-:-:S07]  /*15e90*/  IMAD.IADD R3, R3, 0x1, -R4 ;  /* 0x0000000103037824 */ /* 0x010fce00078e0a04 */
.L_x_1756:
[----:B------:R-:W4:Y:S01]  /*15ea0*/  LDL.LU R40, [R1+0x48] ;  /* 0x0000480001287983 */ /* 0x000f220000300800 */
[----:B--2---:R-:W-:Y:S01]  /*15eb0*/  @P2 IMAD.HI.U32 R4, R13, R6, RZ ;  /* 0x000000060d042227 */ /* 0x004fe200078e00ff */
[----:B------:R-:W-:Y:S02]  /*15ec0*/  ULDC.64 UR4, c[0x0][0xb90] ;  /* 0x0002e40000047ab9 */ /* 0x000fe40000000a00 */
[----:B------:R-:W2:Y:S04]  /*15ed0*/  LDL R12, [R1+0x5c] ;  /* 0x00005c00010c7983 */ /* 0x000ea80000100800 */
[----:B------:R-:W2:Y:S01]  /*15ee0*/  LDL R38, [R1+0x50] ;  /* 0x0000500001267983 */ /* 0x000ea20000100800 */
[----:B-----5:R-:W-:Y:S01]  /*15ef0*/  SHF.R.S32.HI R33, RZ, 0x1f, R37 ;  /* 0x0000001fff217819 */ /* 0x020fe20000011425 */
[----:B------:R-:W-:Y:S01]  /*15f00*/  IMAD.MOV.U32 R7, RZ, RZ, R13 ;  /* 0x000000ffff077224 */ /* 0x000fe200078e000d */
[----:B---3--:R-:W-:Y:S01]  /*15f10*/  @P2 SHF.R.U32.HI R7, RZ, R9, R4 ;  /* 0x00000009ff072219 */ /* 0x008fe20000011604 */
[----:B------:R-:W1:Y:S01]  /*15f20*/  S2R R10, SR_TID.X ;  /* 0x00000000000a7919 */ /* 0x000e620000002100 */
[----:B------:R-:W-:Y:S01]  /*15f30*/  IMAD.MOV.U32 R32, RZ, RZ, R37 ;  /* 0x000000ffff207224 */ /* 0x000fe200078e0025 */
[----:B------:R-:W-:-:S02]  /*15f40*/  SEL R39, R36, RZ, !P0 ;  /* 0x000000ff24277207 */ /* 0x000fc40004000000 */
[----:B------:R-:W-:Y:S02]  /*15f50*/  IMAD.MOV R11, RZ, RZ, -R7 ;  /* 0x000000ffff0b7224 */ /* 0x000fe400078e0a07 */
[C---:B-1----:R-:W-:Y:S02]  /*15f60*/  VIADD R14, R10.reuse, 0xffffff80 ;  /* 0xffffff800a0e7836 */ /* 0x042fe40000000000 */
[----:B------:R-:W-:-:S03]  /*15f70*/  VIADD R44, R10, 0xffffff80 ;  /* 0xffffff800a2c7836 */ /* 0x000fc60000000000 */
[----:B------:R-:W-:Y:S02]  /*15f80*/  SHF.R.S32.HI R10, RZ, 0x1f, R14 ;  /* 0x0000001fff0a7819 */ /* 0x000fe4000001140e */
[----:B------:R-:W-:Y:S02]  /*15f90*/  SHF.R.S32.HI R41, RZ, 0x1f, R44 ;  /* 0x0000001fff297819 */ /* 0x000fe4000001142c */
[----:B------:R-:W-:Y:S02]  /*15fa0*/  LEA.HI R10, R10, R14, RZ, 0x7 ;  /* 0x0000000e0a0a7211 */ /* 0x000fe400078f38ff */
[----:B------:R-:W-:Y:S02]  /*15fb0*/  LEA.HI R41, R41, R44, RZ, 0x3 ;  /* 0x0000002c29297211 */ /* 0x000fe400078f18ff */
[----:B------:R-:W-:Y:S02]  /*15fc0*/  LOP3.LUT R10, R10, 0xffffff80, RZ, 0xc0, !PT ;  /* 0xffffff800a0a7812 */ /* 0x000fe400078ec0ff */
[----:B------:R-:W-:-:S03]  /*15fd0*/  SHF.R.S32.HI R41, RZ, 0x3, R41 ;  /* 0x00000003ff297819 */ /* 0x000fc60000011429 */
[----:B------:R-:W-:Y:S01]  /*15fe0*/  IMAD.IADD R10, R14, 0x1, -R10 ;  /* 0x000000010e0a7824 */ /* 0x000fe200078e0a0a */
[----:B------:R-:W-:-:S04]  /*15ff0*/  SHF.R.S32.HI R43, RZ, 0x1f, R44 ;  /* 0x0000001fff2b7819 */ /* 0x000fc8000001142c */
[----:B------:R-:W-:-:S04]  /*16000*/  LEA.HI R43, R43, R44, RZ, 0x3 ;  /* 0x0000002c2b2b7211 */ /* 0x000fc800078f18ff */
[----:B------:R-:W-:-:S05]  /*16010*/  LOP3.LUT R43, R43, 0xfffffff8, RZ, 0xc0, !PT ;  /* 0xfffffff82b2b7812 */ /* 0x000fca00078ec0ff */
[----:B------:R-:W-:Y:S01]  /*16020*/  IMAD.IADD R43, R44, 0x1, -R43 ;  /* 0x000000012c2b7824 */ /* 0x000fe200078e0a2b */
[----:B----4-:R-:W-:Y:S01]  /*16030*/  SHF.R.S32.HI R28, RZ, 0x1f, R40 ;  /* 0x0000001fff1c7819 */ /* 0x010fe20000011428 */
[----:B------:R-:W-:-:S04]  /*16040*/  IMAD.WIDE.U32 R4, R40, UR4, R32 ;  /* 0x0000000428047c25 */ /* 0x000fc8000f8e0020 */
[----:B------:R-:W-:-:S04]  /*16050*/  IMAD R6, R28, UR4, RZ ;  /* 0x000000041c067c24 */ /* 0x000fc8000f8e02ff */
[----:B------:R-:W-:Y:S01]  /*16060*/  IMAD R9, R40, UR5, R6 ;  /* 0x0000000528097c24 */ /* 0x000fe2000f8e0206 */
[----:B------:R-:W-:Y:S01]  /*16070*/  SHF.R.S32.HI R6, RZ, 0x1f, R36 ;  /* 0x0000001fff067819 */ /* 0x000fe20000011424 */
[----:B------:R-:W-:Y:S02]  /*16080*/  ULDC.64 UR4, c[0x0][0xb98] ;  /* 0x0002e60000047ab9 */ /* 0x000fe40000000a00 */
[----:B------:R-:W-:Y:S01]  /*16090*/  IMAD.IADD R5, R5, 0x1, R9 ;  /* 0x0000000105057824 */ /* 0x000fe200078e0209 */
[----:B------:R-:W-:Y:S01]  /*160a0*/  SEL R32, R6, RZ, !P0 ;  /* 0x000000ff06207207 */ /* 0x000fe20004000000 */
[----:B------:R-:W-:Y:S02]  /*160b0*/  IMAD R9, R0, R11, R13 ;  /* 0x0000000b00097224 */ /* 0x000fe400078e020d */
[----:B------:R-:W-:-:S04]  /*160c0*/  IMAD.WIDE.U32 R4, R39, UR4, R4 ;  /* 0x0000000427047c25 */ /* 0x000fc8000f8e0004 */
[----:B------:R-:W-:Y:S01]  /*160d0*/  IMAD R8, R32, UR4, RZ ;  /* 0x0000000420087c24 */ /* 0x000fe2000f8e02ff */
[----:B------:R-:W-:Y:S02]  /*160e0*/  SHF.R.S32.HI R6, RZ, 0x1f, R9 ;  /* 0x0000001fff067819 */ /* 0x000fe40000011409 */
[----:B------:R-:W-:Y:S01]  /*160f0*/  SHF.R.S32.HI R11, RZ, 0x1f, R7 ;  /* 0x0000001fff0b7819 */ /* 0x000fe20000011407 */
[----:B------:R-:W-:Y:S01]  /*16100*/  IMAD R8, R39, UR5, R8 ;  /* 0x0000000527087c24 */ /* 0x000fe2000f8e0208 */
[----:B------:R-:W-:Y:S01]  /*16110*/  IADD3 R4, P0, R7, R4, RZ ;  /* 0x0000000407047210 */ /* 0x000fe20007f1e0ff */
[----:B------:R-:W-:Y:S02]  /*16120*/  ULDC.64 UR4, c[0x0][0xb88] ;  /* 0x0002e20000047ab9 */ /* 0x000fe40000000a00 */
[----:B------:R-:W-:Y:S01]  /*16130*/  IMAD R6, R6, UR4, RZ ;  /* 0x0000000406067c24 */ /* 0x000fe2000f8e02ff */
[----:B------:R-:W-:-:S03]  /*16140*/  IADD3.X R5, R11, R5, R8, P0, !PT ;  /* 0x000000050b057210 */ /* 0x000fc600007fe408 */
[C---:B------:R-:W-:Y:S02]  /*16150*/  IMAD R7, R9.reuse, UR5, R6 ;  /* 0x0000000509077c24 */ /* 0x040fe4000f8e0206 */
[----:B------:R-:W-:Y:S01]  /*16160*/  IMAD.WIDE.U32 R4, R9, UR4, R4 ;  /* 0x0000000409047c25 */ /* 0x000fe2000f8e0004 */
[----:B------:R-:W-:-:S03]  /*16170*/  ULDC.64 UR4, c[0x0][0xb50] ;  /* 0x0002d40000047ab9 */ /* 0x000fc60000000a00 */
[----:B------:R-:W-:Y:S01]  /*16180*/  IMAD.IADD R5, R5, 0x1, R7 ;  /* 0x0000000105057824 */ /* 0x000fe200078e0207 */
[----:B------:R-:W-:-:S04]  /*16190*/  LEA R8, P0, R4, UR4, 0x2 ;  /* 0x0000000404087c11 */ /* 0x000fc8000f8010ff */
[----:B------:R-:W-:Y:S01]  /*161a0*/  LEA.HI.X R9, R4, UR5, R5, 0x2, P0 ;  /* 0x0000000504097c11 */ /* 0x000fe200080f1405 */
[----:B------:R-:W-:Y:S01]  /*161b0*/  SHFL.IDX PT, R6, R8, RZ, 0x1c1f ;  /* 0x001c1fff08067589 */ /* 0x000fe200000e0000 */
[----:B--2---:R-:W-:Y:S01]  /*161c0*/  IMAD.IADD R11, R12, 0x1, R42 ;  /* 0x000000010c0b7824 */ /* 0x004fe200078e022a */
[----:B------:R-:W-:Y:S02]  /*161d0*/  ULDC.64 UR4, c[0x0][0xaa0] ;  /* 0x0002a80000047ab9 */ /* 0x000fe40000000a00 */
[----:B------:R-:W1:Y:S04]  /*161e0*/  SHFL.IDX PT, R7, R9, RZ, 0x1c1f ;  /* 0x001c1fff09077589 */ /* 0x000e6800000e0000 */
[----:B------:R-:W-:Y:S04]  /*161f0*/  SHFL.IDX PT, R34, R8, 0x1, 0x1c1f ;  /* 0x003c1f0008227f89 */ /* 0x000fe800000e0000 */
[----:B------:R2:W3:Y:S01]  /*16200*/  SHFL.IDX PT, R35, R9, 0x1, 0x1c1f ;  /* 0x003c1f0009237f89 */ /* 0x0004e200000e0000 */
[----:B------:R-:W-:Y:S01]  /*16210*/  IMAD R36, R3, R0, RZ ;  /* 0x0000000003247224 */ /* 0x000fe200078e02ff */
[----:B------:R-:W-:Y:S01]  /*16220*/  LOP3.LUT P0, RZ, R10, 0x3, RZ, 0xc0, !PT ;  /* 0x000000030aff7812 */ /* 0x000fe2000780c0ff */
[----:B------:R-:W-:-:S02]  /*16230*/  VIADD R3, R11, 0x8 ;  /* 0x000000080b037836 */ /* 0x000fc40000000000 */
[----:B------:R-:W-:Y:S01]  /*16240*/  IMAD R5, R41, 0x40, R38 ;  /* 0x0000004029057824 */ /* 0x000fe200078e0226 */
[-C--:B------:R-:W-:Y:S02]  /*16250*/  ISETP.GE.OR P1, PT, R11, R36.reuse, P0 ;  /* 0x000000240b00720c */ /* 0x080fe40000726670 */
[----:B------:R-:W-:Y:S01]  /*16260*/  ISETP.GE.OR P0, PT, R3, R36, P0 ;  /* 0x000000240300720c */ /* 0x000fe20000706670 */
[----:B------:R-:W-:-:S03]  /*16270*/  IMAD.WIDE R4, R5, 0x2, R24 ;  /* 0x0000000205047825 */ /* 0x000fc600078e0218 */
[----:B--2---:R-:W-:-:S04]  /*16280*/  LOP3.LUT R9, R4, 0x380, RZ, 0xc0, !PT ;  /* 0x0000038004097812 */ /* 0x004fc800078ec0ff */
[----:B------:R-:W-:-:S03]  /*16290*/  SHF.R.U64 R9, R9, 0x3, RZ ;  /* 0x0000000309097819 */ /* 0x000fc600000012ff */
[----:B-1----:R-:W-:Y:S01]  /*162a0*/  @!P1 ST.E desc[UR42][R6.64], R21 ;  /* 0x0000001506009985 */ /* 0x002fe2000c10192a */
[C---:B------:R-:W-:Y:S02]  /*162b0*/  IADD3 R13, P3, R4.reuse, 0x1800, RZ ;  /* 0x00001800040d7810 */ /* 0x040fe40007f7e0ff */
[C---:B------:R-:W-:Y:S02]  /*162c0*/  IADD3 R25, P4, R4.reuse, 0x3000, RZ ;  /* 0x0000300004197810 */ /* 0x040fe40007f9e0ff */
[----:B------:R-:W-:Y:S01]  /*162d0*/  LOP3.LUT R8, R9, R4, RZ, 0x3c, !PT ;  /* 0x0000000409087212 */ /* 0x000fe200078e3cff */
[----:B---3--:R1:W-:Y:S01]  /*162e0*/  @!P0 ST.E desc[UR42][R34.64], R20 ;  /* 0x0000001422008985 */ /* 0x0083e2000c10192a */
[----:B------:R-:W-:-:S04]  /*162f0*/  IADD3 R4, P0, R4, 0x4800, RZ ;  /* 0x0000480004047810 */ /* 0x000fc80007f1e0ff */
[----:B------:R-:W-:-:S04]  /*16300*/  LOP3.LUT R3, R4, 0x380, RZ, 0xc0, !PT ;  /* 0x0000038004037812 */ /* 0x000fc800078ec0ff */
[----:B------:R-:W-:Y:S01]  /*16310*/  SHF.R.U64 R3, R3, 0x3, RZ ;  /* 0x0000000303037819 */ /* 0x000fe200000012ff */
[----:B-1----:R-:W-:-:S03]  /*16320*/  IMAD R20, R33, UR4, RZ ;  /* 0x0000000421147c24 */ /* 0x002fc6000f8e02ff */
[----:B------:R-:W-:Y:S02]  /*16330*/  LOP3.LUT R4, R3, R4, RZ, 0x3c, !PT ;  /* 0x0000000403047212 */ /* 0x000fe400078e3cff */
[----:B------:R-:W-:Y:S01]  /*16340*/  LOP3.LUT R12, R13, 0x380, RZ, 0xc0, !PT ;  /* 0x000003800d0c7812 */ /* 0x000fe200078ec0ff */
[----:B------:R-:W-:Y:S01]  /*16350*/  IMAD R33, R37, UR5, R20 ;  /* 0x0000000525217c24 */ /* 0x000fe2000f8e0214 */
[----:B------:R-:W-:Y:S01]  /*16360*/  LOP3.LUT R24, R25, 0x380, RZ, 0xc0, !PT ;  /* 0x0000038019187812 */ /* 0x000fe200078ec0ff */
[----:B------:R-:W-:Y:S01]  /*16370*/  IMAD.WIDE.U32 R20, R37, UR4, RZ ;  /* 0x0000000425147c25 */ /* 0x000fe2000f8e00ff */
[----:B------:R-:W-:Y:S01]  /*16380*/  ULDC.64 UR4, c[0x0][0xae8] ;  /* 0x0002ba0000047ab9 */ /* 0x000fe20000000a00 */
[----:B------:R-:W1:Y:S02]  /*16390*/  @P2 LDC R35, c[0x0][0xbec] ;  /* 0x0002fb00ff232b82 */ /* 0x000e640000000800 */
[----:B------:R-:W-:Y:S02]  /*163a0*/  IMAD R3, R43, 0x30, R41 ;  /* 0x000000302b037824 */ /* 0x000fe400078e0229 */
[----:B------:R-:W-:-:S02]  /*163b0*/  IMAD.IADD R21, R21, 0x1, R33 ;  /* 0x0000000115157824 */ /* 0x000fc400078e0221 */
[----:B------:R-:W-:Y:S01]  /*163c0*/  IMAD R28, R28, UR4, RZ ;  /* 0x000000041c1c7c24 */ /* 0x000fe2000f8e02ff */
[----:B------:R-:W-:Y:S01]  /*163d0*/  SHF.R.U64 R12, R12, 0x3, RZ ;  /* 0x000000030c0c7819 */ /* 0x000fe200000012ff */
[----:B------:R-:W-:Y:S01]  /*163e0*/  IMAD.IADD R34, R42, 0x1, R3 ;  /* 0x000000012a227824 */ /* 0x000fe200078e0203 */
[----:B------:R-:W-:Y:S01]  /*163f0*/  SHF.R.U64 R24, R24, 0x3, RZ ;  /* 0x0000000318187819 */ /* 0x000fe200000012ff */
[C---:B------:R-:W-:Y:S01]  /*16400*/  IMAD R3, R40.reuse, UR5, R28 ;  /* 0x0000000528037c24 */ /* 0x040fe2000f8e021c */
[----:B------:R-:W2:Y:S01]  /*16410*/  @P2 LDC R37, c[0x0][0xbf0] ;  /* 0x0002fc00ff252b82 */ /* 0x000ea20000000800 */
[----:B------:R-:W-:Y:S01]  /*16420*/  IMAD.WIDE.U32 R20, R40, UR4, R20 ;  /* 0x0000000428147c25 */ /* 0x000fe2000f8e0014 */
[----:B------:R-:W-:Y:S01]  /*16430*/  LOP3.LUT R12, R12, R13, RZ, 0x3c, !PT ;  /* 0x0000000d0c0c7212 */ /* 0x000fe200078e3cff */
[----:B------:R-:W3:Y:S01]  /*16440*/  LDL R40, [R1+0x64] ;  /* 0x0000640001287983 */ /* 0x000ee20000100800 */
[----:B------:R-:W-:Y:S01]  /*16450*/  LOP3.LUT R24, R24, R25, RZ, 0x3c, !PT ;  /* 0x0000001918187212 */ /* 0x000fe200078e3cff */
[--C-:B------:R-:W-:Y:S01]  /*16460*/  IMAD.MOV.U32 R9, RZ, RZ, R5.reuse ;  /* 0x000000ffff097224 */ /* 0x100fe200078e0005 */
[----:B------:R-:W-:Y:S01]  /*16470*/  ULDC.64 UR4, c[0x0][0xaf0] ;  /* 0x0002bc0000047ab9 */ /* 0x000fe20000000a00 */
[----:B------:R-:W-:-:S02]  /*16480*/  IMAD.X R13, RZ, RZ, R5, P3 ;  /* 0x000000ffff0d7224 */ /* 0x000fc400018e0605 */
[----:B------:R-:W-:Y:S02]  /*16490*/  IMAD.X R25, RZ, RZ, R5, P4 ;  /* 0x000000ffff197224 */ /* 0x000fe400020e0605 */
[----:B------:R-:W4:Y:S04]  /*164a0*/  LD.E.128 R8, desc[UR42][R8.64] ;  /* 0x0000002a08087980 */ /* 0x000f28000c101d00 */
[----:B------:R-:W4:Y:S04]  /*164b0*/  LD.E.128 R12, desc[UR42][R12.64] ;  /* 0x0000002a0c0c7980 */ /* 0x000f28000c101d00 */
[----:B------:R-:W4:Y:S01]  /*164c0*/  LD.E.128 R24, desc[UR42][R24.64] ;  /* 0x0000002a18187980 */ /* 0x000f22000c101d00 */
[----:B-1----:R-:W-:-:S04]  /*164d0*/  @P2 IMAD.HI.U32 R28, R34, R35, RZ ;  /* 0x00000023221c2227 */ /* 0x002fc800078e00ff */
[----:B------:R-:W-:Y:S02]  /*164e0*/  IMAD.IADD R21, R21, 0x1, R3 ;  /* 0x0000000115157824 */ /* 0x000fe400078e0203 */
[----:B------:R-:W-:Y:S01]  /*164f0*/  IMAD.MOV.U32 R3, RZ, RZ, R34 ;  /* 0x000000ffff037224 */ /* 0x000fe200078e0022 */
[----:B--2---:R-:W-:Y:S01]  /*16500*/  @P2 SHF.R.U32.HI R3, RZ, R37, R28 ;  /* 0x00000025ff032219 */ /* 0x004fe2000001161c */
        /* <DEDUP_REMOVED lines=18> */
[----:B------:R-:W-:Y:S01]  /*16630*/  IMAD.X R5, RZ, RZ, R5, P0 ;  /* 0x000000ffff057224 */ /* 0x000fe200000e0605 */
[C---:B------:R-:W-:Y:S01]  /*16640*/  LEA R28, P0, R20.reuse, UR4, 0x1 ;  /* 0x00000004141c7c11 */ /* 0x040fe2000f8008ff */
[----:B------:R-:W-:Y:S01]  /*16650*/  IMAD.IADD R3, R21, 0x1, R3 ;  /* 0x0000000115037824 */ /* 0x000fe200078e0203 */
[----:B------:R-:W-:Y:S01]  /*16660*/  ULDC UR4, c[0x0][0xac8] ;  /* 0x0002b20000047ab9 */ /* 0x000fe20000000800 */
[----:B------:R-:W-:Y:S02]  /*16670*/  IMAD.IADD R39, R41, 0x1, R42 ;  /* 0x0000000129277824 */ /* 0x000fe400078e022a */
[----:B------:R-:W5:Y:S01]  /*16680*/  LD.E.128 R4, desc[UR42][R4.64] ;  /* 0x0000002a04047980 */ /* 0x000f62000c101d00 */
[----:B------:R-:W-:-:S03]  /*16690*/  LEA.HI.X R37, R20, UR5, R3, 0x1, P0 ;  /* 0x0000000514257c11 */ /* 0x000fc600080f0c03 */
[----:B------:R-:W1:Y:S01]  /*166a0*/  SHFL.IDX PT, R20, R28, RZ, 0x181f ;  /* 0x00181fff1c147589 */ /* 0x000e6200000e0000 */
[----:B------:R-:W-:-:S03]  /*166b0*/  ISETP.GE.AND P0, PT, R38, UR4, PT ;  /* 0x0000000426007c0c */ /* 0x000fc6000bf06270 */
[----:B------:R-:W2:Y:S04]  /*166c0*/  SHFL.IDX PT, R32, R28, 0x1, 0x181f ;  /* 0x00381f001c207f89 */ /* 0x000ea800000e0000 */
[----:B------:R-:W3:Y:S04]  /*166d0*/  SHFL.IDX PT, R21, R37, RZ, 0x181f ;  /* 0x00181fff25157589 */ /* 0x000ee800000e0000 */
[----:B------:R-:W0:Y:S01]  /*166e0*/  SHFL.IDX PT, R34, R28, 0x2, 0x181f ;  /* 0x00581f001c227f89 */ /* 0x000e2200000e0000 */
[----:B------:R-:W-:-:S03]  /*166f0*/  VIADD R0, R39, 0x30 ;  /* 0x0000003027007836 */ /* 0x000fc60000000000 */
[----:B------:R-:W0:Y:S01]  /*16700*/  SHFL.IDX PT, R33, R37, 0x1, 0x181f ;  /* 0x00381f0025217f89 */ /* 0x000e2200000e0000 */
[CC--:B------:R-:W-:Y:S01]  /*16710*/  ISETP.GE.OR P3, PT, R39.reuse, R36.reuse, P0 ;  /* 0x000000242700720c */ /* 0x0c0fe20000766670 */
[----:B------:R-:W-:Y:S02]  /*16720*/  VIADD R3, R39, 0x60 ;  /* 0x0000006027037836 */ /* 0x000fe40000000000 */
[----:B------:R-:W0:Y:S01]  /*16730*/  SHFL.IDX PT, R35, R37, 0x2, 0x181f ;  /* 0x00581f0025237f89 */ /* 0x000e2200000e0000 */
[----:B------:R1:W-:Y:S06]  /*16740*/  MEMBAR.ALL.CTA ;  /* 0x0000000000007992 */ /* 0x0003ec0000008000 */
[----:B-1----:R-:W1:Y:S01]  /*16750*/  FENCE.VIEW.ASYNC.S ;  /* 0x00000000000073c6 */ /* 0x002e620000000000 */
[----:B------:R-:W-:-:S02]  /*16760*/  ISETP.GE.OR P2, PT, R0, R36, P0 ;  /* 0x000000240000720c */ /* 0x000fc40000746670 */
[----:B------:R-:W-:Y:S01]  /*16770*/  ISETP.GE.OR P1, PT, R3, R36, P0 ;  /* 0x000000240300720c */ /* 0x000fe20000726670 */
[----:B------:R-:W-:Y:S01]  /*16780*/  VIADD R0, R2, 0x16820 ;  /* 0x0001682002007836 */ /* 0x000fe20000000000 */
[----:B------:R-:W-:-:S04]  /*16790*/  @!P3 LEA R20, P5, R38, R20, 0x1 ;  /* 0x000000142614b211 */ /* 0x000fc800078a08ff */
[----:B------:R-:W-:-:S05]  /*167a0*/  PRMT R0, RZ, 0x654, R0 ;  /* 0x00000654ff007816 */ /* 0x000fca0000000000 */
[----:B--2---:R-:W-:Y:S01]  /*167b0*/  @!P2 LEA R32, P4, R38, R32, 0x1 ;  /* 0x000000202620a211 */ /* 0x004fe200078808ff */
[----:B-1----:R1:W-:Y:S02]  /*167c0*/  SYNCS.ARRIVE.TRANS64.RED.A1T0 RZ, [R0+URZ], RZ ;  /* 0x000000ff00ff79a7 */ /* 0x0023e4000810043f */
[----:B-1----:R-:W-:-:S05]  /*167d0*/  VIADD R0, R39, 0x90 ;  /* 0x0000009027007836 */ /* 0x002fca0000000000 */
[----:B------:R-:W-:Y:S01]  /*167e0*/  ISETP.GE.OR P0, PT, R0, R36, P0 ;  /* 0x000000240000720c */ /* 0x000fe20000706670 */
[----:B------:R-:W2:Y:S04]  /*167f0*/  SHFL.IDX PT, R28, R28, 0x3, 0x181f ;  /* 0x00781f001c1c7f89 */ /* 0x000ea800000e0000 */
[----:B------:R-:W1:Y:S01]  /*16800*/  SHFL.IDX PT, R37, R37, 0x3, 0x181f ;  /* 0x00781f0025257f89 */ /* 0x000e6200000e0000 */
[C-C-:B---3--:R-:W-:Y:S02]  /*16810*/  @!P3 LEA.HI.X R21, R38.reuse, R21, R40.reuse, 0x1, P5 ;  /* 0x000000152615b211 */ /* 0x148fe400028f0c28 */
[C---:B0-----:R-:W-:Y:S02]  /*16820*/  @!P1 LEA R34, P5, R38.reuse, R34, 0x1 ;  /* 0x0000002226229211 */ /* 0x041fe400078a08ff */
[----:B------:R-:W-:-:S02]  /*16830*/  @!P2 LEA.HI.X R33, R38, R33, R40, 0x1, P4 ;  /* 0x000000212621a211 */ /* 0x000fc400020f0c28 */
[----:B------:R-:W-:Y:S01]  /*16840*/  @!P1 LEA.HI.X R35, R38, R35, R40, 0x1, P5 ;  /* 0x0000002326239211 */ /* 0x000fe200028f0c28 */
[----:B----4-:R3:W-:Y:S04]  /*16850*/  @!P3 ST.E.128 desc[UR42][R20.64], R8 ;  /* 0x000000081400b985 */ /* 0x0107e8000c101d2a */
[----:B------:R3:W-:Y:S04]  /*16860*/  @!P2 ST.E.128 desc[UR42][R32.64], R12 ;  /* 0x0000000c2000a985 */ /* 0x0007e8000c101d2a */
[----:B------:R3:W-:Y:S01]  /*16870*/  @!P1 ST.E.128 desc[UR42][R34.64], R24 ;  /* 0x0000001822009985 */ /* 0x0007e2000c101d2a */
[----:B-12---:R-:W-:Y:S05]  /*16880*/  @P0 BRA `(.L_x_1757) ;  /* 0x00000008008c0947 */ /* 0x006fea0003800000 */
[----:B---3--:R-:W-:-:S04]  /*16890*/  LEA R8, P0, R38, R28, 0x1 ;  /* 0x0000001c26087211 */ /* 0x008fc800078008ff */
[----:B------:R-:W-:-:S05]  /*168a0*/  LEA.HI.X R9, R38, R37, R40, 0x1, P0 ;  /* 0x0000002526097211 */ /* 0x000fca00000f0c28 */
[----:B-----5:R2:W-:Y:S01]  /*168b0*/  ST.E.128 desc[UR42][R8.64], R4 ;  /* 0x0000000408007985 */ /* 0x0205e2000c101d2a */
[----:B------:R-:W-:Y:S05]  /*168c0*/  BRA `(.L_x_1757) ;  /* 0x00000008007c7947 */ /* 0x000fea0003800000 */
.L_x_1755:
[----:B------:R-:W3:Y:S01]  /*168d0*/  LDL R11, [R1+0x4c] ;  /* 0x00004c00010b7983 */ /* 0x000ee20000100800 */
[----:B------:R-:W-:Y:S01]  /*168e0*/  ULDC.64 UR4, c[0x0][0xc00] ;  /* 0x0003000000047ab9 */ /* 0x000fe20000000a00 */
[----:B------:R-:W3:Y:S01]  /*168f0*/  LDC.64 R4, c[0x0][0xc00] ;  /* 0x00030000ff047b82 */ /* 0x000ee20000000a00 */
[----:B------:R-:W-:Y:S01]  /*16900*/  ISETP.NE.U32.AND P0, PT, RZ, UR4, PT ;  /* 0x00000004ff007c0c */ /* 0x000fe2000bf05070 */
[----:B------:R-:W-:-:S03]  /*16910*/  IMAD.MOV.U32 R0, RZ, RZ, RZ ;  /* 0x000000ffff007224 */ /* 0x000fc600078e00ff */
[----:B------:R-:W-:Y:S01]  /*16920*/  ISETP.NE.AND.EX P0, PT, RZ, UR5, PT, P0 ;  /* 0x00000005ff007c0c */ /* 0x000fe2000bf05300 */
[----:B------:R-:W-:Y:S02]  /*16930*/  ULDC.64 UR4, c[0x0][0xc08] ;  /* 0x0003020000047ab9 */ /* 0x000fe40000000a00 */
[----:B------:R-:W-:Y:S01]  /*16940*/  ISETP.NE.U32.AND P1, PT, RZ, UR4, PT ;  /* 0x00000004ff007c0c */ /* 0x000fe2000bf25070 */
[----:B------:R-:W4:Y:S03]  /*16950*/  LDC R25, c[0x0][0xbe8] ;  /* 0x0002fa00ff197b82 */ /* 0x000f260000000800 */
[----:B------:R-:W-:-:S13]  /*16960*/  ISETP.NE.AND.EX P1, PT, RZ, UR5, PT, P1 ;  /* 0x00000005ff007c0c */ /* 0x000fda000bf25310 */
[----:B------:R-:W2:Y:S01]  /*16970*/  @P1 LDC.64 R6, c[0x0][0xc08] ;  /* 0x00030200ff061b82 */ /* 0x000ea20000000a00 */
[----:B------:R-:W-:Y:S02]  /*16980*/  ULDC UR4, c[0x0][0xa88] ;  /* 0x0002a20000047ab9 */ /* 0x000fe40000000800 */
[----:B------:R-:W-:Y:S01]  /*16990*/  IMAD.U32 R8, RZ, RZ, UR4 ;  /* 0x00000004ff087e24 */ /* 0x000fe2000f8e00ff */
[----:B------:R-:W0:Y:S01]  /*169a0*/  S2R R10, SR_TID.X ;  /* 0x00000000000a7919 */ /* 0x000e220000002100 */
[----:B---3--:R-:W-:-:S04]  /*169b0*/  IMAD.WIDE R4, R11, 0x4, R4 ;  /* 0x000000040b047825 */ /* 0x008fc800078e0204 */
[----:B--2---:R-:W-:Y:S01]  /*169c0*/  @P1 IMAD.WIDE R6, R11, 0x4, R6 ;  /* 0x000000040b061825 */ /* 0x004fe200078e0206 */
[----:B------:R2:W5:Y:S04]  /*169d0*/  @P0 LDG.E R0, desc[UR42][R4.64] ;  /* 0x0000002a04000981 */ /* 0x000568000c1e1900 */
[----:B------:R2:W5:Y:S01]  /*169e0*/  @P1 LDG.E R8, desc[UR42][R6.64] ;  /* 0x0000002a06081981 */ /* 0x000562000c1e1900 */
[----:B----4-:R-:W-:Y:S01]  /*169f0*/  ISETP.NE.AND P2, PT, R25, 0x1, PT ;  /* 0x000000011900780c */ /* 0x010fe20003f45270 */
[----:B0-----:R-:W-:Y:S01]  /*16a00*/  VIADD R26, R10, 0xffffff80 ;  /* 0xffffff800a1a7836 */ /* 0x001fe20000000000 */
[----:B------:R-:W-:-:S04]  /*16a10*/  SHF.R.S32.HI R9, RZ, 0x1f, R11 ;  /* 0x0000001fff097819 */ /* 0x000fc8000001140b */
[----:B------:R-:W-:-:S07]  /*16a20*/  ISETP.GE.AND P3, PT, R26, 0xc0, PT ;  /* 0x000000c01a00780c */ /* 0x000fce0003f66270 */
[----:B------:R-:W0:Y:S08]  /*16a30*/  @P2 LDC R20, c[0x0][0xbec] ;  /* 0x0002fb00ff142b82 */ /* 0x000e300000000800 */
[----:B------:R-:W3:Y:S01]  /*16a40*/  @P2 LDC R27, c[0x0][0xbf0] ;  /* 0x0002fc00ff1b2b82 */ /* 0x000ee20000000800 */
[----:B--2---:R-:W-:Y:S05]  /*16a50*/  @P1 BRA `(.L_x_1758) ;  /* 0x0000000000101947 */ /* 0x004fea0003800000 */
[----:B------:R-:W-:Y:S05]  /*16a60*/  @!P0 BRA `(.L_x_1758) ;  /* 0x00000000000c8947 */ /* 0x000fea0003800000 */
[----:B------:R-:W2:Y:S04]  /*16a70*/  LDG.E R3, desc[UR42][R4.64] ;  /* 0x0000002a04037981 */ /* 0x000ea8000c1e1900 */
[----:B-----5:R-:W2:Y:S02]  /*16a80*/  LDG.E R8, desc[UR42][R4.64+0x4] ;  /* 0x0000042a04087981 */ /* 0x020ea4000c1e1900 */
[----:B--2---:R-:W-:-:S07]  /*16a90*/  IMAD.IADD R8, R8, 0x1, -R3 ;  /* 0x0000000108087824 */ /* 0x004fce00078e0a03 */
.L_x_1758:
[----:B-----5:R-:W2:Y:S04]  /*16aa0*/  LDL R24, [R1+0x48] ;  /* 0x0000480001187983 */ /* 0x020ea80000100800 */
[----:B------:R4:W5:Y:S01]  /*16ab0*/  LDL R33, [R1+0x24] ;  /* 0x0000240001217983 */ /* 0x0009620000100800 */
[----:B------:R-:W-:Y:S01]  /*16ac0*/  BSSY B1, `(.L_x_1759) ;  /* 0x000002c000017945 */ /* 0x000fe20003800000 */
[----:B------:R-:W-:Y:S02]  /*16ad0*/  SEL R13, R11, RZ, !P0 ;  /* 0x000000ff0b0d7207 */ /* 0x000fe40004000000 */
[----:B------:R-:W-:Y:S02]  /*16ae0*/  SEL R14, R9, RZ, !P0 ;  /* 0x000000ff090e7207 */ /* 0x000fe40004000000 */
[----:B------:R-:W-:-:S02]  /*16af0*/  SHF.R.S32.HI R11, RZ, 0x1f, R0 ;  /* 0x0000001fff0b7819 */ /* 0x000fc40000011400 */
[----:B--2---:R-:W-:Y:S01]  /*16b00*/  SHF.R.S32.HI R12, RZ, 0x1f, R24 ;  /* 0x0000001fff0c7819 */ /* 0x004fe20000011418 */
[----:B----4-:R-:W-:Y:S06]  /*16b10*/  @P3 BRA `(.L_x_1760) ;  /* 0x0000000000983947 */ /* 0x010fec0003800000 */
[----:B------:R-:W2:Y:S01]  /*16b20*/  LDC R9, c[0x0][0xbe8] ;  /* 0x0002fa00ff097b82 */ /* 0x000ea20000000800 */
[----:B-----5:R-:W-:Y:S01]  /*16b30*/  IADD3 R10, R33, -0x80, R10 ;  /* 0xffffff80210a7810 */ /* 0x020fe20007ffe00a */
[----:B--2---:R-:W-:-:S05]  /*16b40*/  IMAD R3, R8, R9, RZ ;  /* 0x0000000908037224 */ /* 0x004fca00078e02ff */
[----:B------:R-:W-:-:S13]  /*16b50*/  ISETP.GE.AND P0, PT, R10, R3, PT ;  /* 0x000000030a00720c */ /* 0x000fda0003f06270 */
[----:B------:R-:W-:Y:S05]  /*16b60*/  @P0 BRA `(.L_x_1760) ;  /* 0x0000000000840947 */ /* 0x000fea0003800000 */
[----:B------:R-:W-:Y:S01]  /*16b70*/  ISETP.NE.AND P0, PT, R9, 0x1, PT ;  /* 0x000000010900780c */ /* 0x000fe20003f05270 */
[----:B------:R-:W-:Y:S01]  /*16b80*/  ULDC.64 UR4, c[0x0][0xb90] ;  /* 0x0002e40000047ab9 */ /* 0x000fe20000000a00 */
[----:B------:R-:W-:Y:S02]  /*16b90*/  IMAD.MOV.U32 R4, RZ, RZ, R0 ;  /* 0x000000ffff047224 */ /* 0x000fe400078e0000 */
[----:B------:R-:W-:Y:S02]  /*16ba0*/  IMAD R7, R12, UR4, RZ ;  /* 0x000000040c077c24 */ /* 0x000fe4000f8e02ff */
[----:B------:R-:W-:Y:S02]  /*16bb0*/  IMAD.MOV.U32 R5, RZ, RZ, R11 ;  /* 0x000000ffff057224 */ /* 0x000fe400078e000b */
[----:B------:R-:W-:Y:S02]  /*16bc0*/  IMAD.MOV.U32 R3, RZ, RZ, R10 ;  /* 0x000000ffff037224 */ /* 0x000fe400078e000a */
[----:B------:R-:W-:-:S03]  /*16bd0*/  IMAD.WIDE.U32 R4, R24, UR4, R4 ;  /* 0x0000000418047c25 */ /* 0x000fc6000f8e0004 */
[----:B------:R-:W2:Y:S01]  /*16be0*/  @P0 LDC R15, c[0x0][0xbec] ;  /* 0x0002fb00ff0f0b82 */ /* 0x000ea20000000800 */
[----:B------:R-:W-:Y:S01]  /*16bf0*/  IMAD R7, R24, UR5, R7 ;  /* 0x0000000518077c24 */ /* 0x000fe2000f8e0207 */
[----:B------:R-:W-:-:S03]  /*16c00*/  ULDC.64 UR4, c[0x0][0xb98] ;  /* 0x0002e60000047ab9 */ /* 0x000fc60000000a00 */
[----:B------:R-:W-:-:S03]  /*16c10*/  IMAD.IADD R5, R5, 0x1, R7 ;  /* 0x0000000105057824 */ /* 0x000fc600078e0207 */
[----:B------:R-:W4:Y:S01]  /*16c20*/  @P0 LDC R21, c[0x0][0xbf0] ;  /* 0x0002fc00ff150b82 */ /* 0x000f220000000800 */
[----:B------:R-:W-:-:S04]  /*16c30*/  IMAD.WIDE.U32 R4, R13, UR4, R4 ;  /* 0x000000040d047c25 */ /* 0x000fc8000f8e0004 */
[----:B--2---:R-:W-:-:S05]  /*16c40*/  @P0 IMAD.HI.U32 R6, R10, R15, RZ ;  /* 0x0000000f0a060227 */ /* 0x004fca00078e00ff */
[----:B----4-:R-:W-:Y:S01]  /*16c50*/  @P0 SHF.R.U32.HI R3, RZ, R21, R6 ;  /* 0x00000015ff030219 */ /* 0x010fe20000011606 */
[----:B------:R-:W-:-:S03]  /*16c60*/  IMAD R6, R14, UR4, RZ ;  /* 0x000000040e067c24 */ /* 0x000fc6000f8e02ff */
[----:B------:R-:W-:Y:S01]  /*16c70*/  IADD3 R4, P0, R3, R4, RZ ;  /* 0x0000000403047210 */ /* 0x000fe20007f1e0ff */
[--C-:B------:R-:W-:Y:S02]  /*16c80*/  IMAD.MOV R7, RZ, RZ, -R3.reuse ;  /* 0x000000ffff077224 */ /* 0x100fe400078e0a03 */
        /* <DEDUP_REMOVED lines=15> */
.L_x_1760:
[----:B------:R-:W-:Y:S05]  /*16d80*/  BSYNC B1 ;  /* 0x0000000000017941 */ /* 0x000fea0003800000 */
.L_x_1759:
[----:B--2---:R-:W2:Y:S04]  /*16d90*/  LDL R6, [R1+0x50] ;  /* 0x0000500001067983 */ /* 0x004ea80000100800 */
[----:B------:R-:W1:Y:S01]  /*16da0*/  LDL R10, [R1+0x64] ;  /* 0x00006400010a7983 */ /* 0x000e620000100800 */
[--C-:B------:R-:W-:Y:S01]  /*16db0*/  SHF.R.S32.HI R7, RZ, 0x1f, R26.reuse ;  /* 0x0000001fff077819 */ /* 0x100fe2000001141a */
[----:B------:R-:W-:Y:S01]  /*16dc0*/  ULDC.64 UR4, c[0x0][0xaa0] ;  /* 0x0002a80000047ab9 */ /* 0x000fe20000000a00 */
[----:B------:R-:W-:Y:S01]  /*16dd0*/  SHF.R.S32.HI R32, RZ, 0x1f, R26 ;  /* 0x0000001fff207819 */ /* 0x000fe2000001141a */
[----:B------:R-:W-:Y:S01]  /*16de0*/  IMAD R3, R11, UR4, RZ ;  /* 0x000000040b037c24 */ /* 0x000fe2000f8e02ff */
[-C--:B------:R-:W-:Y:S01]  /*16df0*/  LEA.HI R7, R7, R26.reuse, RZ, 0x3 ;  /* 0x0000001a07077211 */ /* 0x080fe200078f18ff */
[----:B------:R-:W-:Y:S01]  /*16e00*/  IMAD.WIDE.U32 R4, R0, UR4, RZ ;  /* 0x0000000400047c25 */ /* 0x000fe2000f8e00ff */
        /* <DEDUP_REMOVED lines=10> */
[----:B-----5:R-:W-:-:S04]  /*16eb0*/  IMAD.IADD R9, R33, 0x1, R0 ;  /* 0x0000000121097824 */ /* 0x020fc800078e0200 */
[----:B0-----:R-:W-:-:S04]  /*16ec0*/  @P2 IMAD.HI.U32 R0, R9, R20, RZ ;  /* 0x0000001409002227 */ /* 0x001fc800078e00ff */
[----:B------:R-:W-:Y:S01]  /*16ed0*/  IMAD.MOV.U32 R3, RZ, RZ, R9 ;  /* 0x000000ffff037224 */ /* 0x000fe200078e0009 */
[----:B---3--:R-:W-:-:S04]  /*16ee0*/  @P2 SHF.R.U32.HI R3, RZ, R27, R0 ;  /* 0x0000001bff032219 */ /* 0x008fc80000011600 */
[----:B------:R-:W-:Y:S01]  /*16ef0*/  SHF.R.S32.HI R0, RZ, 0x1f, R3 ;  /* 0x0000001fff007819 */ /* 0x000fe20000011403 */
[----:B--2---:R-:W-:Y:S02]  /*16f00*/  IMAD.MOV.U32 R26, RZ, RZ, R6 ;  /* 0x000000ffff1a7224 */ /* 0x004fe400078e0006 */
[----:B------:R-:W-:Y:S02]  /*16f10*/  IMAD R6, R12, UR4, RZ ;  /* 0x000000040c067c24 */ /* 0x000fe4000f8e02ff */
[----:B-1----:R-:W-:Y:S02]  /*16f20*/  IMAD.MOV.U32 R28, RZ, RZ, R10 ;  /* 0x000000ffff1c7224 */ /* 0x002fe400078e000a */
        /* <DEDUP_REMOVED lines=28> */
[----:B------:R-:W-:Y:S01]  /*170f0*/  IMAD.IADD R24, R32, 0x1, R33 ;  /* 0x0000000120187824 */ /* 0x000fe200078e0221 */
[----:B------:R-:W1:Y:S03]  /*17100*/  SHFL.IDX PT, R0, R20, RZ, 0x181f ;  /* 0x00181fff14007589 */ /* 0x000e6600000e0000 */
[C---:B------:R-:W-:Y:S01]  /*17110*/  VIADD R8, R24.reuse, 0x30 ;  /* 0x0000003018087836 */ /* 0x040fe20000000000 */
[----:B------:R-:W2:Y:S01]  /*17120*/  SHFL.IDX PT, R5, R7, 0x1, 0x181f ;  /* 0x00381f0007057f89 */ /* 0x000ea200000e0000 */
[C---:B------:R-:W-:Y:S01]  /*17130*/  ISETP.GE.OR P2, PT, R24.reuse, R21, P0 ;  /* 0x000000151800720c */ /* 0x040fe20000746670 */
[----:B------:R-:W-:-:S02]  /*17140*/  VIADD R10, R24, 0x60 ;  /* 0x00000060180a7836 */ /* 0x000fc40000000000 */
[----:B------:R-:W3:Y:S01]  /*17150*/  SHFL.IDX PT, R14, R7, 0x2, 0x181f ;  /* 0x00581f00070e7f89 */ /* 0x000ee200000e0000 */
[-C--:B------:R-:W-:Y:S02]  /*17160*/  ISETP.GE.OR P3, PT, R8, R21.reuse, P0 ;  /* 0x000000150800720c */ /* 0x080fe40000766670 */
[----:B------:R-:W-:Y:S01]  /*17170*/  ISETP.GE.OR P4, PT, R10, R21, P0 ;  /* 0x000000150a00720c */ /* 0x000fe20000786670 */
[----:B------:R-:W4:Y:S04]  /*17180*/  SHFL.IDX PT, R4, R20, 0x1, 0x181f ;  /* 0x00381f0014047f89 */ /* 0x000f2800000e0000 */
[----:B------:R-:W5:Y:S02]  /*17190*/  SHFL.IDX PT, R6, R20, 0x2, 0x181f ;  /* 0x00581f0014067f89 */ /* 0x000f6400000e0000 */
[----:B0-----:R-:W-:-:S04]  /*171a0*/  @!P2 LEA R10, P5, R26, R3, 0x1 ;  /* 0x000000031a0aa211 */ /* 0x001fc800078a08ff */
[C---:B-1----:R-:W-:Y:S02]  /*171b0*/  @!P2 LEA.HI.X R3, R26.reuse, R0, R28, 0x1, P5 ;  /* 0x000000001a03a211 */ /* 0x042fe400028f0c1c */
[----:B------:R0:W1:Y:S01]  /*171c0*/  SHFL.IDX PT, R0, R20, 0x3, 0x181f ;  /* 0x00781f0014007f89 */ /* 0x00006200000e0000 */
[C---:B--2---:R-:W-:Y:S02]  /*171d0*/  @!P3 LEA R8, P1, R26.reuse, R5, 0x1 ;  /* 0x000000051a08b211 */ /* 0x044fe400078208ff */
[----:B------:R-:W-:Y:S01]  /*171e0*/  @!P2 IMAD.MOV.U32 R11, RZ, RZ, R3 ;  /* 0x000000ffff0ba224 */ /* 0x000fe200078e0003 */
[----:B---3--:R-:W-:-:S04]  /*171f0*/  @!P4 LEA R25, P5, R26, R14, 0x1 ;  /* 0x0000000e1a19c211 */ /* 0x008fc800078a08ff */
[----:B------:R0:W-:Y:S01]  /*17200*/  @!P2 ST.E.128 desc[UR42][R10.64], RZ ;  /* 0x000000ff0a00a985 */ /* 0x0001e2000c101d2a */
[C-C-:B----4-:R-:W-:Y:S01]  /*17210*/  @!P3 LEA.HI.X R9, R26.reuse, R4, R28.reuse, 0x1, P1 ;  /* 0x000000041a09b211 */ /* 0x150fe200008f0c1c */
[----:B------:R-:W-:Y:S02]  /*17220*/  @!P4 IMAD.MOV.U32 R4, RZ, RZ, R25 ;  /* 0x000000ffff04c224 */ /* 0x000fe400078e0019 */
[----:B------:R0:W2:Y:S01]  /*17230*/  SHFL.IDX PT, R14, R7, 0x3, 0x181f ;  /* 0x00781f00070e7f89 */ /* 0x0000a200000e0000 */
[----:B-----5:R-:W-:-:S03]  /*17240*/  @!P4 LEA.HI.X R5, R26, R6, R28, 0x1, P5 ;  /* 0x000000061a05c211 */ /* 0x020fc600028f0c1c */
[----:B------:R0:W-:Y:S04]  /*17250*/  @!P3 ST.E.128 desc[UR42][R8.64], RZ ;  /* 0x000000ff0800b985 */ /* 0x0001e8000c101d2a */
[----:B------:R0:W-:Y:S02]  /*17260*/  @!P4 ST.E.128 desc[UR42][R4.64], RZ ;  /* 0x000000ff0400c985 */ /* 0x0001e4000c101d2a */
.L_x_1956:
[----:B------:R-:W-:-:S05]  /*17270*/  VIADD R24, R24, 0x90 ;  /* 0x0000009018187836 */ /* 0x000fca0000000000 */
[----:B------:R-:W-:-:S13]  /*17280*/  ISETP.GE.OR P0, PT, R24, R21, P0 ;  /* 0x000000151800720c */ /* 0x000fda0000706670 */
[----:B--2---:R-:W-:-:S04]  /*17290*/  @!P0 LEA R14, P1, R26, R14, 0x1 ;  /* 0x0000000e1a0e8211 */ /* 0x004fc800078208ff */
[----:B-1----:R-:W-:-:S05]  /*172a0*/  @!P0 LEA.HI.X R15, R26, R0, R28, 0x1, P1 ;  /* 0x000000001a0f8211 */ /* 0x002fca00008f0c1c */
[----:B------:R1:W-:Y:S04]  /*172b0*/  @!P0 ST.E.128 desc[UR42][R14.64], RZ ;  /* 0x000000ff0e008985 */ /* 0x0003e8000c101d2a */
.L_x_1757:
[----:B------:R-:W-:Y:S05]  /*172c0*/  BSYNC B0 ;  /* 0x0000000000007941 */ /* 0x000fea0003800000 */
.L_x_1754:
[----:B------:R-:W-:Y:S02]  /*172d0*/  ULDC UR4, c[0x0][0xc3c] ;  /* 0x00030f0000047ab9 */ /* 0x000fe40000000800 */
[----:B------:R-:W-:-:S13]  /*172e0*/  ISETP.GE.AND P0, PT, R31, UR4, PT ;  /* 0x000000041f007c0c */ /* 0x000fda000bf06270 */
[----:B------:R-:W-:Y:S05]  /*172f0*/  @!P0 BRA `(.L_x_1762) ;  /* 0xfffffe9c00588947 */ /* 0x000fea000383ffff */
[----:B------:R-:W-:Y:S05]  /*17300*/  BRA `(.L_x_1556) ;  /* 0x0000007000987947 */ /* 0x000fea0003800000 */
.L_x_1554:
[----:B------:R-:W-:-:S08]  /*17310*/  NOP ;  /* 0x0000000000007918 */ /* 0x000fd00000000000 */
[----:B------:R-:W0:-:S00]  /*17320*/  USETMAXREG.DEALLOC.CTAPOOL 0x20 ;  /* 0x00000020000079c8 */ /* 0x000e0000080e0500 */
[----:B0-----:R-:W-:Y:S02]  /*17330*/  LOP3.LUT R0, R0, 0x3, RZ, 0xc0, !PT ;  /* 0x0000000300007812 */ /* 0x001fe400078ec0ff */
[----:B------:R-:W-:-:S04]  /*17340*/  LOP3.LUT R22, R22, 0xfffffffb, RZ, 0xc0, !PT ;  /* 0xfffffffb16167812 */ /* 0x000fc800078ec0ff */
[----:B------:R-:W0:Y:S02]  /*17350*/  SHFL.IDX PT, R0, R0, RZ, 0x1f ;  /* 0x00001fff00007589 */ /* 0x000e2400000e0000 */
[----:B0-----:R-:W-:Y:S01]  /*17360*/  ISETP.NE.AND P0, PT, R0, RZ, PT ;  /* 0x000000ff0000720c */ /* 0x001fe20003f05270 */
[----:B------:R-:W-:-:S12]  /*17370*/  IMAD.MOV.U32 R0, RZ, RZ, RZ ;  /* 0x000000ffff007224 */ /* 0x000fd800078e00ff */
[----:B------:R-:W-:Y:S01]  /*17380*/  @P0 LOP3.LUT R22, R22, 0x4, RZ, 0xfc, !PT ;  /* 0x0000000416160812 */ /* 0x000fe200078efcff */
[----:B------:R-:W-:Y:S06]  /*17390*/  @!P0 BRA `(.L_x_1763) ;  /* 0x00000000001c8947 */ /* 0x000fec0003800000 */
[----:B------:R-:W0:Y:S08]  /*173a0*/  S2UR UR5, SR_CgaCtaId ;  /* 0x00000000000579c3 */ /* 0x000e300000008800 */
[----:B------:R-:W-:Y:S06]  /*173b0*/  BAR.SYNC.DEFER_BLOCKING 0x5, 0x200 ;  /* 0x0148000000007b1d */ /* 0x000fec0000010000 */
[----:B------:R-:W-:-:S02]  /*173c0*/  UMOV UR4, 0x400 ;  /* 0x0000040000047882 */ /* 0x000fc40000000000 */
[----:B0-----:R-:W-:-:S09]  /*173d0*/  ULEA UR4, UR5, UR4, 0x18 ;  /* 0x0000000405047291 */ /* 0x001fd2000f8ec03f */
[----:B------:R-:W1:Y:S01]  /*173e0*/  LDS.128 R16, [UR4+0x168d0] ;  /* 0x0168d004ff107984 */ /* 0x000e620008000c00 */
[----:B------:R-:W-:Y:S06]  /*173f0*/  BAR.ARV 0x4, 0x200 ;  /* 0x0108000000007b1d */ /* 0x000fec0000002000 */
[----:B------:R-:W-:Y:S05]  /*17400*/  BRA `(.L_x_1764) ;  /* 0x0000000800907947 */ /* 0x000fea0003800000 */
.L_x_1763:
[----:B------:R-:W0:Y:S01]  /*17410*/  S2R R2, SR_TID.X ;  /* 0x0000000000027919 */ /* 0x000e220000002100 */
        /* <DEDUP_REMOVED lines=41> */
.L_x_1769:
        /* <DEDUP_REMOVED lines=12> */
.L_x_1768:
[----:B------:R-:W-:Y:S05]  /*17770*/  BSYNC B0 ;  /* 0x0000000000007941 */ /* 0x000fea0003800000 */
.L_x_1767:
        /* <DEDUP_REMOVED lines=21> */
.L_x_1765:
        /* <DEDUP_REMOVED lines=16> */
[----:B------:R-:W0:Y:S02]  /*179d0*/  F2I.FTZ.U32.TRUNC.NTZ R3, R11 ;  /* 0x0000000b00037305 */ /* 0x000e24000021f000 */
[----:B0-----:R-:W-:Y:S01]  /*179e0*/  IMAD.MOV R11, RZ, RZ, -R3 ;  /* 0x000000ffff0b7224 */ /* 0x001fe200078e0a03 */
[----:B------:R-:W-:Y:S06]  /*179f0*/  @!P0 BRA `(.L_x_1770) ;  /* 0x0000000000088947 */ /* 0x000fec0003800000 */
[----:B------:R-:W-:-:S05]  /*17a00*/  VIADD R9, R15, 0xffffffff ;  /* 0xffffffff0f097836 */ /* 0x000fca0000000000 */
[----:B------:R0:W1:Y:S02]  /*17a10*/  SHFL.IDX PT, R16, R6, R9, 0x1f ;  /* 0x00001f0906107589 */ /* 0x00006400000e0000 */
.L_x_1770:
[----:B-1----:R-:W-:Y:S01]  /*17a20*/  IMAD R16, R16, UR5, R13 ;  /* 0x0000000510107c24 */ /* 0x002fe2000f8e020d */
[----:B------:R-:W-:Y:S01]  /*17a30*/  IABS R10, R4 ;  /* 0x00000004000a7213 */ /* 0x000fe20000000000 */
[----:B------:R-:W-:Y:S02]  /*17a40*/  IMAD R11, R11, R8, RZ ;  /* 0x000000080b0b7224 */ /* 0x000fe400078e02ff */
[----:B------:R-:W-:Y:S01]  /*17a50*/  IMAD.MOV.U32 R2, RZ, RZ, RZ ;  /* 0x000000ffff027224 */ /* 0x000fe200078e00ff */
[----:B0-----:R-:W-:Y:S01]  /*17a60*/  IADD3 R9, -R16, UR6, RZ ;  /* 0x0000000610097c10 */ /* 0x001fe2000fffe1ff */
[----:B------:R-:W-:Y:S02]  /*17a70*/  IMAD.MOV R10, RZ, RZ, -R10 ;  /* 0x000000ffff0a7224 */ /* 0x000fe400078e0a0a */
[----:B------:R-:W-:Y:S01]  /*17a80*/  IMAD.HI.U32 R2, R3, R11, R2 ;  /* 0x0000000b03027227 */ /* 0x000fe200078e0002 */
[----:B------:R-:W-:-:S05]  /*17a90*/  IABS R6, R9 ;  /* 0x0000000900067213 */ /* 0x000fca0000000000 */
        /* <DEDUP_REMOVED lines=27> */
[----:B------:R-:W-:Y:S01]  /*17c50*/  IMAD R9, R11, R8, RZ ;  /* 0x000000080b097224 */ /* 0x000fe200078e02ff */
[----:B------:R-:W-:-:S03]  /*17c60*/  IABS R11, R4 ;  /* 0x00000004000b7213 */ /* 0x000fc60000000000 */
[----:B------:R-:W-:-:S04]  /*17c70*/  IMAD.HI.U32 R2, R3, R9, R2 ;  /* 0x0000000903027227 */ /* 0x000fc800078e0002 */
[----:B------:R-:W-:Y:S02]  /*17c80*/  IMAD.MOV.U32 R9, RZ, RZ, R11 ;  /* 0x000000ffff097224 */ /* 0x000fe400078e000b */
        /* <DEDUP_REMOVED lines=19> */
.L_x_1766:
[----:B------:R-:W-:Y:S02]  /*17dc0*/  IMAD.MOV.U32 R17, RZ, RZ, RZ ;  /* 0x000000ffff117224 */ /* 0x000fe400078e00ff */
[----:B------:R-:W-:Y:S02]  /*17dd0*/  IMAD.U32 R16, RZ, RZ, UR6 ;  /* 0x00000006ff107e24 */ /* 0x000fe4000f8e00ff */
[----:B------:R-:W-:-:S07]  /*17de0*/  IMAD.MOV.U32 R18, RZ, RZ, RZ ;  /* 0x000000ffff127224 */ /* 0x000fce00078e00ff */
.L_x_1771:
[----:B------:R-:W-:-:S13]  /*17df0*/  ISETP.NE.AND P0, PT, R5, RZ, PT ;  /* 0x000000ff0500720c */ /* 0x000fda0003f05270 */
[----:B------:R-:W0:Y:S01]  /*17e00*/  @!P0 S2R R3, SR_CgaCtaId ;  /* 0x0000000000038919 */ /* 0x000e220000008800 */
[----:B------:R-:W-:-:S04]  /*17e10*/  @!P0 MOV R0, 0x400 ;  /* 0x0000040000008802 */ /* 0x000fc80000000f00 */
[----:B0-----:R-:W-:-:S05]  /*17e20*/  @!P0 LEA R0, R3, R0, 0x18 ;  /* 0x0000000003008211 */ /* 0x001fca00078ec0ff */
[----:B------:R0:W-:Y:S01]  /*17e30*/  @!P0 STS.128 [R0+0x168d0], R16 ;  /* 0x0168d01000008388 */ /* 0x0001e20000000c00 */
[----:B------:R-:W-:Y:S06]  /*17e40*/  BAR.ARV 0x5, 0x200 ;  /* 0x0148000000007b1d */ /* 0x000fec0000002000 */
.L_x_1764:
        /* <DEDUP_REMOVED lines=10> */
[----:B------:R-:W-:Y:S01]  /*17ef0*/  STL [R1+0x44], RZ ;  /* 0x000044ff01007387 */ /* 0x000fe20000100800 */
[----:B------:R-:W-:Y:S01]  /*17f00*/  IMAD.MOV.U32 R27, RZ, RZ, RZ ;  /* 0x000000ffff1b7224 */ /* 0x000fe200078e00ff */
[----:B------:R-:W-:Y:S01]  /*17f10*/  ULDC.64 UR40, c[0x0][0x198] ;  /* 0x0000660000287ab9 */ /* 0x000fe20000000a00 */
[----:B------:R-:W-:Y:S01]  /*17f20*/  IMAD.MOV.U32 R25, RZ, RZ, RZ ;  /* 0x000000ffff197224 */ /* 0x000fe200078e00ff */
[----:B------:R-:W-:Y:S01]  /*17f30*/  ULOP3.LUT UR38, UR37, 0x2, URZ, 0xfc, !UPT ;  /* 0x0000000225267892 */ /* 0x000fe2000f8efc3f */
[----:B------:R-:W-:Y:S01]  /*17f40*/  IMAD.MOV.U32 R29, RZ, RZ, 0x1 ;  /* 0x00000001ff1d7424 */ /* 0x000fe200078e00ff */
[----:B------:R-:W-:Y:S01]  /*17f50*/  ULDC UR36, c[0x0][0xc] ;  /* 0x0000030000247ab9 */ /* 0x000fe20000000800 */
[----:B--2---:R-:W-:-:S06]  /*17f60*/  ULEA UR4, UR5, UR4, 0x18 ;  /* 0x0000000405047291 */ /* 0x004fcc000f8ec03f */
[----:B------:R-:W-:Y:S01]  /*17f70*/  IMAD.U32 R23, RZ, RZ, UR4 ;  /* 0x00000004ff177e24 */ /* 0x000fe2000f8e00ff */
[C---:B-1----:R-:W-:Y:S01]  /*17f80*/  LOP3.LUT R5, R6.reuse, 0x7f, RZ, 0xc0, !PT ;  /* 0x0000007f06057812 */ /* 0x042fe200078ec0ff */
[----:B0-----:R-:W-:-:S04]  /*17f90*/  IMAD.SHL.U32 R0, R6, 0x8, RZ ;  /* 0x0000000806007824 */ /* 0x001fc800078e00ff */
[----:B------:R-:W-:Y:S01]  /*17fa0*/  IMAD.SHL.U32 R3, R5, 0x8, RZ ;  /* 0x0000000805037824 */ /* 0x000fe200078e00ff */
[----:B------:R-:W-:Y:S01]  /*17fb0*/  LOP3.LUT R2, R0, 0x1f8, RZ, 0xc0, !PT ;  /* 0x000001f800027812 */ /* 0x000fe200078ec0ff */
[----:B------:R-:W-:-:S03]  /*17fc0*/  IMAD.MOV.U32 R0, RZ, RZ, 0x1 ;  /* 0x00000001ff007424 */ /* 0x000fc600078e00ff */
[----:B------:R-:W-:Y:S02]  /*17fd0*/  LOP3.LUT R2, R2, 0x38, R6, 0x78, !PT ;  /* 0x0000003802027812 */ /* 0x000fe400078e7806 */
[----:B------:R0:W-:Y:S02]  /*17fe0*/  STL [R1], R0 ;  /* 0x0000000001007387 */ /* 0x0001e40000100800 */
[----:B------:R-:W-:Y:S01]  /*17ff0*/  LOP3.LUT R4, R2, 0x200, R3, 0xf8, !PT ;  /* 0x0000020002047812 */ /* 0x000fe200078ef803 */
[----:B------:R-:W-:Y:S01]  /*18000*/  IMAD.SHL.U32 R2, R6, 0x10, RZ ;  /* 0x0000001006027824 */ /* 0x000fe200078e00ff */
[----:B------:R-:W-:-:S04]  /*18010*/  SHF.R.U32.HI R3, RZ, 0x3, R5 ;  /* 0x00000003ff037819 */ /* 0x000fc80000011605 */
[----:B------:R-:W-:Y:S01]  /*18020*/  LOP3.LUT R2, R2, 0x70, RZ, 0xc0, !PT ;  /* 0x0000007002027812 */ /* 0x000fe200078ec0ff */
[----:B0-----:R-:W-:-:S03]  /*18030*/  IMAD R0, R4, 0x2, R23 ;  /* 0x0000000204007824 */ /* 0x001fc600078e0217 */
[----:B------:R-:W-:Y:S02]  /*18040*/  LOP3.LUT R2, R3, R2, RZ, 0xfc, !PT ;  /* 0x0000000203027212 */ /* 0x000fe400078efcff */
[----:B------:R0:W-:Y:S05]  /*18050*/  STL [R1+0x28], R0 ;  /* 0x0000280001007387 */ /* 0x0001ea0000100800 */
.L_x_1881:
[----:B------:R-:W-:Y:S05]  /*18060*/  YIELD ;  /* 0x0000000000007946 */ /* 0x000fea0003800000 */
[----:B------:R-:W-:Y:S01]  /*18070*/  ULDC.64 UR4, c[0x0][0xa28] ;  /* 0x00028a0000047ab9 */ /* 0x000fe20000000a00 */
[----:B------:R-:W-:Y:S01]  /*18080*/  IMAD.MOV.U32 R10, RZ, RZ, RZ ;  /* 0x000000ffff0a7224 */ /* 0x000fe200078e00ff */
[----:B------:R-:W-:Y:S01]  /*18090*/  ISETP.NE.U32.AND P0, PT, RZ, UR4, PT ;  /* 0x00000004ff007c0c */ /* 0x000fe2000bf05070 */
[----:B-1----:R-:W1:Y:S01]  /*180a0*/  LDC.64 R4, c[0x0][0xa00] ;  /* 0x00028000ff047b82 */ /* 0x002e620000000a00 */
[----:B------:R-:W-:Y:S01]  /*180b0*/  IMAD.MOV.U32 R8, RZ, RZ, RZ ;  /* 0x000000ffff087224 */ /* 0x000fe200078e00ff */
[----:B------:R-:W-:Y:S01]  /*180c0*/  ULDC.64 UR6, c[0x0][0xa10] ;  /* 0x0002840000067ab9 */ /* 0x000fe20000000a00 */
[----:B------:R-:W-:Y:S01]  /*180d0*/  ISETP.NE.AND.EX P0, PT, RZ, UR5, PT, P0 ;  /* 0x00000005ff007c0c */ /* 0x000fe2000bf05300 */
[----:B------:R-:W-:-:S12]  /*180e0*/  ULDC.64 UR4, c[0x0][0xa18] ;  /* 0x0002860000047ab9 */ /* 0x000fd80000000a00 */
[----:B--2---:R-:W2:Y:S02]  /*180f0*/  @P0 LDC.64 R2, c[0x0][0xa28] ;  /* 0x00028a00ff020b82 */ /* 0x004ea40000000a00 */
[----:B--2---:R-:W-:-:S05]  /*18100*/  @P0 IMAD.WIDE R2, R19, 0x4, R2 ;  /* 0x0000000413020825 */ /* 0x004fca00078e0202 */
[----:B---3--:R2:W3:Y:S01]  /*18110*/  @P0 LDG.E R10, desc[UR42][R2.64] ;  /* 0x0000002a020a0981 */ /* 0x0084e2000c1e1900 */
[----:B------:R-:W-:Y:S01]  /*18120*/  ISETP.NE.U32.AND P0, PT, RZ, UR4, PT ;  /* 0x00000004ff007c0c */ /* 0x000fe2000bf05070 */
[----:B-1----:R-:W-:Y:S01]  /*18130*/  IMAD.WIDE R4, R19, 0x4, R4 ;  /* 0x0000000413047825 */ /* 0x002fe200078e0204 */
[----:B------:R-:W-:Y:S02]  /*18140*/  ISETP.NE.U32.AND P1, PT, RZ, UR6, PT ;  /* 0x00000006ff007c0c */ /* 0x000fe4000bf25070 */
[----:B------:R-:W-:Y:S01]  /*18150*/  ISETP.NE.AND.EX P2, PT, RZ, UR5, PT, P0 ;  /* 0x00000005ff007c0c */ /* 0x000fe2000bf45300 */
[----:B------:R-:W-:Y:S01]  /*18160*/  ULDC.64 UR4, c[0x0][0xa00] ;  /* 0x0002800000047ab9 */ /* 0x000fe20000000a00 */
[----:B------:R-:W-:Y:S01]  /*18170*/  ISETP.NE.AND.EX P1, PT, RZ, UR7, PT, P1 ;  /* 0x00000007ff007c0c */ /* 0x000fe2000bf25310 */
[----:B0-----:R-:W-:Y:S01]  /*18180*/  IMAD.MOV.U32 R0, RZ, RZ, RZ ;  /* 0x000000ffff007224 */ /* 0x001fe200078e00ff */
[----:B------:R-:W-:Y:S01]  /*18190*/  ISETP.NE.U32.AND P0, PT, RZ, UR4, PT ;  /* 0x00000004ff007c0c */ /* 0x000fe2000bf05070 */
[----:B--2---:R-:W0:Y:S03]  /*181a0*/  LDC.64 R2, c[0x0][0xa10] ;  /* 0x00028400ff027b82 */ /* 0x004e260000000a00 */
[----:B------:R-:W-:-:S05]  /*181b0*/  ISETP.NE.AND.EX P0, PT, RZ, UR5, PT, P0 ;  /* 0x00000005ff007c0c */ /* 0x000fca000bf05300 */
[----:B------:R-:W1:Y:S08]  /*181c0*/  @P2 LDC.64 R6, c[0x0][0xa18] ;  /* 0x00028600ff062b82 */ /* 0x000e700000000a00 */
[----:B------:R-:W2:Y:S01]  /*181d0*/  @P0 LDG.E R8, desc[UR42][R4.64] ;  /* 0x0000002a04080981 */ /* 0x000ea2000c1e1900 */
[----:B------:R-:W-:Y:S01]  /*181e0*/  ULDC UR4, c[0x0][0x288] ;  /* 0x0000a20000047ab9 */ /* 0x000fe20000000800 */
[----:B0-----:R-:W-:-:S05]  /*181f0*/  IMAD.WIDE R2, R19, 0x4, R2 ;  /* 0x0000000413027825 */ /* 0x001fca00078e0202 */
[----:B------:R-:W5:Y:S01]  /*18200*/  @P1 LDG.E R0, desc[UR42][R2.64] ;  /* 0x0000002a02001981 */ /* 0x000f62000c1e1900 */
[----:B-1----:R-:W-:-:S03]  /*18210*/  @P2 IMAD.WIDE R6, R19, 0x4, R6 ;  /* 0x0000000413062825 */ /* 0x002fc600078e0206 */
[----:B--2---:R0:W-:Y:S02]  /*18220*/  STL [R1+0x2c], R8 ;  /* 0x00002c0801007387 */ /* 0x0041e40000100800 */
[----:B0-----:R-:W-:Y:S01]  /*18230*/  IMAD.U32 R8, RZ, RZ, UR4 ;  /* 0x00000004ff087e24 */ /* 0x001fe2000f8e00ff */
[----:B------:R-:W-:-:S05]  /*18240*/  ULDC.64 UR4, c[0x0][0x418] ;  /* 0x0001060000047ab9 */ /* 0x000fca0000000a00 */
[----:B------:R0:W2:Y:S01]  /*18250*/  @P2 LDG.E R8, desc[UR42][R6.64] ;  /* 0x0000002a06082981 */ /* 0x0000a2000c1e1900 */
[----:B------:R-:W-:-:S03]  /*18260*/  UISETP.NE.U32.AND UP0, UPT, UR4, URZ, UPT ;  /* 0x0000003f0400728c */ /* 0x000fc6000bf05070 */
[----:B------:R-:W-:Y:S01]  /*18270*/  ULDC UR4, c[0x0][0x424] ;  /* 0x0001090000047ab9 */ /* 0x000fe20000000800 */
[----:B------:R-:W-:-:S03]  /*18280*/  UISETP.NE.AND.EX UP0, UPT, UR5, URZ, UPT, UP0 ;  /* 0x0000003f0500728c */ /* 0x000fc6000bf05300 */
[----:B------:R-:W-:Y:S01]  /*18290*/  ULDC UR5, c[0x0][0x2f0] ;  /* 0x0000bc0000057ab9 */ /* 0x000fe20000000800 */
[----:B------:R-:W-:-:S04]  /*182a0*/  USEL UR4, UR4, 0x1, UP0 ;  /* 0x0000000104047887 */ /* 0x000fc80008000000 */
[----:B------:R-:W-:-:S03]  /*182b0*/  UIMAD UR4, UR4, UR5, URZ ;  /* 0x00000005040472a4 */ /* 0x000fc6000f8e023f */
[----:B------:R-:W-:Y:S02]  /*182c0*/  ULDC UR5, c[0x0][0x348] ;  /* 0x0000d20000057ab9 */ /* 0x000fe40000000800 */
[----:B0-----:R-:W-:Y:S02]  /*182d0*/  IMAD.U32 R6, RZ, RZ, UR5 ;  /* 0x00000005ff067e24 */ /* 0x001fe4000f8e00ff */
[----:B------:R-:W-:Y:S01]  /*182e0*/  IMAD.U32 R7, RZ, RZ, UR4 ;  /* 0x00000004ff077e24 */ /* 0x000fe2000f8e00ff */
[----:B--2---:R0:W-:Y:S04]  /*182f0*/  STL [R1+0x8], R8 ;  /* 0x0000080801007387 */ /* 0x0041e80000100800 */
[----:B---3--:R0:W-:Y:S01]  /*18300*/  STL [R1+0x20], R10 ;  /* 0x0000200a01007387 */ /* 0x0081e20000100800 */
[----:B------:R-:W-:Y:S01]  /*18310*/  IMAD.MOV.U32 R12, RZ, RZ, R8 ;  /* 0x000000ffff0c7224 */ /* 0x000fe200078e0008 */
[----:B------:R-:W-:Y:S06]  /*18320*/  @P2 BRA `(.L_x_1773) ;  /* 0x0000000000142947 */ /* 0x000fec0003800000 */
[----:B------:R-:W-:Y:S05]  /*18330*/  @!P0 BRA `(.L_x_1773) ;  /* 0x0000000000108947 */ /* 0x000fea0003800000 */
[----:B0-----:R-:W2:Y:S04]  /*18340*/  LDG.E R8, desc[UR42][R4.64] ;  /* 0x0000002a04087981 */ /* 0x001ea8000c1e1900 */
[----:B------:R-:W2:Y:S02]  /*18350*/  LDG.E R9, desc[UR42][R4.64+0x4] ;  /* 0x0000042a04097981 */ /* 0x000ea4000c1e1900 */
[----:B--2---:R-:W-:-:S05]  /*18360*/  IMAD.IADD R12, R9, 0x1, -R8 ;  /* 0x00000001090c7824 */ /* 0x004fca00078e0a08 */
[----:B------:R1:W-:Y:S02]  /*18370*/  STL [R1+0x8], R12 ;  /* 0x0000080c01007387 */ /* 0x0003e40000100800 */
.L_x_1773:
[----:B------:R-:W-:Y:S02]  /*18380*/  ULDC.64 UR4, c[0x0][0xa20] ;  /* 0x0002880000047ab9 */ /* 0x000fe40000000a00 */
[----:B------:R-:W-:-:S04]  /*18390*/  ISETP.NE.U32.AND P0, PT, RZ, UR4, PT ;  /* 0x00000004ff007c0c */ /* 0x000fc8000bf05070 */
[----:B------:R-:W-:-:S13]  /*183a0*/  ISETP.NE.AND.EX P0, PT, RZ, UR5, PT, P0 ;  /* 0x00000005ff007c0c */ /* 0x000fda000bf05300 */
[----:B------:R-:W-:Y:S05]  /*183b0*/  @!P0 BRA `(.L_x_1774) ;  /* 0x0000000000108947 */ /* 0x000fea0003800000 */
[----:B------:R-:W2:Y:S02]  /*183c0*/  LDC.64 R4, c[0x0][0xa20] ;  /* 0x00028800ff047b82 */ /* 0x000ea40000000a00 */
[----:B--2---:R-:W-:-:S05]  /*183d0*/  IMAD.WIDE R4, R19, 0x4, R4 ;  /* 0x0000000413047825 */ /* 0x004fca00078e0204 */
[----:B------:R2:W5:Y:S01]  /*183e0*/  LDG.E R7, desc[UR42][R4.64] ;  /* 0x0000002a04077981 */ /* 0x000562000c1e1900 */
[----:B------:R-:W-:Y:S05]  /*183f0*/  BRA `(.L_x_1775) ;  /* 0x0000000000247947 */ /* 0x000fea0003800000 */
.L_x_1774:
[----:B------:R-:W-:Y:S02]  /*18400*/  ULDC.64 UR4, c[0x0][0xa08] ;  /* 0x0002820000047ab9 */ /* 0x000fe40000000a00 */
[----:B------:R-:W-:-:S04]  /*18410*/  ISETP.NE.U32.AND P0, PT, RZ, UR4, PT ;  /* 0x00000004ff007c0c */ /* 0x000fc8000bf05070 */
[----:B------:R-:W-:-:S13]  /*18420*/  ISETP.NE.AND.EX P0, PT, RZ, UR5, PT, P0 ;  /* 0x00000005ff007c0c */ /* 0x000fda000bf05300 */
[----:B------:R-:W-:Y:S05]  /*18430*/  @!P0 BRA `(.L_x_1775) ;  /* 0x0000000000148947 */ /* 0x000fea0003800000 */
[----:B------:R-:W2:Y:S02]  /*18440*/  LDC.64 R4, c[0x0][0xa08] ;  /* 0x00028200ff047b82 */ /* 0x000ea40000000a00 */
[----:B--2---:R-:W-:-:S05]  /*18450*/  IMAD.WIDE R4, R19, 0x4, R4 ;  /* 0x0000000413047825 */ /* 0x004fca00078e0204 */
[----:B------:R-:W2:Y:S04]  /*18460*/  LDG.E R7, desc[UR42][R4.64] ;  /* 0x0000002a04077981 */ /* 0x000ea8000c1e1900 */
[----:B0-----:R-:W2:Y:S02]  /*18470*/  LDG.E R8, desc[UR42][R4.64+0x4] ;  /* 0x0000042a04087981 */ /* 0x001ea4000c1e1900 */
[----:B--2---:R-:W-:-:S07]  /*18480*/  IMAD.IADD R7, R8, 0x1, -R7 ;  /* 0x0000000108077824 */ /* 0x004fce00078e0a07 */
.L_x_1775:
[----:B--2---:R-:W2:Y:S01]  /*18490*/  @P1 LDG.E R4, desc[UR42][R2.64] ;  /* 0x0000002a02041981 */ /* 0x004ea2000c1e1900 */
[----:B0-----:R-:W0:Y:S03]  /*184a0*/  LDC R8, c[0x0][0x448] ;  /* 0x00011200ff087b82 */ /* 0x001e260000000800 */
[----:B------:R3:W2:Y:S01]  /*184b0*/  @P1 LDG.E R5, desc[UR42][R2.64+0x4] ;  /* 0x0000042a02051981 */ /* 0x0006a2000c1e1900 */
[----:B------:R-:W-:Y:S02]  /*184c0*/  IMAD R28, R17, 0xc0, RZ ;  /* 0x000000c0111c7824 */ /* 0x000fe400078e02ff */
[----:B-----5:R-:W-:Y:S02]  /*184d0*/  IMAD.IADD R7, R7, 0x1, -R10 ;  /* 0x0000000107077824 */ /* 0x020fe400078e0a0a */
[----:B------:R-:W-:Y:S01]  /*184e0*/  VIADD R9, R28, 0xbf ;  /* 0x000000bf1c097836 */ /* 0x000fe20000000000 */
[----:B0-----:R-:W-:-:S13]  /*184f0*/  ISETP.NE.AND P2, PT, R8, 0x1, PT ;  /* 0x000000010800780c */ /* 0x001fda0003f45270 */
[----:B---3--:R-:W0:Y:S08]  /*18500*/  @P2 LDC R3, c[0x0][0x44c] ;  /* 0x00011300ff032b82 */ /* 0x008e300000000800 */
[----:B------:R-:W3:Y:S01]  /*18510*/  @P2 LDC R2, c[0x0][0x450] ;  /* 0x00011400ff022b82 */ /* 0x000ee20000000800 */
[----:B0-----:R-:W-:-:S05]  /*18520*/  @P2 IMAD.HI.U32 R3, R9, R3, RZ ;  /* 0x0000000309032227 */ /* 0x001fca00078e00ff */
[----:B---3--:R-:W-:Y:S01]  /*18530*/  @P2 SHF.R.U32.HI R9, RZ, R2, R3 ;  /* 0x00000002ff092219 */ /* 0x008fe20000011603 */
[----:B--2---:R-:W-:-:S04]  /*18540*/  @P1 IMAD.IADD R6, R5, 0x1, -R4 ;  /* 0x0000000105061824 */ /* 0x004fc800078e0a04 */
[----:B------:R-:W-:-:S04]  /*18550*/  IMAD.IADD R11, R7, 0x1, R6 ;  /* 0x00000001070b7824 */ /* 0x000fc800078e0206 */
[C---:B------:R-:W-:Y:S01]  /*18560*/  VIADD R17, R11.reuse, 0x7f ;  /* 0x0000007f0b117836 */ /* 0x040fe20000000000 */
[----:B------:R0:W-:Y:S01]  /*18570*/  STL [R1+0x18], R11 ;  /* 0x0000180b01007387 */ /* 0x0001e20000100800 */
[----:B------:R-:W-:-:S03]  /*18580*/  IADD3 R8, R11, 0x1, -R12 ;  /* 0x000000010b087810 */ /* 0x000fc60007ffe80c */
[----:B------:R-:W-:Y:S02]  /*18590*/  SHF.R.S32.HI R2, RZ, 0x1f, R17 ;  /* 0x0000001fff027819 */ /* 0x000fe40000011411 */
[----:B------:R-:W-:Y:S02]  /*185a0*/  IMAD.IADD R9, R8, 0x1, R9 ;  /* 0x0000000108097824 */ /* 0x000fe400078e0209 */
[----:B------:R-:W-:Y:S02]  /*185b0*/  LEA.HI R17, R2, R17, RZ, 0x7 ;  /* 0x0000001102117211 */ /* 0x000fe400078f38ff */
[----:B------:R-:W2:Y:S02]  /*185c0*/  LDC.64 R2, c[0x0][0x9e0] ;  /* 0x00027800ff027b82 */ /* 0x000ea40000000a00 */
[----:B------:R-:W-:Y:S02]  /*185d0*/  SHF.R.S32.HI R17, RZ, 0x7, R17 ;  /* 0x00000007ff117819 */ /* 0x000fe40000011411 */
[----:B--2---:R-:W-:Y:S01]  /*185e0*/  ISETP.GE.AND P3, PT, R3, 0x1, PT ;  /* 0x000000010300780c */ /* 0x004fe20003f66270 */
[----:B------:R-:W-:-:S12]  /*185f0*/  IMAD.IADD R2, R9, 0x1, R2 ;  /* 0x0000000109027824 */ /* 0x000fd800078e0202 */
[----:B0-----:R-:W-:Y:S05]  /*18600*/  @!P3 BRA `(.L_x_1776) ;  /* 0x000000000048b947 */ /* 0x001fea0003800000 */
        /* <DEDUP_REMOVED lines=11> */
.L_x_1778:
[----:B------:R-:W-:-:S13]  /*186c0*/  ISETP.NE.AND P0, PT, R3, 0x1, PT ;  /* 0x000000010300780c */ /* 0x000fda0003f05270 */
[----:B------:R-:W0:Y:S02]  /*186d0*/  @P0 LDC.64 R4, c[0x0][0x9e8] ;  /* 0x00027a00ff040b82 */ /* 0x000e240000000a00 */
[----:B0-----:R-:W-:-:S05]  /*186e0*/  @P0 IMAD.HI.U32 R4, R10, R4, RZ ;  /* 0x000000040a040227 */ /* 0x001fca00078e00ff */
[----:B------:R-:W-:-:S07]  /*186f0*/  @P0 SHF.R.U32.HI R10, RZ, R5, R4 ;  /* 0x00000005ff0a0219 */ /* 0x000fce0000011604 */
.L_x_1779:
[----:B------:R-:W-:Y:S05]  /*18700*/  BSYNC B0 ;  /* 0x0000000000007941 */ /* 0x000fea0003800000 */
.L_x_1777:
[----:B------:R-:W-:-:S05]  /*18710*/  IMAD R10, R10, R3, R3 ;  /* 0x000000030a0a7224 */ /* 0x000fca00078e0203 */
[----:B------:R-:W-:-:S07]  /*18720*/  VIMNMX R2, R2, R10, PT ;  /* 0x0000000a02027248 */ /* 0x000fce0003fe0100 */
.L_x_1776:
[----:B------:R-:W0:Y:S01]  /*18730*/  @P2 LDC R9, c[0x0][0x44c] ;  /* 0x00011300ff092b82 */ /* 0x000e220000000800 */
[----:B------:R-:W-:Y:S01]  /*18740*/  IMAD.MOV.U32 R4, RZ, RZ, R28 ;  /* 0x000000ffff047224 */ /* 0x000fe200078e001c */
[----:B------:R-:W-:-:S06]  /*18750*/  ULDC UR4, c[0x0][0x9dc] ;  /* 0x0002770000047ab9 */ /* 0x000fcc0000000800 */
[----:B------:R-:W2:Y:S01]  /*18760*/  @P2 LDC R5, c[0x0][0x450] ;  /* 0x00011400ff052b82 */ /* 0x000ea20000000800 */
[----:B0-----:R-:W-:-:S05]  /*18770*/  @P2 IMAD.HI.U32 R9, R28, R9, RZ ;  /* 0x000000091c092227 */ /* 0x001fca00078e00ff */
[----:B--2---:R-:W-:Y:S01]  /*18780*/  @P2 SHF.R.U32.HI R4, RZ, R5, R9 ;  /* 0x00000005ff042219 */ /* 0x004fe20000011609 */
[----:B------:R-:W-:-:S04]  /*18790*/  IMAD.IADD R9, R11, 0x1, -R12 ;  /* 0x000000010b097824 */ /* 0x000fc800078e0a0c */
        /* <DEDUP_REMOVED lines=13> */
.L_x_1782:
[----:B------:R-:W-:-:S13]  /*18870*/  ISETP.NE.AND P0, PT, R3, 0x1, PT ;  /* 0x000000010300780c */ /* 0x000fda0003f05270 */
[----:B------:R-:W0:Y:S02]  /*18880*/  @P0 LDC.64 R4, c[0x0][0x9e8] ;  /* 0x00027a00ff040b82 */ /* 0x000e240000000a00 */
[----:B0-----:R-:W-:-:S05]  /*18890*/  @P0 IMAD.HI.U32 R4, R11, R4, RZ ;  /* 0x000000040b040227 */ /* 0x001fca00078e00ff */
[----:B------:R-:W-:-:S07]  /*188a0*/  @P0 SHF.R.U32.HI R11, RZ, R5, R4 ;  /* 0x00000005ff0b0219 */ /* 0x000fce0000011604 */
.L_x_1783:
[----:B------:R-:W-:Y:S05]  /*188b0*/  BSYNC B0 ;  /* 0x0000000000007941 */ /* 0x000fea0003800000 */
.L_x_1781:
[----:B------:R-:W-:-:S05]  /*188c0*/  IMAD R3, R11, R3, RZ ;  /* 0x000000030b037224 */ /* 0x000fca00078e02ff */
[----:B------:R-:W-:-:S07]  /*188d0*/  VIMNMX R10, R10, R3, !PT ;  /* 0x000000030a0a7248 */ /* 0x000fce0007fe0100 */
.L_x_1780:
[----:B------:R-:W-:Y:S01]  /*188e0*/  VIADD R2, R2, 0x7f ;  /* 0x0000007f02027836 */ /* 0x000fe20000000000 */
[----:B------:R-:W-:Y:S04]  /*188f0*/  BSSY B0, `(.L_x_1784) ;  /* 0x00000e3000007945 */ /* 0x000fe80003800000 */
[----:B------:R-:W-:-:S04]  /*18900*/  SHF.R.S32.HI R3, RZ, 0x1f, R2 ;  /* 0x0000001fff037819 */ /* 0x000fc80000011402 */
[----:B------:R-:W-:Y:S02]  /*18910*/  LEA.HI R3, R3, R2, RZ, 0x7 ;  /* 0x0000000203037211 */ /* 0x000fe400078f38ff */
[----:B------:R-:W-:Y:S02]  /*18920*/  SHF.R.S32.HI R2, RZ, 0x1f, R10 ;  /* 0x0000001fff027819 */ /* 0x000fe4000001140a */
[----:B------:R-:W-:Y:S02]  /*18930*/  SHF.R.S32.HI R3, RZ, 0x7, R3 ;  /* 0x00000007ff037819 */ /* 0x000fe40000011403 */
[----:B------:R-:W-:Y:S02]  /*18940*/  LEA.HI R2, R2, R10, RZ, 0x7 ;  /* 0x0000000a02027211 */ /* 0x000fe400078f38ff */
[----:B------:R-:W-:Y:S02]  /*18950*/  VIMNMX R3, R17, R3, PT ;  /* 0x0000000311037248 */ /* 0x000fe40003fe0100 */
[----:B------:R-:W-:-:S03]  /*18960*/  SHF.R.S32.HI R2, RZ, 0x7, R2 ;  /* 0x00000007ff027819 */ /* 0x000fc60000011402 */
[----:B------:R-:W-:Y:S01]  /*18970*/  IMAD R3, R3, 0x80, -R7 ;  /* 0x0000008003037824 */ /* 0x000fe200078e0a07 */
[----:B------:R-:W-:-:S04]  /*18980*/  VIMNMX R2, RZ, R2, !PT ;  /* 0x00000002ff027248 */ /* 0x000fc80007fe0100 */
[----:B------:R-:W-:Y:S01]  /*18990*/  VIMNMX R3, R3, R6, PT ;  /* 0x0000000603037248 */ /* 0x000fe20003fe0100 */
[----:B------:R-:W-:-:S05]  /*189a0*/  IMAD R2, R2, 0x80, -R7 ;  /* 0x0000008002027824 */ /* 0x000fca00078e0a07 */
[----:B------:R-:W-:-:S04]  /*189b0*/  VIMNMX R4, RZ, R2, !PT ;  /* 0x00000002ff047248 */ /* 0x000fc80007fe0100 */
[----:B------:R-:W-:-:S13]  /*189c0*/  ISETP.GT.AND P0, PT, R3, R4, PT ;  /* 0x000000040300720c */ /* 0x000fda0003f04270 */
[----:B------:R-:W-:Y:S01]  /*189d0*/  @P0 VIADD R2, R3, 0x7f ;  /* 0x0000007f03020836 */ /* 0x000fe20000000000 */
[----:B------:R-:W-:-:S04]  /*189e0*/  SHF.R.U32.HI R3, RZ, 0x7, R4 ;  /* 0x00000007ff037819 */ /* 0x000fc80000011604 */
[----:B------:R-:W-:-:S04]  /*189f0*/  @P0 SHF.R.S32.HI R4, RZ, 0x1f, R2 ;  /* 0x0000001fff040819 */ /* 0x000fc80000011402 */
        /* <DEDUP_REMOVED lines=12> */
[----:B------:R0:W2:Y:S02]  /*18ac0*/  SHFL.IDX PT, R14, R5, RZ, 0x1f ;  /* 0x00001fff050e7589 */ /* 0x0000a400000e0000 */
.L_x_1959:
[----:B--2---:R-:W-:Y:S02]  /*18ad0*/  ISETP.NE.AND P0, PT, R14, RZ, PT ;  /* 0x000000ff0e00720c */ /* 0x004fe40003f05270 */
[----:B------:R-:W-:-:S11]  /*18ae0*/  PLOP3.LUT P6, PT, PT, PT, PT, 0x8, 0x0 ;  /* 0x000000000000781c */ /* 0x000fd60003fce170 */
[----:B------:R-:W-:Y:S05]  /*18af0*/  @P0 BRA `(.L_x_1787) ;  /* 0x00000000000c0947 */ /* 0x000fea0003800000 */
[----:B------:R-:W-:-:S03]  /*18b00*/  UMOV UR4, 0xffffffff ;  /* 0xffffffff00047882 */ /* 0x000fc60000000000 */
[----:B------:R-:W-:Y:S05]  /*18b10*/  BRA.DIV UR4, `(.L_x_1788) ;  /* 0x0000007604387947 */ /* 0x000fea000b800000 */
[----:B------:R-:W-:-:S13]  /*18b20*/  ELECT P6, URZ, PT ;  /* 0x00000000003f782f */ /* 0x000fda00038c0000 */
.L_x_1787:
        /* <DEDUP_REMOVED lines=9> */
.L_x_1962:
[----:B------:R-:W-:Y:S05]  /*18bc0*/  BSYNC B1 ;  /* 0x0000000000017941 */ /* 0x000fea0003800000 */
.L_x_1789:
[----:B------:R-:W-:Y:S04]  /*18bd0*/  BSSY B1, `(.L_x_1791) ;  /* 0x0000050000017945 */ /* 0x000fe80003800000 */
[----:B------:R-:W-:Y:S05]  /*18be0*/  @!P6 BRA `(.L_x_1792) ;  /* 0x000000040038e947 */ /* 0x000fea0003800000 */
[----:B------:R-:W2:Y:S01]  /*18bf0*/  LDL R7, [R1] ;  /* 0x0000000001077983 */ /* 0x000ea20000100800 */
[----:B------:R-:W-:Y:S01]  /*18c00*/  IMAD R10, R27, 0x8, R23 ;  /* 0x000000081b0a7824 */ /* 0x000fe200078e0217 */
[----:B------:R-:W3:Y:S01]  /*18c10*/  S2R R6, SR_TID.X ;  /* 0x0000000000067919 */ /* 0x000ee20000002100 */
[----:B------:R-:W-:Y:S01]  /*18c20*/  BSSY B2, `(.L_x_1793) ;  /* 0x0000006000027945 */ /* 0x000fe20003800000 */
[----:B---3--:R-:W-:-:S04]  /*18c30*/  LOP3.LUT R6, R6, 0x7f, RZ, 0xc0, !PT ;  /* 0x0000007f06067812 */ /* 0x008fc800078ec0ff */
[----:B------:R-:W-:Y:S02]  /*18c40*/  ISETP.NE.AND P1, PT, R6, RZ, PT ;  /* 0x000000ff0600720c */ /* 0x000fe40003f25270 */
[----:B--2---:R-:W-:-:S04]  /*18c50*/  SHF.L.U32 R7, R7, 0x1f, RZ ;  /* 0x0000001f07077819 */ /* 0x004fc800000006ff */
[----:B------:R-:W2:Y:S02]  /*18c60*/  SYNCS.PHASECHK.TRANS64.TRYWAIT P0, [R10+URZ+0x168a0], R7 ;  /* 0x0168a0070a0075a7 */ /* 0x000ea4000800017f */
[----:B--2---:R-:W-:Y:S05]  /*18c70*/  @!P0 BRA `(.L_x_1794) ;  /* 0x0000007400148947 */ /* 0x004fea0003800000 */
.L_x_1963:
[----:B------:R-:W-:Y:S05]  /*18c80*/  BSYNC B2 ;  /* 0x0000000000027941 */ /* 0x000fea0003800000 */
.L_x_1793:
[----:B------:R-:W-:Y:S04]  /*18c90*/  BSSY B2, `(.L_x_1795) ;  /* 0x0000009000027945 */ /* 0x000fe80003800000 */
[----:B------:R-:W-:Y:S05]  /*18ca0*/  @P1 BRA `(.L_x_1796) ;  /* 0x00000000001c1947 */ /* 0x000fea0003800000 */
[----:B0-----:R-:W0:Y:S02]  /*18cb0*/  S2R R5, SR_TID.X ;  /* 0x0000000000057919 */ /* 0x001e240000002100 */
[----:B0-----:R-:W-:Y:S01]  /*18cc0*/  LOP3.LUT R6, R5, 0x1f, RZ, 0xc0, !PT ;  /* 0x0000001f05067812 */ /* 0x001fe200078ec0ff */
[----:B------:R-:W-:-:S03]  /*18cd0*/  IMAD.MOV.U32 R5, RZ, RZ, 0x4000 ;  /* 0x00004000ff057424 */ /* 0x000fc600078e00ff */
[----:B------:R-:W-:Y:S01]  /*18ce0*/  ISETP.NE.AND P0, PT, R6, RZ, PT ;  /* 0x000000ff0600720c */ /* 0x000fe20003f05270 */
[----:B------:R3:W-:-:S12]  /*18cf0*/  SYNCS.ARRIVE.TRANS64 RZ, [R10+URZ+0x16890], R5 ;  /* 0x016890050aff79a7 */ /* 0x0007d8000800003f */
[----:B---3--:R-:W-:Y:S05]  /*18d00*/  @!P0 BRA `(.L_x_1796) ;  /* 0x0000000000048947 */ /* 0x008fea0003800000 */
[----:B------:R-:W-:Y:S01]  /*18d10*/  BPT.TRAP 0x1 ;  /* 0x000000040000795c */ /* 0x000fe20000300000 */
.L_x_1796:
[----:B------:R-:W-:Y:S05]  /*18d20*/  BSYNC B2 ;  /* 0x0000000000027941 */ /* 0x000fea0003800000 */
.L_x_1795:
[----:B------:R-:W-:Y:S01]  /*18d30*/  IMAD.MOV.U32 R13, RZ, RZ, RZ ;  /* 0x000000ffff0d7224 */ /* 0x000fe200078e00ff */
[----:B------:R-:W-:Y:S01]  /*18d40*/  UIADD3 UR4, UP0, UR40, 0x570, URZ ;  /* 0x0000057028047890 */ /* 0x000fe2000ff1e03f */
[----:B------:R-:W-:Y:S01]  /*18d50*/  IMAD R6, R4, 0x80, R0 ;  /* 0x0000008004067824 */ /* 0x000fe200078e0200 */
[----:B------:R-:W-:Y:S01]  /*18d60*/  PLOP3.LUT P0, PT, PT, PT, PT, 0x80, 0x0 ;  /* 0x000000000000781c */ /* 0x000fe20003f0f070 */
[----:B0-----:R-:W-:Y:S01]  /*18d70*/  IMAD R5, R27, 0x4000, R23 ;  /* 0x000040001b057824 */ /* 0x001fe200078e0217 */
[----:B------:R-:W-:Y:S01]  /*18d80*/  R2UR UR10, R13 ;  /* 0x000000000d0a72ca */ /* 0x000fe200000e0000 */
[----:B------:R-:W-:Y:S01]  /*18d90*/  VIADD R6, R6, 0xffffff80 ;  /* 0xffffff8006067836 */ /* 0x000fe20000000000 */
[----:B------:R-:W-:Y:S01]  /*18da0*/  UIADD3.X UR5, URZ, UR41, URZ, UP0, !UPT ;  /* 0x000000293f057290 */ /* 0x000fe200087fe43f */
[----:B------:R-:W-:Y:S01]  /*18db0*/  VIADD R5, R5, 0xe400 ;  /* 0x0000e40005057836 */ /* 0x000fe20000000000 */
[----:B------:R-:W-:Y:S01]  /*18dc0*/  UMOV UR6, 0x0 ;  /* 0x0000000000067882 */ /* 0x000fe20000000000 */
[----:B-1----:R-:W-:Y:S01]  /*18dd0*/  IMAD.SHL.U32 R12, R27, 0x2000, RZ ;  /* 0x000020001b0c7824 */ /* 0x002fe200078e00ff */
[----:B------:R-:W-:Y:S01]  /*18de0*/  UMOV UR7, 0x12f00000 ;  /* 0x12f0000000077882 */ /* 0x000fe20000000000 */
[----:B------:R-:W-:-:S08]  /*18df0*/  VIADD R11, R10, 0x16890 ;  /* 0x000168900a0b7836 */ /* 0x000fd00000000000 */
.L_x_1797:
        /* <DEDUP_REMOVED lines=10> */
[----:B------:R-:W0:Y:S01]  /*18ea0*/  SYNCS.PHASECHK.TRANS64.TRYWAIT P0, [R10+URZ+0x168c0], R7 ;  /* 0x0168c0070a0075a7 */ /* 0x000e22000800017f */
[----:B------:R-:W-:Y:S04]  /*18eb0*/  BSSY B2, `(.L_x_1798) ;  /* 0x0000002000027945 */ /* 0x000fe80003800000 */
[----:B0-----:R-:W-:Y:S05]  /*18ec0*/  @!P0 BRA `(.L_x_1799) ;  /* 0x0000007000948947 */ /* 0x001fea0003800000 */
.L_x_1964:
[----:B------:R-:W-:Y:S05]  /*18ed0*/  BSYNC B2 ;  /* 0x0000000000027941 */ /* 0x000fea0003800000 */
.L_x_1798:
[----:B------:R-:W-:Y:S01]  /*18ee0*/  BSSY B2, `(.L_x_1800) ;  /* 0x000000b000027945 */ /* 0x000fe20003800000 */
[----:B------:R-:W-:Y:S02]  /*18ef0*/  IMAD.MOV.U32 R14, RZ, RZ, 0x0 ;  /* 0x00000000ff0e7424 */ /* 0x000fe400078e00ff */
[----:B------:R-:W-:Y:S01]  /*18f00*/  IMAD.MOV.U32 R15, RZ, RZ, 0x12f00000 ;  /* 0x12f00000ff0f7424 */ /* 0x000fe200078e00ff */
[----:B------:R-:W-:Y:S06]  /*18f10*/  @P1 BRA `(.L_x_1801) ;  /* 0x00000000001c1947 */ /* 0x000fec0003800000 */
[----:B------:R-:W1:Y:S02]  /*18f20*/  S2R R5, SR_TID.X ;  /* 0x0000000000057919 */ /* 0x000e640000002100 */
[----:B-1----:R-:W-:Y:S01]  /*18f30*/  LOP3.LUT R11, R5, 0x1f, RZ, 0xc0, !PT ;  /* 0x0000001f050b7812 */ /* 0x002fe200078ec0ff */
[----:B------:R-:W-:-:S03]  /*18f40*/  IMAD.MOV.U32 R5, RZ, RZ, 0x4000 ;  /* 0x00004000ff057424 */ /* 0x000fc600078e00ff */
[----:B------:R-:W-:Y:S01]  /*18f50*/  ISETP.NE.AND P0, PT, R11, RZ, PT ;  /* 0x000000ff0b00720c */ /* 0x000fe20003f05270 */
[----:B------:R1:W-:-:S12]  /*18f60*/  SYNCS.ARRIVE.TRANS64 RZ, [R10+URZ+0x168b0], R5 ;  /* 0x0168b0050aff79a7 */ /* 0x0003d8000800003f */
[----:B-1----:R-:W-:Y:S05]  /*18f70*/  @!P0 BRA `(.L_x_1801) ;  /* 0x0000000000048947 */ /* 0x002fea0003800000 */
[----:B------:R-:W-:Y:S01]  /*18f80*/  BPT.TRAP 0x1 ;  /* 0x000000040000795c */ /* 0x000fe20000300000 */
.L_x_1801:
[----:B------:R-:W-:Y:S05]  /*18f90*/  BSYNC B2 ;  /* 0x0000000000027941 */ /* 0x000fea0003800000 */
.L_x_1800:
[----:B------:R-:W-:Y:S01]  /*18fa0*/  R2UR UR10, R13 ;  /* 0x000000000d0a72ca */ /* 0x000fe200000e0000 */
[----:B------:R-:W-:Y:S01]  /*18fb0*/  IMAD R12, R12, 0x2, R23 ;  /* 0x000000020c0c7824 */ /* 0x000fe200078e0217 */
[----:B------:R-:W-:Y:S01]  /*18fc0*/  R2UR UR6, R14 ;  /* 0x000000000e0672ca */ /* 0x000fe200000e0000 */
[----:B------:R-:W-:Y:S01]  /*18fd0*/  UIADD3 UR4, UP0, UR40, 0x670, URZ ;  /* 0x0000067028047890 */ /* 0x000fe2000ff1e03f */
[----:B------:R-:W-:Y:S01]  /*18fe0*/  R2UR UR7, R15 ;  /* 0x000000000f0772ca */ /* 0x000fe200000e0000 */
[----:B0-2---:R-:W-:Y:S01]  /*18ff0*/  VIADD R10, R10, 0x168b0 ;  /* 0x000168b00a0a7836 */ /* 0x005fe20000000000 */
[----:B------:R-:W-:Y:S01]  /*19000*/  PLOP3.LUT P0, PT, PT, PT, PT, 0x80, 0x0 ;  /* 0x000000000000781c */ /* 0x000fe20003f0f070 */
[----:B------:R-:W-:Y:S01]  /*19010*/  VIADD R12, R12, 0x400 ;  /* 0x000004000c0c7836 */ /* 0x000fe20000000000 */
[----:B------:R-:W-:-:S12]  /*19020*/  UIADD3.X UR5, URZ, UR41, URZ, UP0, !UPT ;  /* 0x000000293f057290 */ /* 0x000fd800087fe43f */
.L_x_1802:
        /* <DEDUP_REMOVED lines=9> */
[----:B--2---:R-:W-:Y:S05]  /*190c0*/  @P0 BRA.U.ANY `(.L_x_1802) ;  /* 0xfffffffd00d80947 */ /* 0x004fea000393ffff */
.L_x_1792:
[----:B------:R-:W-:Y:S05]  /*190d0*/  BSYNC B1 ;  /* 0x0000000000017941 */ /* 0x000fea0003800000 */
.L_x_1791:
[----:B------:R-:W2:Y:S01]  /*190e0*/  LDL.LU R7, [R1] ;  /* 0x0000000001077983 */ /* 0x000ea20000300800 */
[----:B------:R-:W-:Y:S01]  /*190f0*/  VIADD R27, R27, 0x1 ;  /* 0x000000011b1b7836 */ /* 0x000fe20000000000 */
[----:B------:R-:W-:Y:S01]  /*19100*/  PLOP3.LUT P0, PT, PT, PT, PT, 0x8, 0x0 ;  /* 0x000000000000781c */ /* 0x000fe20003f0e170 */
[----:B------:R-:W-:-:S03]  /*19110*/  VIADD R4, R4, 0xfffffffe ;  /* 0xfffffffe04047836 */ /* 0x000fc60000000000 */
[C---:B------:R-:W-:Y:S02]  /*19120*/  ISETP.NE.AND P1, PT, R27.reuse, 0x2, PT ;  /* 0x000000021b00780c */ /* 0x040fe40003f25270 */
[----:B------:R-:W-:Y:S02]  /*19130*/  ISETP.GE.AND P2, PT, R4, R3, PT ;  /* 0x000000030400720c */ /* 0x000fe40003f46270 */
[----:B0-----:R-:W-:Y:S02]  /*19140*/  SEL R5, RZ, 0x1, P1 ;  /* 0x00000001ff057807 */ /* 0x001fe40000800000 */
[----:B------:R-:W-:Y:S02]  /*19150*/  SEL R27, R27, RZ, P1 ;  /* 0x000000ff1b1b7207 */ /* 0x000fe40000800000 */
[----:B--2---:R-:W-:-:S05]  /*19160*/  LOP3.LUT R7, R7, R5, RZ, 0x3c, !PT ;  /* 0x0000000507077212 */ /* 0x004fca00078e3cff */
[----:B------:R0:W-:Y:S02]  /*19170*/  STL [R1], R7 ;  /* 0x0000000701007387 */ /* 0x0001e40000100800 */
[----:B------:R-:W-:Y:S05]  /*19180*/  @!P2 BRA `(.L_x_1785) ;  /* 0x000000040064a947 */ /* 0x000fea0003800000 */
.L_x_1815:
[----:B------:R-:W-:Y:S05]  /*19190*/  YIELD ;  /* 0x0000000000007946 */ /* 0x000fea0003800000 */
[----:B------:R-:W-:Y:S04]  /*191a0*/  BSSY B1, `(.L_x_1803) ;  /* 0x000004d000017945 */ /* 0x000fe80003800000 */
[----:B--2---:R-:W-:Y:S05]  /*191b0*/  @!P6 BRA `(.L_x_1804) ;  /* 0x00000004002ce947 */ /* 0x004fea0003800000 */
[----:B------:R-:W2:Y:S01]  /*191c0*/  LDL R6, [R1] ;  /* 0x0000000001067983 */ /* 0x000ea20000100800 */
[----:B------:R-:W0:Y:S02]  /*191d0*/  S2R R5, SR_TID.X ;  /* 0x0000000000057919 */ /* 0x000e240000002100 */
[----:B0-----:R-:W-:Y:S01]  /*191e0*/  LOP3.LUT R7, R5, 0x7f, RZ, 0xc0, !PT ;  /* 0x0000007f05077812 */ /* 0x001fe200078ec0ff */
[----:B------:R-:W-:Y:S01]  /*191f0*/  IMAD R5, R27, 0x8, R23 ;  /* 0x000000081b057824 */ /* 0x000fe200078e0217 */
[----:B------:R-:W-:Y:S02]  /*19200*/  BSSY B2, `(.L_x_1805) ;  /* 0x0000005000027945 */ /* 0x000fe40003800000 */
[----:B------:R-:W-:Y:S02]  /*19210*/  ISETP.NE.AND P2, PT, R7, RZ, PT ;  /* 0x000000ff0700720c */ /* 0x000fe40003f45270 */
[----:B--2---:R-:W-:-:S04]  /*19220*/  SHF.L.U32 R6, R6, 0x1f, RZ ;  /* 0x0000001f06067819 */ /* 0x004fc800000006ff */
[----:B------:R-:W0:Y:S02]  /*19230*/  SYNCS.PHASECHK.TRANS64.TRYWAIT P1, [R5+URZ+0x168a0], R6 ;  /* 0x0168a006050075a7 */ /* 0x000e24000802017f */
[----:B0-----:R-:W-:Y:S05]  /*19240*/  @!P1 BRA `(.L_x_1806) ;  /* 0x0000006c00c89947 */ /* 0x001fea0003800000 */
.L_x_1965:
[----:B------:R-:W-:Y:S05]  /*19250*/  BSYNC B2 ;  /* 0x0000000000027941 */ /* 0x000fea0003800000 */
.L_x_1805:
[----:B------:R-:W-:Y:S04]  /*19260*/  BSSY B2, `(.L_x_1807) ;  /* 0x0000009000027945 */ /* 0x000fe80003800000 */
[----:B------:R-:W-:Y:S05]  /*19270*/  @P2 BRA `(.L_x_1808) ;  /* 0x00000000001c2947 */ /* 0x000fea0003800000 */
[----:B------:R-:W2:Y:S02]  /*19280*/  S2R R7, SR_TID.X ;  /* 0x0000000000077919 */ /* 0x000ea40000002100 */
[----:B--2---:R-:W-:Y:S01]  /*19290*/  LOP3.LUT R10, R7, 0x1f, RZ, 0xc0, !PT ;  /* 0x0000001f070a7812 */ /* 0x004fe200078ec0ff */
[----:B------:R-:W-:-:S03]  /*192a0*/  IMAD.MOV.U32 R7, RZ, RZ, 0x4000 ;  /* 0x00004000ff077424 */ /* 0x000fc600078e00ff */
[----:B------:R-:W-:Y:S01]  /*192b0*/  ISETP.NE.AND P1, PT, R10, RZ, PT ;  /* 0x000000ff0a00720c */ /* 0x000fe20003f25270 */
[----:B------:R2:W-:-:S12]  /*192c0*/  SYNCS.ARRIVE.TRANS64 RZ, [R5+URZ+0x16890], R7 ;  /* 0x0168900705ff79a7 */ /* 0x0005d8000800003f */
[----:B--2---:R-:W-:Y:S05]  /*192d0*/  @!P1 BRA `(.L_x_1808) ;  /* 0x0000000000049947 */ /* 0x004fea0003800000 */
[----:B------:R-:W-:Y:S01]  /*192e0*/  BPT.TRAP 0x1 ;  /* 0x000000040000795c */ /* 0x000fe20000300000 */
.L_x_1808:
[----:B------:R-:W-:Y:S05]  /*192f0*/  BSYNC B2 ;  /* 0x0000000000027941 */ /* 0x000fea0003800000 */
.L_x_1807:
[----:B------:R-:W-:Y:S01]  /*19300*/  IMAD.MOV.U32 R13, RZ, RZ, RZ ;  /* 0x000000ffff0d7224 */ /* 0x000fe200078e00ff */
[----:B------:R-:W-:Y:S01]  /*19310*/  UIADD3 UR4, UP0, UR40, 0x570, URZ ;  /* 0x0000057028047890 */ /* 0x000fe2000ff1e03f */
[----:B------:R-:W-:Y:S01]  /*19320*/  IMAD R7, R27, 0x4000, R23 ;  /* 0x000040001b077824 */ /* 0x000fe200078e0217 */
[----:B------:R-:W-:Y:S01]  /*19330*/  PLOP3.LUT P1, PT, PT, PT, PT, 0x80, 0x0 ;  /* 0x000000000000781c */ /* 0x000fe20003f2f070 */
[----:B------:R-:W-:Y:S01]  /*19340*/  IMAD R10, R4, 0x80, R0 ;  /* 0x00000080040a7824 */ /* 0x000fe200078e0200 */
[----:B------:R-:W-:Y:S01]  /*19350*/  R2UR UR10, R13 ;  /* 0x000000000d0a72ca */ /* 0x000fe200000e0000 */
[----:B------:R-:W-:Y:S01]  /*19360*/  VIADD R11, R5, 0x16890 ;  /* 0x00016890050b7836 */ /* 0x000fe20000000000 */
[----:B------:R-:W-:Y:S01]  /*19370*/  UIADD3.X UR5, URZ, UR41, URZ, UP0, !UPT ;  /* 0x000000293f057290 */ /* 0x000fe200087fe43f */
[----:B-1----:R-:W-:Y:S01]  /*19380*/  VIADD R12, R7, 0xe400 ;  /* 0x0000e400070c7836 */ /* 0x002fe20000000000 */
[----:B------:R-:W-:Y:S01]  /*19390*/  UMOV UR6, 0x0 ;  /* 0x0000000000067882 */ /* 0x000fe20000000000 */
[----:B------:R-:W-:-:S10]  /*193a0*/  UMOV UR7, 0x12f00000 ;  /* 0x12f0000000077882 */ /* 0x000fd40000000000 */
.L_x_1809:
        /* <DEDUP_REMOVED lines=13> */
.L_x_1966:
[----:B------:R-:W-:Y:S05]  /*19480*/  BSYNC B2 ;  /* 0x0000000000027941 */ /* 0x000fea0003800000 */
.L_x_1810:
        /* <DEDUP_REMOVED lines=11> */
.L_x_1813:
[----:B------:R-:W-:Y:S05]  /*19540*/  BSYNC B2 ;  /* 0x0000000000027941 */ /* 0x000fea0003800000 */
.L_x_1812:
        /* <DEDUP_REMOVED lines=8> */
.L_x_1814:
        /* <DEDUP_REMOVED lines=10> */
.L_x_1804:
[----:B------:R-:W-:Y:S05]  /*19670*/  BSYNC B1 ;  /* 0x0000000000017941 */ /* 0x000fea0003800000 */
.L_x_1803:
[----:B------:R-:W2:Y:S01]  /*19680*/  LDL.LU R6, [R1] ;  /* 0x0000000001067983 */ /* 0x000ea20000300800 */
[----:B------:R-:W-:Y:S01]  /*19690*/  VIADD R27, R27, 0x1 ;  /* 0x000000011b1b7836 */ /* 0x000fe20000000000 */
[C---:B------:R-:W-:Y:S01]  /*196a0*/  ISETP.GT.AND P2, PT, R4.reuse, R3, PT ;  /* 0x000000030400720c */ /* 0x040fe20003f44270 */
[----:B------:R-:W-:-:S03]  /*196b0*/  VIADD R4, R4, 0xffffffff ;  /* 0xffffffff04047836 */ /* 0x000fc60000000000 */
[----:B------:R-:W-:-:S04]  /*196c0*/  ISETP.NE.AND P1, PT, R27, 0x2, PT ;  /* 0x000000021b00780c */ /* 0x000fc80003f25270 */
[----:B------:R-:W-:Y:S02]  /*196d0*/  SEL R5, RZ, 0x1, P1 ;  /* 0x00000001ff057807 */ /* 0x000fe40000800000 */
[----:B------:R-:W-:Y:S02]  /*196e0*/  SEL R27, R27, RZ, P1 ;  /* 0x000000ff1b1b7207 */ /* 0x000fe40000800000 */
[----:B--2---:R-:W-:-:S05]  /*196f0*/  LOP3.LUT R6, R6, R5, RZ, 0x3c, !PT ;  /* 0x0000000506067212 */ /* 0x004fca00078e3cff */
[----:B------:R2:W-:Y:S01]  /*19700*/  STL [R1], R6 ;  /* 0x0000000601007387 */ /* 0x0005e20000100800 */
[----:B------:R-:W-:Y:S05]  /*19710*/  @P2 BRA `(.L_x_1815) ;  /* 0xfffffff8009c2947 */ /* 0x000fea000383ffff */
.L_x_1785:
[----:B------:R-:W-:Y:S05]  /*19720*/  BSYNC B0 ;  /* 0x0000000000007941 */ /* 0x000fea0003800000 */
.L_x_1784:
[----:B------:R-:W3:Y:S01]  /*19730*/  LDC R0, c[0x0][0x448] ;  /* 0x00011200ff007b82 */ /* 0x000ee20000000800 */
[----:B------:R-:W-:Y:S01]  /*19740*/  VIADD R2, R28, 0xbf ;  /* 0x000000bf1c027836 */ /* 0x000fe20000000000 */
[----:B------:R-:W-:Y:S06]  /*19750*/  @!P0 WARPSYNC.ALL ;  /* 0x0000000000008948 */ /* 0x000fec0003800000 */
[----:B------:R-:W-:Y:S01]  /*19760*/  @!P0 BAR.SYNC.DEFER_BLOCKING 0xc, 0x200 ;  /* 0x0308000000008b1d */ /* 0x000fe20000010000 */
[----:B---3--:R-:W-:-:S13]  /*19770*/  ISETP.NE.AND P1, PT, R0, 0x1, PT ;  /* 0x000000010000780c */ /* 0x008fda0003f25270 */
[----:B------:R-:W3:Y:S08]  /*19780*/  @P1 LDC R3, c[0x0][0x44c] ;  /* 0x00011300ff031b82 */ /* 0x000ef00000000800 */
[----:B------:R-:W4:Y:S01]  /*19790*/  @P1 LDC R0, c[0x0][0x450] ;  /* 0x00011400ff001b82 */ /* 0x000f220000000800 */
[----:B---3--:R-:W-:-:S05]  /*197a0*/  @P1 IMAD.HI.U32 R3, R2, R3, RZ ;  /* 0x0000000302031227 */ /* 0x008fca00078e00ff */
[----:B----4-:R-:W-:-:S05]  /*197b0*/  @P1 SHF.R.U32.HI R2, RZ, R0, R3 ;  /* 0x00000000ff021219 */ /* 0x010fca0000011603 */
[----:B------:R-:W-:Y:S02]  /*197c0*/  IMAD.IADD R8, R8, 0x1, R2 ;  /* 0x0000000108087824 */ /* 0x000fe400078e0202 */
[----:B------:R-:W3:Y:S02]  /*197d0*/  LDC.64 R2, c[0x0][0x9e0] ;  /* 0x00027800ff027b82 */ /* 0x000ee40000000a00 */
[----:B---3--:R-:W-:Y:S01]  /*197e0*/  ISETP.GE.AND P2, PT, R3, 0x1, PT ;  /* 0x000000010300780c */ /* 0x008fe20003f46270 */
[----:B------:R-:W-:-:S12]  /*197f0*/  IMAD.IADD R2, R8, 0x1, R2 ;  /* 0x0000000108027824 */ /* 0x000fd800078e0202 */
[----:B------:R-:W-:Y:S05]  /*19800*/  @!P2 BRA `(.L_x_1816) ;  /* 0x000000000048a947 */ /* 0x000fea0003800000 */
[C---:B------:R-:W-:Y:S01]  /*19810*/  ISETP.GT.AND P0, PT, R8.reuse, RZ, PT ;  /* 0x000000ff0800720c */ /* 0x040fe20003f04270 */
[----:B------:R-:W-:Y:S01]  /*19820*/  BSSY B0, `(.L_x_1817) ;  /* 0x000000e000007945 */ /* 0x000fe20003800000 */
[----:B------:R-:W-:-:S11]  /*19830*/  VIADD R0, R8, 0xffffffff ;  /* 0xffffffff08007836 */ /* 0x000fd60000000000 */
[----:B------:R-:W-:Y:S05]  /*19840*/  @P0 BRA `(.L_x_1818) ;  /* 0x00000000001c0947 */ /* 0x000fea0003800000 */
[----:B------:R-:W-:Y:S01]  /*19850*/  ISETP.NE.AND P0, PT, R3, 0x1, PT ;  /* 0x000000010300780c */ /* 0x000fe20003f05270 */
[----:B------:R-:W-:-:S12]  /*19860*/  IMAD.MOV R0, RZ, RZ, -R8 ;  /* 0x000000ffff007224 */ /* 0x000fd800078e0a08 */
[----:B------:R-:W3:Y:S02]  /*19870*/  @P0 LDC.64 R4, c[0x0][0x9e8] ;  /* 0x00027a00ff040b82 */ /* 0x000ee40000000a00 */
[----:B---3--:R-:W-:-:S05]  /*19880*/  @P0 IMAD.HI.U32 R4, R0, R4, RZ ;  /* 0x0000000400040227 */ /* 0x008fca00078e00ff */
[----:B------:R-:W-:-:S04]  /*19890*/  @P0 SHF.R.U32.HI R0, RZ, R5, R4 ;  /* 0x00000005ff000219 */ /* 0x000fc80000011604 */
[----:B------:R-:W-:Y:S01]  /*198a0*/  LOP3.LUT R0, RZ, R0, RZ, 0x33, !PT ;  /* 0x00000000ff007212 */ /* 0x000fe200078e33ff */
[----:B------:R-:W-:Y:S06]  /*198b0*/  BRA `(.L_x_1819) ;  /* 0x0000000000107947 */ /* 0x000fec0003800000 */
.L_x_1818:
[----:B------:R-:W-:-:S13]  /*198c0*/  ISETP.NE.AND P0, PT, R3, 0x1, PT ;  /* 0x000000010300780c */ /* 0x000fda0003f05270 */
[----:B------:R-:W3:Y:S02]  /*198d0*/  @P0 LDC.64 R4, c[0x0][0x9e8] ;  /* 0x00027a00ff040b82 */ /* 0x000ee40000000a00 */
[----:B---3--:R-:W-:-:S05]  /*198e0*/  @P0 IMAD.HI.U32 R4, R0, R4, RZ ;  /* 0x0000000400040227 */ /* 0x008fca00078e00ff */
[----:B------:R-:W-:-:S07]  /*198f0*/  @P0 SHF.R.U32.HI R0, RZ, R5, R4 ;  /* 0x00000005ff000219 */ /* 0x000fce0000011604 */
.L_x_1819:
[----:B------:R-:W-:Y:S05]  /*19900*/  BSYNC B0 ;  /* 0x0000000000007941 */ /* 0x000fea0003800000 */
.L_x_1817:
[----:B------:R-:W-:-:S05]  /*19910*/  IMAD R5, R0, R3, R3 ;  /* 0x0000000300057224 */ /* 0x000fca00078e0203 */
[----:B------:R-:W-:-:S07]  /*19920*/  VIMNMX R2, R2, R5, PT ;  /* 0x0000000502027248 */ /* 0x000fce0003fe0100 */
.L_x_1816:
[----:B------:R-:W-:Y:S01]  /*19930*/  VIADD R2, R2, 0x7f ;  /* 0x0000007f02027836 */ /* 0x000fe20000000000 */
[----:B------:R-:W-:Y:S01]  /*19940*/  ULDC UR4, c[0x0][0x9dc] ;  /* 0x0002770000047ab9 */ /* 0x000fe20000000800 */
[----:B------:R-:W-:-:S03]  /*19950*/  IMAD.MOV.U32 R4, RZ, RZ, R28 ;  /* 0x000000ffff047224 */ /* 0x000fc600078e001c */
[----:B------:R-:W-:-:S04]  /*19960*/  SHF.R.S32.HI R5, RZ, 0x1f, R2 ;  /* 0x0000001fff057819 */ /* 0x000fc80000011402 */
[----:B------:R-:W-:-:S04]  /*19970*/  LEA.HI R5, R5, R2, RZ, 0x7 ;  /* 0x0000000205057211 */ /* 0x000fc800078f38ff */
[----:B------:R-:W-:Y:S02]  /*19980*/  SHF.R.S32.HI R0, RZ, 0x7, R5 ;  /* 0x00000007ff007819 */ /* 0x000fe40000011405 */
[----:B------:R-:W3:Y:S02]  /*19990*/  @P1 LDC R5, c[0x0][0x44c] ;  /* 0x00011300ff051b82 */ /* 0x000ee40000000800 */
[----:B------:R-:W-:-:S05]  /*199a0*/  VIMNMX R26, R17, R0, PT ;  /* 0x00000000111a7248 */ /* 0x000fca0003fe0100 */
[----:B------:R4:W-:Y:S01]  /*199b0*/  STL [R1+0x40], R26 ;  /* 0x0000401a01007387 */ /* 0x0009e20000100800 */
[----:B------:R-:W5:Y:S01]  /*199c0*/  @P1 LDC R0, c[0x0][0x450] ;  /* 0x00011400ff001b82 */ /* 0x000f620000000800 */
[----:B---3--:R-:W-:-:S05]  /*199d0*/  @P1 IMAD.HI.U32 R2, R28, R5, RZ ;  /* 0x000000051c021227 */ /* 0x008fca00078e00ff */
[----:B-----5:R-:W-:-:S05]  /*199e0*/  @P1 SHF.R.U32.HI R4, RZ, R0, R2 ;  /* 0x00000000ff041219 */ /* 0x020fca0000011602 */
[----:B------:R-:W-:-:S04]  /*199f0*/  IMAD.IADD R2, R9, 0x1, R4 ;  /* 0x0000000109027824 */ /* 0x000fc800078e0204 */
[----:B------:R-:W-:Y:S01]  /*19a00*/  VIADD R0, R2, -UR4 ;  /* 0x8000000402007c36 */ /* 0x000fe20008000000 */
[----:B----4-:R-:W-:Y:S06]  /*19a10*/  @!P2 BRA `(.L_x_1820) ;  /* 0x000000000044a947 */ /* 0x010fec0003800000 */
[----:B------:R-:W-:Y:S01]  /*19a20*/  ISETP.GT.AND P0, PT, R2, -0x1, PT ;  /* 0xffffffff0200780c */ /* 0x000fe20003f04270 */
[----:B------:R-:W-:-:S12]  /*19a30*/  BSSY B0, `(.L_x_1821) ;  /* 0x000000d000007945 */ /* 0x000fd80003800000 */
[----:B------:R-:W-:Y:S05]  /*19a40*/  @P0 BRA `(.L_x_1822) ;  /* 0x00000000001c0947 */ /* 0x000fea0003800000 */
[----:B------:R-:W-:Y:S02]  /*19a50*/  ISETP.NE.AND P0, PT, R3, 0x1, PT ;  /* 0x000000010300780c */ /* 0x000fe40003f05270 */
[----:B------:R-:W-:-:S11]  /*19a60*/  LOP3.LUT R2, RZ, R2, RZ, 0x33, !PT ;  /* 0x00000002ff027212 */ /* 0x000fd600078e33ff */
[----:B------:R-:W3:Y:S02]  /*19a70*/  @P0 LDC.64 R4, c[0x0][0x9e8] ;  /* 0x00027a00ff040b82 */ /* 0x000ee40000000a00 */
[----:B---3--:R-:W-:-:S05]  /*19a80*/  @P0 IMAD.HI.U32 R4, R2, R4, RZ ;  /* 0x0000000402040227 */ /* 0x008fca00078e00ff */
[----:B------:R-:W-:-:S04]  /*19a90*/  @P0 SHF.R.U32.HI R2, RZ, R5, R4 ;  /* 0x00000005ff020219 */ /* 0x000fc80000011604 */
[----:B------:R-:W-:Y:S01]  /*19aa0*/  LOP3.LUT R2, RZ, R2, RZ, 0x33, !PT ;  /* 0x00000002ff027212 */ /* 0x000fe200078e33ff */
[----:B------:R-:W-:Y:S06]  /*19ab0*/  BRA `(.L_x_1823) ;  /* 0x0000000000107947 */ /* 0x000fec0003800000 */
.L_x_1822:
[----:B------:R-:W-:-:S13]  /*19ac0*/  ISETP.NE.AND P0, PT, R3, 0x1, PT ;  /* 0x000000010300780c */ /* 0x000fda0003f05270 */
[----:B------:R-:W3:Y:S02]  /*19ad0*/  @P0 LDC.64 R4, c[0x0][0x9e8] ;  /* 0x00027a00ff040b82 */ /* 0x000ee40000000a00 */
[----:B---3--:R-:W-:-:S05]  /*19ae0*/  @P0 IMAD.HI.U32 R4, R2, R4, RZ ;  /* 0x0000000402040227 */ /* 0x008fca00078e00ff */
[----:B------:R-:W-:-:S07]  /*19af0*/  @P0 SHF.R.U32.HI R2, RZ, R5, R4 ;  /* 0x00000005ff020219 */ /* 0x000fce0000011604 */
.L_x_1823:
[----:B------:R-:W-:Y:S05]  /*19b00*/  BSYNC B0 ;  /* 0x0000000000007941 */ /* 0x000fea0003800000 */
.L_x_1821:
[----:B------:R-:W-:-:S05]  /*19b10*/  IMAD R3, R2, R3, RZ ;  /* 0x0000000302037224 */ /* 0x000fca00078e02ff */
[----:B------:R-:W-:-:S07]  /*19b20*/  VIMNMX R0, R0, R3, !PT ;  /* 0x0000000300007248 */ /* 0x000fce0007fe0100 */
.L_x_1820:
[----:B------:R-:W-:Y:S01]  /*19b30*/  SHF.R.S32.HI R3, RZ, 0x1f, R0 ;  /* 0x0000001fff037819 */ /* 0x000fe20000011400 */
[----:B------:R-:W-:Y:S03]  /*19b40*/  BSSY B7, `(.L_x_1824) ;  /* 0x00003a9000077945 */ /* 0x000fe60003800000 */
[----:B------:R-:W-:-:S04]  /*19b50*/  LEA.HI R3, R3, R0, RZ, 0x7 ;  /* 0x0000000003037211 */ /* 0x000fc800078f38ff */
[----:B------:R-:W-:-:S04]  /*19b60*/  SHF.R.S32.HI R3, RZ, 0x7, R3 ;  /* 0x00000007ff037819 */ /* 0x000fc80000011403 */
[----:B------:R-:W-:-:S04]  /*19b70*/  VIMNMX R2, RZ, R3, !PT ;  /* 0x00000003ff027248 */ /* 0x000fc80007fe0100 */
[----:B------:R-:W-:Y:S01]  /*19b80*/  ISETP.GT.AND P0, PT, R26, R2, PT ;  /* 0x000000021a00720c */ /* 0x000fe20003f04270 */
[----:B------:R3:W-:-:S12]  /*19b90*/  STL [R1+0x1c], R2 ;  /* 0x00001c0201007387 */ /* 0x0007d80000100800 */
[----:B---3--:R-:W-:Y:S05]  /*19ba0*/  @P0 BRA `(.L_x_1825) ;  /* 0x0000000000440947 */ /* 0x008fea0003800000 */
[----:B------:R-:W3:Y:S02]  /*19bb0*/  S2R R2, SR_TID.X ;  /* 0x0000000000027919 */ /* 0x000ee40000002100 */
[----:B---3--:R-:W-:-:S04]  /*19bc0*/  LOP3.LUT R2, R2, 0x7f, RZ, 0xc0, !PT ;  /* 0x0000007f02027812 */ /* 0x008fc800078ec0ff */
[----:B------:R-:W-:-:S13]  /*19bd0*/  ISETP.NE.AND P0, PT, R2, RZ, PT ;  /* 0x000000ff0200720c */ /* 0x000fda0003f05270 */
[----:B------:R-:W-:Y:S05]  /*19be0*/  @P0 BRA `(.L_x_1826) ;  /* 0x0000003800780947 */ /* 0x000fea0003800000 */
[----:B------:R-:W3:Y:S01]  /*19bf0*/  S2R R5, SR_LANEID ;  /* 0x0000000000057919 */ /* 0x000ee20000000000 */
[----:B------:R-:W-:Y:S01]  /*19c00*/  VOTEU.ANY UR4, UPT, PT ;  /* 0x0000000000047886 */ /* 0x000fe200038e0100 */
[----:B------:R-:W4:Y:S01]  /*19c10*/  LDC.64 R2, c[0x0][0xc60] ;  /* 0x00031800ff027b82 */ /* 0x000f220000000a00 */
[----:B------:R-:W3:Y:S02]  /*19c20*/  FLO.U32 R0, UR4 ;  /* 0x0000000400007d00 */ /* 0x000ee400080e0000 */
[----:B---3--:R-:W-:-:S06]  /*19c30*/  ISETP.EQ.U32.AND P0, PT, R0, R5, PT ;  /* 0x000000050000720c */ /* 0x008fcc0003f02070 */
[----:B------:R-:W4:Y:S07]  /*19c40*/  POPC R5, UR4 ;  /* 0x0000000400057d09 */ /* 0x000f2e0008000000 */
[----:B----4-:R-:W3:Y:S01]  /*19c50*/  @P0 ATOMG.E.ADD.STRONG.GPU PT, R3, desc[UR42][R2.64], R5 ;  /* 0x00000005020309a8 */ /* 0x010ee200081ee1ea */
[----:B------:R-:W4:Y:S02]  /*19c60*/  S2R R4, SR_LTMASK ;  /* 0x0000000000047919 */ /* 0x000f240000003900 */
[----:B----4-:R-:W-:-:S04]  /*19c70*/  LOP3.LUT R4, R4, UR4, RZ, 0xc0, !PT ;  /* 0x0000000404047c12 */ /* 0x010fc8000f8ec0ff */
[----:B0-----:R-:W0:Y:S01]  /*19c80*/  POPC R7, R4 ;  /* 0x0000000400077309 */ /* 0x001e220000000000 */
[----:B---3--:R-:W0:Y:S02]  /*19c90*/  SHFL.IDX PT, R0, R3, R0, 0x1f ;  /* 0x00001f0003007589 */ /* 0x008e2400000e0000 */
[----:B0-----:R-:W-:Y:S01]  /*19ca0*/  IADD3 R16, R0, UR36, R7 ;  /* 0x0000002400107c10 */ /* 0x001fe2000fffe007 */
[----:B------:R-:W-:Y:S06]  /*19cb0*/  BRA `(.L_x_1826) ;  /* 0x0000003800447947 */ /* 0x000fec0003800000 */
.L_x_1825:
        /* <DEDUP_REMOVED lines=9> */
[----:B------:R-:W3:Y:S01]  /*19d50*/  LDC.64 R2, c[0x4][R2] ;  /* 0x0100000002027b82 */ /* 0x000ee20000000a00 */
[----:B------:R-:W-:Y:S02]  /*19d60*/  IMAD.U32 R5, RZ, RZ, UR7 ;  /* 0x00000007ff057e24 */ /* 0x000fe4000f8e00ff */
[----:B--2---:R-:W-:Y:S02]  /*19d70*/  IMAD.U32 R6, RZ, RZ, UR8 ;  /* 0x00000008ff067e24 */ /* 0x004fe4000f8e00ff */
[----:B0-----:R-:W-:-:S02]  /*19d80*/  IMAD.U32 R7, RZ, RZ, UR9 ;  /* 0x00000009ff077e24 */ /* 0x001fc4000f8e00ff */
[----:B------:R-:W-:Y:S02]  /*19d90*/  IMAD.U32 R10, RZ, RZ, UR4 ;  /* 0x00000004ff0a7e24 */ /* 0x000fe4000f8e00ff */
[----:B------:R-:W-:Y:S02]  /*19da0*/  IMAD.U32 R11, RZ, RZ, UR5 ;  /* 0x00000005ff0b7e24 */ /* 0x000fe4000f8e00ff */
[----:B------:R-:W-:Y:S02]  /*19db0*/  IMAD.MOV.U32 R8, RZ, RZ, 0x70 ;  /* 0x00000070ff087424 */ /* 0x000fe400078e00ff */
[----:B-1----:R-:W-:Y:S02]  /*19dc0*/  IMAD.MOV.U32 R12, RZ, RZ, 0x1 ;  /* 0x00000001ff0c7424 */ /* 0x002fe400078e00ff */
[----:B------:R-:W-:-:S07]  /*19dd0*/  IMAD.MOV.U32 R13, RZ, RZ, RZ ;  /* 0x000000ffff0d7224 */ /* 0x000fce00078e00ff */
[----:B------:R-:W-:-:S07]  /*19de0*/  LEPC R20, `(.L_x_1828) ;  /* 0x000000001014794e */ /* 0x000fce0000000000 */
[----:B---3--:R-:W-:Y:S05]  /*19df0*/  CALL.ABS.NOINC R2 ;  /* 0x0000000002007343 */ /* 0x008fea0003c00000 */
.L_x_1828:
[----:B------:R-:W-:Y:S05]  /*19e00*/  BSYNC B6 ;  /* 0x0000000000067941 */ /* 0x000fea0003800000 */
.L_x_1827:
        /* <DEDUP_REMOVED lines=8> */
[----:B------:R3:W4:Y:S01]  /*19e90*/  LDC.64 R2, c[0x4][R17] ;  /* 0x0100000011027b82 */ /* 0x0007220000000a00 */
[----:B------:R-:W-:Y:S02]  /*19ea0*/  IMAD.U32 R4, RZ, RZ, UR6 ;  /* 0x00000006ff047e24 */ /* 0x000fe4000f8e00ff */
[----:B------:R-:W-:Y:S02]  /*19eb0*/  IMAD.U32 R5, RZ, RZ, UR7 ;  /* 0x00000007ff057e24 */ /* 0x000fe4000f8e00ff */
[----:B--2---:R-:W-:Y:S02]  /*19ec0*/  IMAD.U32 R6, RZ, RZ, UR8 ;  /* 0x00000008ff067e24 */ /* 0x004fe4000f8e00ff */
[----:B0-----:R-:W-:-:S02]  /*19ed0*/  IMAD.U32 R7, RZ, RZ, UR9 ;  /* 0x00000009ff077e24 */ /* 0x001fc4000f8e00ff */
[----:B------:R-:W-:Y:S02]  /*19ee0*/  IMAD.U32 R10, RZ, RZ, UR4 ;  /* 0x00000004ff0a7e24 */ /* 0x000fe4000f8e00ff */
[----:B------:R-:W-:Y:S02]  /*19ef0*/  IMAD.U32 R11, RZ, RZ, UR5 ;  /* 0x00000005ff0b7e24 */ /* 0x000fe4000f8e00ff */
[----:B------:R-:W-:Y:S02]  /*19f00*/  IMAD.MOV.U32 R8, RZ, RZ, 0x70 ;  /* 0x00000070ff087424 */ /* 0x000fe400078e00ff */
[----:B-1----:R-:W-:Y:S02]  /*19f10*/  IMAD.MOV.U32 R12, RZ, RZ, 0x1 ;  /* 0x00000001ff0c7424 */ /* 0x002fe400078e00ff */
[----:B---3--:R-:W-:-:S07]  /*19f20*/  IMAD.MOV.U32 R13, RZ, RZ, RZ ;  /* 0x000000ffff0d7224 */ /* 0x008fce00078e00ff */
[----:B------:R-:W-:-:S07]  /*19f30*/  LEPC R20, `(.L_x_1831) ;  /* 0x000000001014794e */ /* 0x000fce0000000000 */
[----:B----4-:R-:W-:Y:S05]  /*19f40*/  CALL.ABS.NOINC R2 ;  /* 0x0000000002007343 */ /* 0x010fea0003c00000 */
.L_x_1831:
        /* <DEDUP_REMOVED lines=15> */
.L_x_1830:
[----:B------:R-:W-:Y:S05]  /*1a040*/  BSYNC B6 ;  /* 0x0000000000067941 */ /* 0x000fea0003800000 */
.L_x_1829:
[----:B------:R-:W-:Y:S01]  /*1a050*/  ULDC.64 UR4, c[0x0][0x9f8] ;  /* 0x00027e0000047ab9 */ /* 0x000fe20000000a00 */
[----:B------:R-:W3:Y:S01]  /*1a060*/  LDL R20, [R1+0x18] ;  /* 0x0000180001147983 */ /* 0x000ee20000100800 */
[----:B------:R-:W-:-:S03]  /*1a070*/  ISETP.NE.U32.AND P0, PT, RZ, UR4, PT ;  /* 0x00000004ff007c0c */ /* 0x000fc6000bf05070 */
[----:B------:R-:W4:Y:S01]  /*1a080*/  LDL R17, [R1+0x20] ;  /* 0x0000200001117983 */ /* 0x000f220000100800 */
[----:B------:R-:W-:Y:S01]  /*1a090*/  ISETP.NE.AND.EX P0, PT, RZ, UR5, PT, P0 ;  /* 0x00000005ff007c0c */ /* 0x000fe2000bf05300 */
[----:B------:R-:W-:Y:S01]  /*1a0a0*/  IMAD.MOV.U32 R9, RZ, RZ, R19 ;  /* 0x000000ffff097224 */ /* 0x000fe200078e0013 */
[----:B0-----:R-:W0:Y:S01]  /*1a0b0*/  LDC R7, c[0x0][0x430] ;  /* 0x00010c00ff077b82 */ /* 0x001e220000000800 */
[----:B------:R-:W1:Y:S10]  /*1a0c0*/  S2R R21, SR_TID.X ;  /* 0x0000000000157919 */ /* 0x000e740000002100 */
[----:B------:R-:W2:Y:S02]  /*1a0d0*/  @P0 LDC.64 R2, c[0x0][0x9f8] ;  /* 0x00027e00ff020b82 */ /* 0x000ea40000000a00 */
[----:B--2---:R-:W-:-:S05]  /*1a0e0*/  @P0 IMAD.WIDE R2, R19, 0x4, R2 ;  /* 0x0000000413020825 */ /* 0x004fca00078e0202 */
[----:B------:R2:W2:Y:S01]  /*1a0f0*/  @P0 LDG.E R9, desc[UR42][R2.64] ;  /* 0x0000002a02090981 */ /* 0x0004a2000c1e1900 */
[----:B0-----:R-:W-:Y:S01]  /*1a100*/  ISETP.NE.AND P1, PT, R7, 0x1, PT ;  /* 0x000000010700780c */ /* 0x001fe20003f25270 */
[----:B------:R-:W-:Y:S01]  /*1a110*/  VIADD R26, R26, 0xffffffff ;  /* 0xffffffff1a1a7836 */ /* 0x000fe20000000000 */
[----:B-1----:R-:W-:Y:S01]  /*1a120*/  LOP3.LUT R21, R21, 0x7f, RZ, 0xc0, !PT ;  /* 0x0000007f15157812 */ /* 0x002fe200078ec0ff */
[----:B------:R-:W0:Y:S02]  /*1a130*/  S2R R24, SR_TID.X ;  /* 0x0000000000187919 */ /* 0x000e240000002100 */
[----:B------:R-:W-:Y:S01]  /*1a140*/  IMAD.SHL.U32 R8, R26, 0x80, RZ ;  /* 0x000000801a087824 */ /* 0x000fe200078e00ff */
[----:B------:R-:W-:-:S07]  /*1a150*/  SHF.R.U32.HI R21, RZ, 0x3, R21 ;  /* 0x00000003ff157819 */ /* 0x000fce0000011615 */
[----:B------:R-:W1:Y:S08]  /*1a160*/  @P1 LDC R6, c[0x0][0x434] ;  /* 0x00010d00ff061b82 */ /* 0x000e700000000800 */
[----:B------:R-:W2:Y:S01]  /*1a170*/  @P1 LDC R0, c[0x0][0x438] ;  /* 0x00010e00ff001b82 */ /* 0x000ea20000000800 */
[----:B0-----:R-:W-:-:S05]  /*1a180*/  IMAD.SHL.U32 R24, R24, 0x10, RZ ;  /* 0x0000001018187824 */ /* 0x001fca00078e00ff */
[----:B------:R-:W-:-:S04]  /*1a190*/  LOP3.LUT R24, R24, 0x70, RZ, 0xc0, !PT ;  /* 0x0000007018187812 */ /* 0x000fc800078ec0ff */
[----:B------:R-:W-:-:S04]  /*1a1a0*/  LOP3.LUT R5, R8, R21, R24, 0xfe, !PT ;  /* 0x0000001508057212 */ /* 0x000fc800078efe18 */
[C---:B---3--:R-:W-:Y:S01]  /*1a1b0*/  ISETP.GE.AND P0, PT, R5.reuse, R20, PT ;  /* 0x000000140500720c */ /* 0x048fe20003f06270 */
[----:B----4-:R-:W-:-:S04]  /*1a1c0*/  IMAD.IADD R5, R5, 0x1, R17 ;  /* 0x0000000105057824 */ /* 0x010fc800078e0211 */
[----:B-1----:R-:W-:-:S04]  /*1a1d0*/  @P1 IMAD.HI.U32 R6, R5, R6, RZ ;  /* 0x0000000605061227 */ /* 0x002fc800078e00ff */
[----:B------:R-:W-:-:S04]  /*1a1e0*/  IMAD.MOV.U32 R4, RZ, RZ, R5 ;  /* 0x000000ffff047224 */ /* 0x000fc800078e0005 */
[----:B--2---:R-:W0:Y:S01]  /*1a1f0*/  @!P0 LDC.64 R2, c[0x0][0x428] ;  /* 0x00010a00ff028b82 */ /* 0x004e220000000a00 */
[----:B------:R-:W-:-:S05]  /*1a200*/  @P1 SHF.R.U32.HI R4, RZ, R0, R6 ;  /* 0x00000000ff041219 */ /* 0x000fca0000011606 */
[----:B------:R-:W-:-:S04]  /*1a210*/  IMAD.MOV R0, RZ, RZ, -R4 ;  /* 0x000000ffff007224 */ /* 0x000fc800078e0a04 */
[----:B------:R-:W-:Y:S01]  /*1a220*/  IMAD R0, R7, R0, R5 ;  /* 0x0000000007007224 */ /* 0x000fe200078e0205 */
[--C-:B------:R-:W-:Y:S02]  /*1a230*/  @!P0 SHF.R.S32.HI R5, RZ, 0x1f, R4.reuse ;  /* 0x0000001fff058819 */ /* 0x100fe40000011404 */
[----:B------:R-:W-:Y:S01]  /*1a240*/  SHF.R.S32.HI R10, RZ, 0x1f, R9 ;  /* 0x0000001fff0a7819 */ /* 0x000fe20000011409 */
[CC--:B0-----:R-:W-:Y:S01]  /*1a250*/  @!P0 IMAD.WIDE.U32 R4, R9.reuse, R2.reuse, R4 ;  /* 0x0000000209048225 */ /* 0x0c1fe200078e0004 */
[----:B------:R0:W-:Y:S03]  /*1a260*/  STL [R1+0x10], R9 ;  /* 0x0000100901007387 */ /* 0x0001e60000100800 */
[----:B------:R-:W-:Y:S01]  /*1a270*/  @!P0 IMAD R6, R10, R2, RZ ;  /* 0x000000020a068224 */ /* 0x000fe200078e02ff */
[----:B------:R1:W-:Y:S03]  /*1a280*/  STL [R1+0x24], R10 ;  /* 0x0000240a01007387 */ /* 0x0003e60000100800 */
[----:B------:R-:W-:-:S02]  /*1a290*/  @!P0 IMAD R6, R9, R3, R6 ;  /* 0x0000000309068224 */ /* 0x000fc400078e0206 */
[----:B------:R-:W2:Y:S02]  /*1a2a0*/  @!P0 LDC.64 R2, c[0x0][0x418] ;  /* 0x00010600ff028b82 */ /* 0x000ea40000000a00 */
[----:B------:R-:W-:Y:S01]  /*1a2b0*/  @!P0 IMAD.IADD R5, R5, 0x1, R6 ;  /* 0x0000000105058824 */ /* 0x000fe200078e0206 */
[----:B--2---:R-:W-:Y:S01]  /*1a2c0*/  @!P0 LEA R6, P1, R4, R2, 0x2 ;  /* 0x0000000204068211 */ /* 0x004fe200078210ff */
[----:B------:R-:W-:-:S03]  /*1a2d0*/  IMAD.MOV.U32 R2, RZ, RZ, RZ ;  /* 0x000000ffff027224 */ /* 0x000fc600078e00ff */
[----:B------:R-:W-:-:S05]  /*1a2e0*/  @!P0 LEA.HI.X R7, R4, R3, R5, 0x2, P1 ;  /* 0x0000000304078211 */ /* 0x000fca00008f1405 */
[----:B------:R1:W5:Y:S01]  /*1a2f0*/  @!P0 LDG.E R2, desc[UR42][R6.64] ;  /* 0x0000002a06028981 */ /* 0x000362000c1e1900 */
[----:B0-----:R-:W-:Y:S01]  /*1a300*/  IMAD.U32 R9, RZ, RZ, UR38 ;  /* 0x00000026ff097e24 */ /* 0x001fe2000f8e00ff */
[----:B------:R-:W-:Y:S01]  /*1a310*/  UMOV UR4, 0xffffffff ;  /* 0xffffffff00047882 */ /* 0x000fe20000000000 */
[----:B------:R-:W-:-:S03]  /*1a320*/  LOP3.LUT R22, R22, 0xfffffffd, RZ, 0xc0, !PT ;  /* 0xfffffffd16167812 */ /* 0x000fc600078ec0ff */
[----:B------:R-:W-:-:S13]  /*1a330*/  ISETP.NE.AND P2, PT, R9, 0x3, PT ;  /* 0x000000030900780c */ /* 0x000fda0003f45270 */
[----:B------:R-:W-:Y:S01]  /*1a340*/  @P2 LOP3.LUT R22, R22, 0x2, RZ, 0xfc, !PT ;  /* 0x0000000216162812 */ /* 0x000fe200078efcff */
[----:B-1----:R-:W-:Y:S06]  /*1a350*/  BRA.DIV UR4, `(.L_x_1832) ;  /* 0x0000005e04ac7947 */ /* 0x002fec000b800000 */
.L_x_1969:
[----:B------:R-:W-:-:S05]  /*1a360*/  SHF.R.S32.HI R9, RZ, 0x1f, R18 ;  /* 0x0000001fff097819 */ /* 0x000fca0000011412 */
[----:B------:R0:W-:Y:S01]  /*1a370*/  STL [R1+0xc], R9 ;  /* 0x00000c0901007387 */ /* 0x0001e20000100800 */
[----:B------:R-:W-:Y:S05]  /*1a380*/  @!P2 BRA `(.L_x_1833) ;  /* 0x000000000004a947 */ /* 0x000fea0003800000 */
[----:B------:R-:W-:Y:S01]  /*1a390*/  BPT.TRAP 0x1 ;  /* 0x000000040000795c */ /* 0x000fe20000300000 */
.L_x_1833:
        /* <DEDUP_REMOVED lines=25> */
.L_x_1970:
[----:B------:R-:W-:Y:S05]  /*1a530*/  BSYNC B0 ;  /* 0x0000000000007941 */ /* 0x000fea0003800000 */
.L_x_1834:
[----:B0-----:R-:W2:Y:S01]  /*1a540*/  LDL R9, [R1+0xc] ;  /* 0x00000c0001097983 */ /* 0x001ea20000100800 */
[----:B------:R-:W-:-:S03]  /*1a550*/  ULDC.64 UR4, c[0x0][0x300] ;  /* 0x0000c00000047ab9 */ /* 0x000fc60000000a00 */
[----:B------:R-:W3:Y:S01]  /*1a560*/  LDL R13, [R1+0x18] ;  /* 0x00001800010d7983 */ /* 0x000ee20000100800 */
[----:B------:R-:W-:Y:S01]  /*1a570*/  IMAD R6, R6, UR4, RZ ;  /* 0x0000000406067c24 */ /* 0x000fe2000f8e02ff */
[----:B------:R-:W-:Y:S01]  /*1a580*/  LOP3.LUT R22, R22, 0xfffffffe, RZ, 0xc0, !PT ;  /* 0xfffffffe16167812 */ /* 0x000fe200078ec0ff */
[C---:B-1----:R-:W-:Y:S01]  /*1a590*/  IMAD.WIDE.U32 R4, R0.reuse, UR4, RZ ;  /* 0x0000000400047c25 */ /* 0x042fe2000f8e00ff */
[----:B------:R-:W0:Y:S03]  /*1a5a0*/  S2R R12, SR_TID.X ;  /* 0x00000000000c7919 */ /* 0x000e260000002100 */
[----:B------:R-:W-:Y:S01]  /*1a5b0*/  IMAD R6, R0, UR5, R6 ;  /* 0x0000000500067c24 */ /* 0x000fe2000f8e0206 */
[----:B------:R-:W-:Y:S02]  /*1a5c0*/  ULDC.64 UR4, c[0x0][0x310] ;  /* 0x0000c40000047ab9 */ /* 0x000fe40000000a00 */
[----:B------:R-:W-:-:S02]  /*1a5d0*/  IMAD R7, R7, UR4, RZ ;  /* 0x0000000407077c24 */ /* 0x000fc4000f8e02ff */
        /* <DEDUP_REMOVED lines=11> */
[----:B------:R-:W-:Y:S01]  /*1a690*/  IMAD.IADD R2, R5, 0x1, R2 ;  /* 0x0000000105027824 */ /* 0x000fe200078e0202 */
[----:B------:R-:W-:-:S04]  /*1a6a0*/  ULDC UR4, c[0x0][0x2f4] ;  /* 0x0000bd0000047ab9 */ /* 0x000fc80000000800 */
        /* <DEDUP_REMOVED lines=14> */
[----:B------:R-:W-:-:S05]  /*1a790*/  LOP3.LUT R10, R10, 0x200, R11, 0xf8, !PT ;  /* 0x000002000a0a7812 */ /* 0x000fca00078ef80b */
[----:B------:R-:W-:Y:S01]  /*1a7a0*/  IMAD R5, R25, 0x2000, R10 ;  /* 0x0000200019057824 */ /* 0x000fe200078e020a */
[----:B------:R-:W-:Y:S06]  /*1a7b0*/  BRA.DIV UR4, `(.L_x_1836) ;  /* 0x0000005a04dc7947 */ /* 0x000fec000b800000 */
[----:B------:R-:W0:Y:S01]  /*1a7c0*/  SHFL.IDX PT, R7, R0, RZ, 0x181f ;  /* 0x00181fff00077589 */ /* 0x000e2200000e0000 */
[----:B------:R-:W-:-:S03]  /*1a7d0*/  @P0 IMAD R8, R5, 0x2, R23 ;  /* 0x0000000205080824 */ /* 0x000fc600078e0217 */
[----:B------:R-:W1:Y:S01]  /*1a7e0*/  SHFL.IDX PT, R6, R2, RZ, 0x181f ;  /* 0x00181fff02067589 */ /* 0x000e6200000e0000 */
[----:B0-----:R-:W-:-:S05]  /*1a7f0*/  @P0 LEA R7, P1, R9, R7, 0x1 ;  /* 0x0000000709070211 */ /* 0x001fca00078208ff */
[----:B-1----:R-:W-:-:S05]  /*1a800*/  @P0 IMAD.X R6, RZ, RZ, R6, P1 ;  /* 0x000000ffff060224 */ /* 0x002fca00008e0606 */
[----:B------:R-:W-:-:S04]  /*1a810*/  @P0 LOP3.LUT R7, R7, R6, RZ, 0x3c, !PT ;  /* 0x0000000607070212 */ /* 0x000fc800078e3cff */
[----:B------:R-:W-:-:S04]  /*1a820*/  @P0 LOP3.LUT R6, R7, R6, RZ, 0x3c, !PT ;  /* 0x0000000607060212 */ /* 0x000fc800078e3cff */
[----:B------:R-:W-:-:S05]  /*1a830*/  @P0 LOP3.LUT R7, R7, R6, RZ, 0x3c, !PT ;  /* 0x0000000607070212 */ /* 0x000fca00078e3cff */
[----:B------:R-:W-:Y:S01]  /*1a840*/  @!PT LDS RZ, [RZ] ;  /* 0x00000000fffff984 */ /* 0x000fe20000000800 */
        /* <DEDUP_REMOVED lines=63> */
.L_x_1988:
        /* <DEDUP_REMOVED lines=10> */
.L_x_1837:
        /* <DEDUP_REMOVED lines=11> */
.L_x_1838:
[----:B------:R1:W5:Y:S01]  /*1ad90*/  LDL.LU R4, [R1+0x2c] ;  /* 0x00002c0001047983 */ /* 0x0003620000300800 */
[----:B------:R1:W-:Y:S02]  /*1ada0*/  SYNCS.ARRIVE.TRANS64.A1T0 RZ, [R3+URZ+0x16830], RZ ;  /* 0x016830ff03ff79a7 */ /* 0x0003e4000810003f */
[----:B------:R-:W-:Y:S05]  /*1adb0*/  WARPSYNC.ALL ;  /* 0x0000000000007948 */ /* 0x000fea0003800000 */
[----:B------:R-:W-:Y:S01]  /*1adc0*/  ULDC.64 UR4, c[0x0][0x298] ;  /* 0x0000a60000047ab9 */ /* 0x000fe20000000a00 */
[----:B------:R-:W-:Y:S01]  /*1add0*/  VIADD R0, R23, 0x8400 ;  /* 0x0000840017007836 */ /* 0x000fe20000000000 */
[----:B------:R-:W-:Y:S01]  /*1ade0*/  ULDC.64 UR6, c[0x0][0xa00] ;  /* 0x0002800000067ab9 */ /* 0x000fe20000000a00 */
[----:B------:R-:W-:Y:S01]  /*1adf0*/  BSSY B6, `(.L_x_1839) ;  /* 0x0000022000067945 */ /* 0x000fe20003800000 */
[----:B------:R-:W-:Y:S01]  /*1ae00*/  BAR.SYNC.DEFER_BLOCKING 0x8, 0x200 ;  /* 0x0208000000007b1d */ /* 0x000fe20000010000 */
[----:B------:R-:W-:-:S02]  /*1ae10*/  ISETP.NE.U32.AND P0, PT, RZ, UR6, PT ;  /* 0x00000006ff007c0c */ /* 0x000fc4000bf05070 */
[----:B------:R-:W-:Y:S02]  /*1ae20*/  LOP3.LUT P1, RZ, R0, 0x3ff, RZ, 0xc0, !PT ;  /* 0x000003ff00ff7812 */ /* 0x000fe4000782c0ff */
[----:B------:R-:W-:Y:S02]  /*1ae30*/  ISETP.NE.AND.EX P0, PT, RZ, UR7, PT, P0 ;  /* 0x00000007ff007c0c */ /* 0x000fe4000bf05300 */
[----:B-----5:R-:W-:-:S05]  /*1ae40*/  SHF.R.S32.HI R2, RZ, 0x1f, R4 ;  /* 0x0000001fff027819 */ /* 0x020fca0000011404 */
[----:B------:R-:W-:-:S04]  /*1ae50*/  IMAD R2, R2, UR4, RZ ;  /* 0x0000000402027c24 */ /* 0x000fc8000f8e02ff */
[C---:B------:R-:W-:Y:S01]  /*1ae60*/  IMAD R0, R4.reuse, UR5, R2 ;  /* 0x0000000504007c24 */ /* 0x040fe2000f8e0202 */
[----:B------:R-:W-:Y:S01]  /*1ae70*/  SHF.R.S32.HI R2, RZ, 0x1f, R19 ;  /* 0x0000001fff027819 */ /* 0x000fe20000011413 */
[----:B0-----:R-:W-:-:S03]  /*1ae80*/  IMAD.WIDE.U32 R4, R4, UR4, RZ ;  /* 0x0000000404047c25 */ /* 0x001fc6000f8e00ff */
[----:B------:R-:W-:Y:S01]  /*1ae90*/  SEL R2, R2, RZ, !P0 ;  /* 0x000000ff02027207 */ /* 0x000fe20004000000 */
[----:B-1----:R-:W-:Y:S01]  /*1aea0*/  IMAD.IADD R3, R5, 0x1, R0 ;  /* 0x0000000105037824 */ /* 0x002fe200078e0200 */
[----:B------:R-:W-:Y:S01]  /*1aeb0*/  SEL R0, R19, RZ, !P0 ;  /* 0x000000ff13007207 */ /* 0x000fe20004000000 */
[----:B------:R0:W-:Y:S04]  /*1aec0*/  STL.64 [R1+0x30], R4 ;  /* 0x0000300401007387 */ /* 0x0001e80000100a00 */
[----:B------:R0:W-:Y:S04]  /*1aed0*/  STL [R1+0x38], R3 ;  /* 0x0000380301007387 */ /* 0x0001e80000100800 */
[----:B------:R0:W-:Y:S04]  /*1aee0*/  STL [R1+0x2c], R0 ;  /* 0x00002c0001007387 */ /* 0x0001e80000100800 */
[----:B------:R0:W-:Y:S01]  /*1aef0*/  STL [R1+0x3c], R2 ;  /* 0x00003c0201007387 */ /* 0x0001e20000100800 */
[----:B------:R-:W-:Y:S05]  /*1af00*/  @!P1 BRA `(.L_x_1840) ;  /* 0x0000000000409947 */ /* 0x000fea0003800000 */
[----:B0-----:R-:W-:Y:S01]  /*1af10*/  MOV R2, 0x0 ;  /* 0x0000000000027802 */ /* 0x001fe20000000f00 */
        /* <DEDUP_REMOVED lines=15> */
.L_x_1840:
[----:B------:R-:W-:Y:S05]  /*1b010*/  BSYNC B6 ;  /* 0x0000000000067941 */ /* 0x000fea0003800000 */
.L_x_1839:
[----:B------:R-:W2:Y:S01]  /*1b020*/  LDL.LU R21, [R1+0x38] ;  /* 0x0000380001157983 */ /* 0x000ea20000300800 */
[----:B------:R-:W-:Y:S01]  /*1b030*/  ULDC.64 UR4, c[0x0][0x2d8] ;  /* 0x0000b60000047ab9 */ /* 0x000fe20000000a00 */
[----:B------:R-:W1:Y:S01]  /*1b040*/  LDC R10, c[0x0][0x448] ;  /* 0x00011200ff0a7b82 */ /* 0x000e620000000800 */
[----:B------:R-:W-:Y:S01]  /*1b050*/  ULDC.64 UR6, c[0x0][0x2c8] ;  /* 0x0000b20000067ab9 */ /* 0x000fe20000000a00 */
[----:B0-----:R-:W2:Y:S01]  /*1b060*/  LDL.LU.64 R2, [R1+0x30] ;  /* 0x0000300001027983 */ /* 0x001ea20000300a00 */
[----:B------:R-:W-:-:S03]  /*1b070*/  ULDC.64 UR8, c[0x0][0x280] ;  /* 0x0000a00000087ab9 */ /* 0x000fc60000000a00 */
[----:B------:R-:W3:Y:S04]  /*1b080*/  LDL R20, [R1+0xc] ;  /* 0x00000c0001147983 */ /* 0x000ee80000100800 */
[----:B------:R-:W4:Y:S04]  /*1b090*/  LDL.LU R6, [R1+0x3c] ;  /* 0x00003c0001067983 */ /* 0x000f280000300800 */
[----:B------:R-:W4:Y:S01]  /*1b0a0*/  LDL.LU R5, [R1+0x2c] ;  /* 0x00002c0001057983 */ /* 0x000f220000300800 */
[----:B-1----:R-:W-:-:S13]  /*1b0b0*/  ISETP.NE.AND P1, PT, R10, 0x1, PT ;  /* 0x000000010a00780c */ /* 0x002fda0003f25270 */
        /* <DEDUP_REMOVED lines=14> */
[----:B------:R-:W-:Y:S02]  /*1b1a0*/  IMAD.MOV.U32 R4, RZ, RZ, R2 ;  /* 0x000000ffff047224 */ /* 0x000fe400078e0002 */
[----:B------:R-:W-:Y:S02]  /*1b1b0*/  IMAD.IADD R5, R3, 0x1, R0 ;  /* 0x0000000103057824 */ /* 0x000fe400078e0200 */
[----:B--2---:R-:W-:Y:S01]  /*1b1c0*/  IMAD.SHL.U32 R21, R21, 0x10, RZ ;  /* 0x0000001015157824 */ /* 0x004fe200078e00ff */
[----:B---3--:R-:W-:-:S04]  /*1b1d0*/  LOP3.LUT R20, R20, 0x7f, RZ, 0xc0, !PT ;  /* 0x0000007f14147812 */ /* 0x008fc800078ec0ff */
[----:B------:R-:W-:Y:S02]  /*1b1e0*/  LOP3.LUT R21, R21, 0x70, RZ, 0xc0, !PT ;  /* 0x0000007015157812 */ /* 0x000fe400078ec0ff */
[----:B------:R-:W-:-:S04]  /*1b1f0*/  SHF.R.U32.HI R20, RZ, 0x3, R20 ;  /* 0x00000003ff147819 */ /* 0x000fc80000011614 */
[----:B------:R-:W-:-:S05]  /*1b200*/  LOP3.LUT R20, R20, R21, RZ, 0xfc, !PT ;  /* 0x0000001514147212 */ /* 0x000fca00078efcff */
[----:B------:R-:W-:Y:S02]  /*1b210*/  IMAD.IADD R6, R20, 0x1, R28 ;  /* 0x0000000114067824 */ /* 0x000fe400078e021c */
[----:B------:R2:W5:Y:S02]  /*1b220*/  LDL R20, [R1+0x28] ;  /* 0x0000280001147983 */ /* 0x0005640000100800 */
[----:B0-----:R-:W-:Y:S01]  /*1b230*/  @P1 IMAD.HI.U32 R0, R6, R7, RZ ;  /* 0x0000000706001227 */ /* 0x001fe200078e00ff */
[----:B------:R-:W0:Y:S03]  /*1b240*/  S2R R11, SR_TID.X ;  /* 0x00000000000b7919 */ /* 0x000e260000002100 */
[----:B------:R-:W-:Y:S01]  /*1b250*/  IMAD.MOV.U32 R2, RZ, RZ, R6 ;  /* 0x000000ffff027224 */ /* 0x000fe200078e0006 */
[----:B-1----:R-:W-:-:S04]  /*1b260*/  @P1 SHF.R.U32.HI R2, RZ, R8, R0 ;  /* 0x00000008ff021219 */ /* 0x002fc80000011600 */
[--C-:B------:R-:W-:Y:S01]  /*1b270*/  SHF.R.S32.HI R0, RZ, 0x1f, R2.reuse ;  /* 0x0000001fff007819 */ /* 0x100fe20000011402 */
[----:B------:R-:W-:-:S04]  /*1b280*/  IMAD.MOV R7, RZ, RZ, -R2 ;  /* 0x000000ffff077224 */ /* 0x000fc800078e0a02 */
[----:B------:R-:W-:-:S04]  /*1b290*/  IMAD R0, R0, UR4, RZ ;  /* 0x0000000400007c24 */ /* 0x000fc8000f8e02ff */
[C---:B------:R-:W-:Y:S02]  /*1b2a0*/  IMAD R0, R2.reuse, UR5, R0 ;  /* 0x0000000502007c24 */ /* 0x040fe4000f8e0200 */
[----:B------:R-:W-:-:S04]  /*1b2b0*/  IMAD.WIDE.U32 R2, R2, UR4, R4 ;  /* 0x0000000402027c25 */ /* 0x000fc8000f8e0004 */
[----:B------:R-:W-:Y:S02]  /*1b2c0*/  IMAD.IADD R3, R3, 0x1, R0 ;  /* 0x0000000103037824 */ /* 0x000fe400078e0200 */
[----:B------:R-:W-:-:S04]  /*1b2d0*/  IMAD R0, R10, R7, R6 ;  /* 0x000000070a007224 */ /* 0x000fc800078e0206 */
[----:B------:R-:W-:Y:S01]  /*1b2e0*/  IMAD.WIDE.U32 R8, R0, UR6, R2 ;  /* 0x0000000600087c25 */ /* 0x000fe2000f8e0002 */
[----:B------:R-:W-:-:S03]  /*1b2f0*/  SHF.R.S32.HI R7, RZ, 0x1f, R0 ;  /* 0x0000001fff077819 */ /* 0x000fc60000011400 */
[----:B------:R-:W-:Y:S01]  /*1b300*/  VIADD R3, R6, 0x80 ;  /* 0x0000008006037836 */ /* 0x000fe20000000000 */
[----:B------:R-:W-:Y:S01]  /*1b310*/  LEA R2, P0, R8, UR8, 0x1 ;  /* 0x0000000808027c11 */ /* 0x000fe2000f8008ff */
[----:B------:R-:W-:Y:S02]  /*1b320*/  IMAD R7, R7, UR6, RZ ;  /* 0x0000000607077c24 */ /* 0x000fe4000f8e02ff */
[----:B------:R-:W-:Y:S02]  /*1b330*/  IMAD.MOV.U32 R6, RZ, RZ, R3 ;  /* 0x000000ffff067224 */ /* 0x000fe400078e0003 */
[----:B------:R-:W-:Y:S02]  /*1b340*/  IMAD R0, R0, UR7, R7 ;  /* 0x0000000700007c24 */ /* 0x000fe4000f8e0207 */
[----:B------:R-:W1:Y:S01]  /*1b350*/  @P1 LDC R7, c[0x0][0x44c] ;  /* 0x00011300ff071b82 */ /* 0x000e620000000800 */
[C---:B0-----:R-:W-:Y:S01]  /*1b360*/  IMAD.SHL.U32 R21, R11.reuse, 0x8, RZ ;  /* 0x000000080b157824 */ /* 0x041fe200078e00ff */
[----:B------:R-:W-:Y:S01]  /*1b370*/  LOP3.LUT R11, R11, 0x7f, RZ, 0xc0, !PT ;  /* 0x0000007f0b0b7812 */ /* 0x000fe200078ec0ff */
[----:B------:R-:W-:-:S03]  /*1b380*/  IMAD.IADD R0, R9, 0x1, R0 ;  /* 0x0000000109007824 */ /* 0x000fc600078e0200 */
[----:B------:R-:W-:Y:S02]  /*1b390*/  LOP3.LUT R21, R21, 0x38, RZ, 0xc0, !PT ;  /* 0x0000003815157812 */ /* 0x000fe400078ec0ff */
[----:B------:R-:W-:Y:S02]  /*1b3a0*/  LEA.HI.X R0, R8, UR9, R0, 0x1, P0 ;  /* 0x0000000908007c11 */ /* 0x000fe400080f0c00 */
[----:B------:R-:W0:Y:S01]  /*1b3b0*/  @P1 LDC R8, c[0x0][0x450] ;  /* 0x00011400ff081b82 */ /* 0x000e220000000800 */
        /* <DEDUP_REMOVED lines=13> */
[----:B------:R-:W-:Y:S02]  /*1b490*/  IMAD R8, R8, UR6, RZ ;  /* 0x0000000608087c24 */ /* 0x000fe4000f8e02ff */
[----:B------:R-:W-:Y:S02]  /*1b4a0*/  IMAD.IADD R5, R5, 0x1, R7 ;  /* 0x0000000105057824 */ /* 0x000fe400078e0207 */
[----:B------:R-:W-:-:S02]  /*1b4b0*/  IMAD R8, R3, UR7, R8 ;  /* 0x0000000703087c24 */ /* 0x000fc4000f8e0208 */
[----:B------:R-:W-:-:S04]  /*1b4c0*/  IMAD.WIDE.U32 R6, R3, UR6, R4 ;  /* 0x0000000603067c25 */ /* 0x000fc8000f8e0004 */
[----:B------:R-:W-:Y:S01]  /*1b4d0*/  IMAD.IADD R4, R7, 0x1, R8 ;  /* 0x0000000107047824 */ /* 0x000fe200078e0208 */
[----:B------:R-:W-:-:S04]  /*1b4e0*/  LEA R5, P1, R6, UR8, 0x1 ;  /* 0x0000000806057c11 */ /* 0x000fc8000f8208ff */
[----:B------:R-:W-:Y:S01]  /*1b4f0*/  LEA.HI.X R4, R6, UR9, R4, 0x1, P1 ;  /* 0x0000000906047c11 */ /* 0x000fe200088f0c04 */
[----:B--2---:R-:W-:Y:S08]  /*1b500*/  BRA.DIV UR4, `(.L_x_1841) ;  /* 0x0000005a04387947 */ /* 0x004ff0000b800000 */
[----:B------:R-:W2:Y:S01]  /*1b510*/  LDL.LU R6, [R1+0x8] ;  /* 0x0000080001067983 */ /* 0x000ea20000300800 */
[----:B------:R-:W-:-:S03]  /*1b520*/  IMAD.IADD R28, R9, 0x1, R28 ;  /* 0x00000001091c7824 */ /* 0x000fc600078e021c */
[----:B------:R-:W-:Y:S04]  /*1b530*/  SHFL.IDX PT, R7, R0, RZ, 0x181f ;  /* 0x00181fff00077589 */ /* 0x000fe800000e0000 */
[----:B------:R-:W-:Y:S01]  /*1b540*/  SHFL.IDX PT, R8, R4, RZ, 0x181f ;  /* 0x00181fff04087589 */ /* 0x000fe200000e0000 */
[----:B--2---:R-:W-:-:S03]  /*1b550*/  IMAD R3, R6, R10, RZ ;  /* 0x0000000a06037224 */ /* 0x004fc600078e02ff */
[----:B------:R-:W0:Y:S02]  /*1b560*/  SHFL.IDX PT, R6, R2, RZ, 0x181f ;  /* 0x00181fff02067589 */ /* 0x000e2400000e0000 */
[----:B------:R-:W-:-:S13]  /*1b570*/  ISETP.GE.AND P1, PT, R28, R3, PT ;  /* 0x000000031c00720c */ /* 0x000fda0003f26270 */
[----:B0-----:R-:W-:-:S05]  /*1b580*/  @!P1 LEA R6, P2, R21, R6, 0x1 ;  /* 0x0000000615069211 */ /* 0x001fca00078408ff */
[----:B------:R-:W-:-:S05]  /*1b590*/  @!P1 IMAD.X R7, RZ, RZ, R7, P2 ;  /* 0x000000ffff079224 */ /* 0x000fca00010e0607 */
        /* <DEDUP_REMOVED lines=69> */
[----:B------:R-:W-:-:S04]  /*1b9f0*/  @!P3 IMAD.X R0, RZ, RZ, R0, P2 ;  /* 0x000000ffff00b224 */ /* 0x000fc800010e0600 */
[----:B------:R-:W-:Y:S02]  /*1ba00*/  @!P3 IMAD.MOV.U32 R7, RZ, RZ, R0 ;  /* 0x000000ffff07b224 */ /* 0x000fe400078e0000 */
[----:B------:R-:W-:Y:S01]  /*1ba10*/  VIADD R0, R28, 0x90 ;  /* 0x000000901c007836 */ /* 0x000fe20000000000 */
[----:B0-----:R-:W-:Y:S02]  /*1ba20*/  @!P1 LEA R2, P2, R21, R2, 0x1 ;  /* 0x0000000215029211 */ /* 0x001fe400078408ff */
[----:B------:R0:W-:Y:S03]  /*1ba30*/  @!P3 LDGSTS.E.BYPASS.LTC128B.128 [R20+0xbc00], desc[UR42][R6.64], !P0 ;  /* 0x0bc000000614bfae */ /* 0x0001e6000c101d6a */
[----:B0-----:R-:W-:-:S04]  /*1ba40*/  @!P1 IMAD.X R6, RZ, RZ, R8, P2 ;  /* 0x000000ffff069224 */ /* 0x001fc800010e0608 */
[----:B------:R-:W-:Y:S02]  /*1ba50*/  @!P1 IMAD.MOV.U32 R7, RZ, RZ, R6 ;  /* 0x000000ffff079224 */ /* 0x000fe400078e0006 */
        /* <DEDUP_REMOVED lines=16> */
[----:B------:R-:W-:-:S04]  /*1bb60*/  @!P1 IMAD.X R0, RZ, RZ, R0, P2 ;  /* 0x000000ffff009224 */ /* 0x000fc800010e0600 */
[----:B------:R-:W-:-:S05]  /*1bb70*/  @!P1 IMAD.MOV.U32 R7, RZ, RZ, R0 ;  /* 0x000000ffff079224 */ /* 0x000fca00078e0000 */
[----:B------:R0:W-:Y:S02]  /*1bb80*/  @!P1 LDGSTS.E.BYPASS.LTC128B.128 [R20+0xd400], desc[UR42][R6.64], !P0 ;  /* 0x0d40000006149fae */ /* 0x0001e4000c101d6a */
.L_x_2013:
        /* <DEDUP_REMOVED lines=10> */
.L_x_1842:
        /* <DEDUP_REMOVED lines=18> */
.L_x_2014:
[----:B------:R-:W-:Y:S05]  /*1bd50*/  BSYNC B0 ;  /* 0x0000000000007941 */ /* 0x000fea0003800000 */
.L_x_1843:
[----:B------:R-:W0:Y:S04]  /*1bd60*/  LDL.LU R3, [R1+0x40] ;  /* 0x0000400001037983 */ /* 0x000e280000300800 */
[----:B------:R-:W2:Y:S01]  /*1bd70*/  LDL R2, [R1+0x1c] ;  /* 0x00001c0001027983 */ /* 0x000ea20000100800 */
[----:B------:R-:W-:Y:S01]  /*1bd80*/  BSSY B0, `(.L_x_1845) ;  /* 0x000010e000007945 */ /* 0x000fe20003800000 */
[----:B0-----:R-:W-:-:S05]  /*1bd90*/  VIADD R7, R3, 0xfffffffe ;  /* 0xfffffffe03077836 */ /* 0x001fca0000000000 */
[----:B--2---:R-:W-:-:S13]  /*1bda0*/  ISETP.GE.AND P0, PT, R7, R2, PT ;  /* 0x000000020700720c */ /* 0x004fda0003f06270 */
[----:B------:R-:W-:Y:S05]  /*1bdb0*/  @!P0 BRA `(.L_x_1846) ;  /* 0x0000001000288947 */ /* 0x000fea0003800000 */
[----:B------:R-:W0:Y:S01]  /*1bdc0*/  S2R R2, SR_TID.X ;  /* 0x0000000000027919 */ /* 0x000e220000002100 */
[----:B------:R-:W-:Y:S01]  /*1bdd0*/  ULDC UR4, c[0x0][0x2f4] ;  /* 0x0000bd0000047ab9 */ /* 0x000fe20000000800 */
[----:B------:R-:W-:Y:S01]  /*1bde0*/  IMAD.MOV.U32 R6, RZ, RZ, R25 ;  /* 0x000000ffff067224 */ /* 0x000fe200078e0019 */
[----:B------:R2:W-:Y:S01]  /*1bdf0*/  STL [R1+0x8], R26 ;  /* 0x0000081a01007387 */ /* 0x0005e20000100800 */
[----:B------:R-:W-:Y:S02]  /*1be00*/  IMAD.MOV.U32 R20, RZ, RZ, R29 ;  /* 0x000000ffff147224 */ /* 0x000fe400078e001d */
[----:B0-----:R-:W-:-:S05]  /*1be10*/  IMAD.SHL.U32 R2, R2, 0x8, RZ ;  /* 0x0000000802027824 */ /* 0x001fca00078e00ff */
[----:B------:R-:W-:-:S04]  /*1be20*/  LOP3.LUT R2, R2, 0x38, RZ, 0xc0, !PT ;  /* 0x0000003802027812 */ /* 0x000fc800078ec0ff */
[----:B--2---:R-:W-:-:S13]  /*1be30*/  ISETP.GE.AND P1, PT, R2, UR4, PT ;  /* 0x0000000402007c0c */ /* 0x004fda000bf26270 */
.L_x_1859:
        /* <DEDUP_REMOVED lines=41> */
.L_x_1847:
[----:B------:R-:W-:Y:S01]  /*1c0d0*/  IMAD R5, R25, 0x8, R23 ;  /* 0x0000000819057824 */ /* 0x000fe200078e0217 */
[----:B------:R-:W-:Y:S01]  /*1c0e0*/  SHF.L.U32 R2, R29, 0x1f, RZ ;  /* 0x0000001f1d027819 */ /* 0x000fe200000006ff */
[----:B------:R-:W-:Y:S03]  /*1c0f0*/  BSSY B1, `(.L_x_1848) ;  /* 0x0000003000017945 */ /* 0x000fe60003800000 */
[----:B------:R-:W0:Y:S02]  /*1c100*/  SYNCS.PHASECHK.TRANS64.TRYWAIT P0, [R5+URZ+0x16840], R2 ;  /* 0x01684002050075a7 */ /* 0x000e24000800017f */
[----:B0-----:R-:W-:Y:S05]  /*1c110*/  @!P0 BRA `(.L_x_1849) ;  /* 0x0000005c00288947 */ /* 0x001fea0003800000 */
.L_x_2015:
[----:B------:R-:W-:Y:S05]  /*1c120*/  BSYNC B1 ;  /* 0x0000000000017941 */ /* 0x000fea0003800000 */
.L_x_1848:
[----:B------:R-:W2:Y:S01]  /*1c130*/  LDL R9, [R1+0xc] ;  /* 0x00000c0001097983 */ /* 0x000ea20000100800 */
[----:B------:R-:W-:Y:S01]  /*1c140*/  SHF.R.S32.HI R21, RZ, 0x1f, R0 ;  /* 0x0000001fff157819 */ /* 0x000fe20000011400 */
[----:B------:R-:W-:Y:S01]  /*1c150*/  ULDC.64 UR4, c[0x0][0x300] ;  /* 0x0000c00000047ab9 */ /* 0x000fe20000000a00 */
[----:B------:R-:W-:Y:S01]  /*1c160*/  LOP3.LUT P2, RZ, R22, 0x1, RZ, 0xc0, !PT ;  /* 0x0000000116ff7812 */ /* 0x000fe2000784c0ff */
[----:B------:R-:W1:Y:S01]  /*1c170*/  S2R R8, SR_TID.X ;  /* 0x0000000000087919 */ /* 0x000e620000002100 */
        /* <DEDUP_REMOVED lines=10> */
[----:B------:R-:W-:-:S04]  /*1c220*/  IMAD.WIDE.U32 R2, R18, UR4, R2 ;  /* 0x0000000412027c25 */ /* 0x000fc8000f8e0002 */
[----:B--2---:R-:W-:Y:S01]  /*1c230*/  IMAD R7, R9, UR4, RZ ;  /* 0x0000000409077c24 */ /* 0x004fe2000f8e02ff */
[----:B-1----:R-:W-:-:S03]  /*1c240*/  LOP3.LUT R9, R8, 0x7f, RZ, 0xc0, !PT ;  /* 0x0000007f08097812 */ /* 0x002fc600078ec0ff */
[----:B------:R-:W-:Y:S01]  /*1c250*/  IMAD R7, R18, UR5, R7 ;  /* 0x0000000512077c24 */ /* 0x000fe2000f8e0207 */
[----:B------:R-:W-:Y:S01]  /*1c260*/  ULDC.64 UR4, c[0x0][0x2e8] ;  /* 0x0000ba0000047ab9 */ /* 0x000fe20000000a00 */
[----:B------:R-:W-:Y:S02]  /*1c270*/  IMAD.SHL.U32 R11, R9, 0x8, RZ ;  /* 0x00000008090b7824 */ /* 0x000fe400078e00ff */
[----:B------:R-:W-:Y:S02]  /*1c280*/  IMAD.SHL.U32 R9, R8, 0x8, RZ ;  /* 0x0000000808097824 */ /* 0x000fe400078e00ff */
[----:B------:R-:W-:-:S03]  /*1c290*/  IMAD.IADD R7, R7, 0x1, R3 ;  /* 0x0000000107077824 */ /* 0x000fc600078e0203 */
[----:B------:R-:W-:-:S04]  /*1c2a0*/  LOP3.LUT R9, R9, 0x1f8, RZ, 0xc0, !PT ;  /* 0x000001f809097812 */ /* 0x000fc800078ec0ff */
[----:B------:R-:W-:Y:S02]  /*1c2b0*/  LOP3.LUT R9, R9, 0x38, R8, 0x78, !PT ;  /* 0x0000003809097812 */ /* 0x000fe400078e7808 */
        /* <DEDUP_REMOVED lines=49> */
.L_x_2033:
        /* <DEDUP_REMOVED lines=8> */
.L_x_1851:
        /* <DEDUP_REMOVED lines=11> */
.L_x_1852:
[----:B------:R1:W-:Y:S01]  /*1c700*/  SYNCS.ARRIVE.TRANS64.A1T0 RZ, [R5+URZ+0x16830], RZ ;  /* 0x016830ff05ff79a7 */ /* 0x0003e2000810003f */
[----:B------:R-:W-:Y:S05]  /*1c710*/  @!P3 BRA `(.L_x_1853) ;  /* 0x000000000004b947 */ /* 0x000fea0003800000 */
[----:B------:R-:W-:Y:S01]  /*1c720*/  BPT.TRAP 0x1 ;  /* 0x000000040000795c */ /* 0x000fe20000300000 */
.L_x_1853:
[----:B------:R-:W-:Y:S01]  /*1c730*/  SHF.L.U32 R2, R20, 0x1f, RZ ;  /* 0x0000001f14027819 */ /* 0x000fe200000006ff */
[----:B-1----:R-:W-:Y:S01]  /*1c740*/  IMAD R5, R6, 0x8, R23 ;  /* 0x0000000806057824 */ /* 0x002fe200078e0217 */
[----:B------:R-:W-:Y:S03]  /*1c750*/  BSSY B1, `(.L_x_1854) ;  /* 0x0000003000017945 */ /* 0x000fe60003800000 */
[----:B------:R-:W1:Y:S02]  /*1c760*/  SYNCS.PHASECHK.TRANS64.TRYWAIT P0, [R5+URZ+0x16860], R2 ;  /* 0x01686002050075a7 */ /* 0x000e64000800017f */
[----:B-1----:R-:W-:Y:S05]  /*1c770*/  @!P0 BRA `(.L_x_1855) ;  /* 0x0000005c00e08947 */ /* 0x002fea0003800000 */
.L_x_2034:
[----:B------:R-:W-:Y:S05]  /*1c780*/  BSYNC B1 ;  /* 0x0000000000017941 */ /* 0x000fea0003800000 */
.L_x_1854:
[----:B------:R-:W2:Y:S04]  /*1c790*/  LDL R11, [R1+0x18] ;  /* 0x00001800010b7983 */ /* 0x000ea80000100800 */
[----:B0-----:R-:W2:Y:S01]  /*1c7a0*/  LDL.LU R8, [R1+0x8] ;  /* 0x0000080001087983 */ /* 0x001ea20000300800 */
[----:B------:R-:W0:Y:S01]  /*1c7b0*/  S2R R12, SR_TID.X ;  /* 0x00000000000c7919 */ /* 0x000e220000002100 */
[----:B------:R-:W-:Y:S01]  /*1c7c0*/  UMOV UR4, 0xffffffff ;  /* 0xffffffff00047882 */ /* 0x000fe20000000000 */
[C---:B0-----:R-:W-:Y:S01]  /*1c7d0*/  IMAD.SHL.U32 R9, R12.reuse, 0x8, RZ ;  /* 0x000000080c097824 */ /* 0x041fe200078e00ff */
[----:B------:R-:W-:-:S04]  /*1c7e0*/  LOP3.LUT R3, R12, 0x7f, RZ, 0xc0, !PT ;  /* 0x0000007f0c037812 */ /* 0x000fc800078ec0ff */
[----:B------:R-:W-:Y:S01]  /*1c7f0*/  LOP3.LUT R9, R9, 0x1f8, RZ, 0xc0, !PT ;  /* 0x000001f809097812 */ /* 0x000fe200078ec0ff */
[----:B------:R-:W-:-:S03]  /*1c800*/  IMAD.SHL.U32 R10, R3, 0x8, RZ ;  /* 0x00000008030a7824 */ /* 0x000fc600078e00ff */
        /* <DEDUP_REMOVED lines=53> */
.L_x_2052:
        /* <DEDUP_REMOVED lines=28> */
.L_x_1857:
        /* <DEDUP_REMOVED lines=12> */
.L_x_1858:
[----:B------:R-:W2:Y:S01]  /*1cde0*/  LDL R0, [R1+0x1c] ;  /* 0x00001c0001007983 */ /* 0x000ea20000100800 */
[----:B------:R0:W-:Y:S01]  /*1cdf0*/  SYNCS.ARRIVE.TRANS64.A1T0 RZ, [R5+URZ+0x16850], RZ ;  /* 0x016850ff05ff79a7 */ /* 0x0001e2000810003f */
[C---:B------:R-:W-:Y:S02]  /*1ce00*/  VIADD R7, R26.reuse, 0xffffffff ;  /* 0xffffffff1a077836 */ /* 0x040fe40000000000 */
[----:B------:R0:W-:Y:S01]  /*1ce10*/  STL [R1+0x8], R26 ;  /* 0x0000081a01007387 */ /* 0x0001e20000100800 */
[----:B------:R-:W-:Y:S02]  /*1ce20*/  IMAD.MOV.U32 R6, RZ, RZ, R25 ;  /* 0x000000ffff067224 */ /* 0x000fe400078e0019 */
[----:B------:R-:W-:Y:S01]  /*1ce30*/  IMAD.MOV.U32 R20, RZ, RZ, R29 ;  /* 0x000000ffff147224 */ /* 0x000fe200078e001d */
[----:B--2---:R-:W-:-:S13]  /*1ce40*/  ISETP.GT.AND P0, PT, R26, R0, PT ;  /* 0x000000001a00720c */ /* 0x004fda0003f04270 */
[----:B0-----:R-:W-:Y:S05]  /*1ce50*/  @P0 BRA `(.L_x_1859) ;  /* 0xffffffec00f80947 */ /* 0x001fea000383ffff */
.L_x_1846:
[----:B------:R-:W-:Y:S05]  /*1ce60*/  BSYNC B0 ;  /* 0x0000000000007941 */ /* 0x000fea0003800000 */
.L_x_1845:
[----:B-1----:R-:W0:Y:S01]  /*1ce70*/  S2R R0, SR_TID.X ;  /* 0x0000000000007919 */ /* 0x002e220000002100 */
        /* <DEDUP_REMOVED lines=16> */
.L_x_1861:
[----:B------:R-:W-:Y:S05]  /*1cf80*/  BSYNC B0 ;  /* 0x0000000000007941 */ /* 0x000fea0003800000 */
.L_x_1860:
[----:B------:R-:W-:-:S05]  /*1cf90*/  IMAD.U32 R0, RZ, RZ, UR38 ;  /* 0x00000026ff007e24 */ /* 0x000fca000f8e00ff */
[----:B------:R-:W-:-:S13]  /*1cfa0*/  ISETP.NE.AND P0, PT, R0, 0x3, PT ;  /* 0x000000030000780c */ /* 0x000fda0003f05270 */
[----:B------:R-:W-:Y:S05]  /*1cfb0*/  @!P0 BRA `(.L_x_1862) ;  /* 0x0000000000048947 */ /* 0x000fea0003800000 */
[----:B------:R-:W-:Y:S01]  /*1cfc0*/  BPT.TRAP 0x1 ;  /* 0x000000040000795c */ /* 0x000fe20000300000 */
.L_x_1862:
[----:B------:R-:W2:Y:S01]  /*1cfd0*/  LDL.LU R2, [R1+0x18] ;  /* 0x0000180001027983 */ /* 0x000ea20000300800 */
[----:B------:R-:W-:Y:S01]  /*1cfe0*/  IMAD R0, R25, 0x8, R23 ;  /* 0x0000000819007824 */ /* 0x000fe200078e0217 */
[----:B------:R-:W-:Y:S01]  /*1cff0*/  SHF.L.U32 R3, R29, 0x1f, RZ ;  /* 0x0000001f1d037819 */ /* 0x000fe200000006ff */
[----:B------:R-:W-:Y:S03]  /*1d000*/  BSSY B0, `(.L_x_1863) ;  /* 0x0000004000007945 */ /* 0x000fe60003800000 */
[----:B------:R-:W0:Y:S01]  /*1d010*/  SYNCS.PHASECHK.TRANS64.TRYWAIT P0, [R0+URZ+0x16860], R3 ;  /* 0x01686003000075a7 */ /* 0x000e22000800017f */
[----:B--2---:R-:W-:Y:S01]  /*1d020*/  IMAD R6, R26, -0x80, R2 ;  /* 0xffffff801a067824 */ /* 0x004fe200078e0202 */
[----:B0-----:R-:W-:Y:S06]  /*1d030*/  @!P0 BRA `(.L_x_1864) ;  /* 0x00000060000c8947 */ /* 0x001fec0003800000 */
.L_x_2053:
[----:B------:R-:W-:Y:S05]  /*1d040*/  BSYNC B0 ;  /* 0x0000000000007941 */ /* 0x000fea0003800000 */
.L_x_1863:
        /* <DEDUP_REMOVED lines=13> */
[----:B------:R-:W-:Y:S02]  /*1d120*/  IMAD.IADD R6, R6, 0x1, -R5 ;  /* 0x0000000106067824 */ /* 0x000fe400078e0a05 */
[----:B------:R-:W-:Y:S01]  /*1d130*/  IMAD R4, R25, 0x2000, R2 ;  /* 0x0000200019047824 */ /* 0x000fe200078e0202 */
        /* <DEDUP_REMOVED lines=45> */
[----:B0-----:R-:W-:-:S05]  /*1d410*/  IMAD.X R3, RZ, RZ, R3, P2 ;  /* 0x000000ffff037224 */ /* 0x001fca00010e0603 */
[----:B-1----:R2:W-:Y:S02]  /*1d420*/  LDGSTS.E.BYPASS.LTC128B.128 [R4+0x3400], desc[UR42][R2.64], !P1 ;  /* 0x0340000002047fae */ /* 0x0025e4000c901d6a */
.L_x_2071:
        /* <DEDUP_REMOVED lines=9> */
.L_x_1866:
        /* <DEDUP_REMOVED lines=11> */
.L_x_1867:
[----:B------:R-:W-:Y:S01]  /*1d570*/  VIADD R25, R25, 0x1 ;  /* 0x0000000119197836 */ /* 0x000fe20000000000 */
[----:B------:R0:W-:Y:S04]  /*1d580*/  SYNCS.ARRIVE.TRANS64.A1T0 RZ, [R0+URZ+0x16850], RZ ;  /* 0x016850ff00ff79a7 */ /* 0x0001e8000810003f */
[----:B------:R-:W-:-:S04]  /*1d590*/  ISETP.NE.AND P0, PT, R25, 0x2, PT ;  /* 0x000000021900780c */ /* 0x000fc80003f05270 */
[----:B0-----:R-:W-:Y:S02]  /*1d5a0*/  SEL R0, RZ, 0x1, P0 ;  /* 0x00000001ff007807 */ /* 0x001fe40000000000 */
[----:B------:R-:W-:Y:S02]  /*1d5b0*/  SEL R25, R25, RZ, P0 ;  /* 0x000000ff19197207 */ /* 0x000fe40000000000 */
[----:B------:R-:W-:-:S07]  /*1d5c0*/  LOP3.LUT R29, R29, R0, RZ, 0x3c, !PT ;  /* 0x000000001d1d7212 */ /* 0x000fce00078e3cff */
.L_x_1826:
[----:B------:R-:W-:Y:S05]  /*1d5d0*/  BSYNC B7 ;  /* 0x0000000000077941 */ /* 0x000fea0003800000 */
.L_x_1824:
[----:B------:R-:W-:-:S13]  /*1d5e0*/  LOP3.LUT P0, RZ, R22, 0x4, RZ, 0xc0, !PT ;  /* 0x0000000416ff7812 */ /* 0x000fda000780c0ff */
[----:B------:R-:W-:Y:S05]  /*1d5f0*/  @!P0 BRA `(.L_x_1868) ;  /* 0x0000000000248947 */ /* 0x000fea0003800000 */
[----:B------:R-:W-:Y:S05]  /*1d600*/  WARPSYNC.ALL ;  /* 0x0000000000007948 */ /* 0x000fea0003800000 */
[----:B------:R-:W3:Y:S08]  /*1d610*/  S2UR UR5, SR_CgaCtaId ;  /* 0x00000000000579c3 */ /* 0x000ef00000008800 */
[----:B------:R-:W-:Y:S06]  /*1d620*/  BAR.SYNC.DEFER_BLOCKING 0x5, 0x200 ;  /* 0x0148000000007b1d */ /* 0x000fec0000010000 */
[----:B------:R-:W-:-:S02]  /*1d630*/  UMOV UR4, 0x400 ;  /* 0x0000040000047882 */ /* 0x000fc40000000000 */
[----:B---3--:R-:W-:-:S06]  /*1d640*/  ULEA UR4, UR5, UR4, 0x18 ;  /* 0x0000000405047291 */ /* 0x008fcc000f8ec03f */
[----:B------:R-:W-:-:S05]  /*1d650*/  IMAD.U32 R23, RZ, RZ, UR4 ;  /* 0x00000004ff177e24 */ /* 0x000fca000f8e00ff */
[----:B------:R3:W4:Y:S01]  /*1d660*/  LDS.128 R16, [R23+0x168d0] ;  /* 0x0168d00017107984 */ /* 0x0007220000000c00 */
[----:B------:R-:W-:Y:S06]  /*1d670*/  BAR.ARV 0x4, 0x200 ;  /* 0x0108000000007b1d */ /* 0x000fec0000002000 */
[----:B------:R-:W-:Y:S05]  /*1d680*/  BRA `(.L_x_1869) ;  /* 0x0000000800cc7947 */ /* 0x000fea0003800000 */
.L_x_1868:
        /* <DEDUP_REMOVED lines=10> */
[----:B------:R0:W3:Y:S01]  /*1d730*/  @!P1 LDG.E R3, desc[UR42][R2.64] ;  /* 0x0000002a02039981 */ /* 0x0000e2000c1e1900 */
[C---:B------:R-:W-:Y:S02]  /*1d740*/  ISETP.GE.U32.AND P2, PT, R7.reuse, 0x2, PT ;  /* 0x000000020700780c */ /* 0x040fe40003f46070 */
[C---:B------:R-:W-:Y:S01]  /*1d750*/  ISETP.GE.U32.AND P3, PT, R7.reuse, 0x4, PT ;  /* 0x000000040700780c */ /* 0x040fe20003f66070 */
[----:B------:R-:W-:Y:S01]  /*1d760*/  SHFL.IDX PT, R0, R16, RZ, 0x1f ;  /* 0x00001fff10007589 */ /* 0x000fe200000e0000 */
[C---:B------:R-:W-:Y:S02]  /*1d770*/  ISETP.GE.U32.AND P4, PT, R7.reuse, 0x8, PT ;  /* 0x000000080700780c */ /* 0x040fe40003f86070 */
[C---:B------:R-:W-:Y:S01]  /*1d780*/  ISETP.GE.U32.AND P5, PT, R7.reuse, 0x10, PT ;  /* 0x000000100700780c */ /* 0x040fe20003fa6070 */
[----:B------:R-:W-:Y:S01]  /*1d790*/  SHFL.IDX PT, R16, R16, 0x1, 0x1f ;  /* 0x00201f0010107f89 */ /* 0x000fe200000e0000 */
[----:B0-----:R-:W-:Y:S02]  /*1d7a0*/  IMAD.MOV.U32 R2, RZ, RZ, RZ ;  /* 0x000000ffff027224 */ /* 0x001fe400078e00ff */
[----:B---3--:R-:W-:Y:S01]  /*1d7b0*/  @!P1 IMAD.MOV.U32 R2, RZ, RZ, R3 ;  /* 0x000000ffff029224 */ /* 0x008fe200078e0003 */
[----:B------:R-:W-:-:S04]  /*1d7c0*/  ISETP.NE.AND P1, PT, R7, RZ, PT ;  /* 0x000000ff0700720c */ /* 0x000fc80003f25270 */
[----:B------:R-:W0:Y:S02]  /*1d7d0*/  SHFL.UP PT, R14, R2, 0x1, RZ ;  /* 0x04200000020e7989 */ /* 0x000e2400000e00ff */
[----:B0-----:R-:W-:-:S05]  /*1d7e0*/  SEL R5, R14, RZ, P1 ;  /* 0x000000ff0e057207 */ /* 0x001fca0000800000 */
[----:B------:R-:W-:-:S05]  /*1d7f0*/  IMAD.IADD R4, R2, 0x1, R5 ;  /* 0x0000000102047824 */ /* 0x000fca00078e0205 */
[----:B------:R-:W0:Y:S02]  /*1d800*/  SHFL.UP PT, R14, R4, 0x2, RZ ;  /* 0x04400000040e7989 */ /* 0x000e2400000e00ff */
[----:B0-----:R-:W-:-:S05]  /*1d810*/  SEL R5, R14, RZ, P2 ;  /* 0x000000ff0e057207 */ /* 0x001fca0001000000 */
[----:B------:R-:W-:-:S05]  /*1d820*/  IMAD.IADD R5, R4, 0x1, R5 ;  /* 0x0000000104057824 */ /* 0x000fca00078e0205 */
[----:B------:R-:W2:Y:S02]  /*1d830*/  SHFL.UP PT, R14, R5, 0x4, RZ ;  /* 0x04800000050e7989 */ /* 0x000ea400000e00ff */
[----:B--2---:R-:W-:-:S05]  /*1d840*/  SEL R6, R14, RZ, P3 ;  /* 0x000000ff0e067207 */ /* 0x004fca0001800000 */
[----:B------:R-:W-:-:S05]  /*1d850*/  IMAD.IADD R6, R5, 0x1, R6 ;  /* 0x0000000105067824 */ /* 0x000fca00078e0206 */
[----:B------:R-:W0:Y:S02]  /*1d860*/  SHFL.UP PT, R14, R6, 0x8, RZ ;  /* 0x05000000060e7989 */ /* 0x000e2400000e00ff */
[----:B0-----:R-:W-:-:S05]  /*1d870*/  SEL R3, R14, RZ, P4 ;  /* 0x000000ff0e037207 */ /* 0x001fca0002000000 */
[----:B------:R-:W-:-:S05]  /*1d880*/  IMAD.IADD R4, R6, 0x1, R3 ;  /* 0x0000000106047824 */ /* 0x000fca00078e0203 */
[----:B------:R-:W0:Y:S02]  /*1d890*/  SHFL.UP PT, R14, R4, 0x10, RZ ;  /* 0x06000000040e7989 */ /* 0x000e2400000e00ff */
[----:B0-----:R-:W-:-:S05]  /*1d8a0*/  SEL R3, R14, RZ, P5 ;  /* 0x000000ff0e037207 */ /* 0x001fca0002800000 */
[----:B------:R-:W-:-:S05]  /*1d8b0*/  IMAD.IADD R3, R4, 0x1, R3 ;  /* 0x0000000104037824 */ /* 0x000fca00078e0203 */
[----:B------:R0:W2:Y:S02]  /*1d8c0*/  SHFL.IDX PT, R14, R3, 0x1f, 0x1f ;  /* 0x03e01f00030e7f89 */ /* 0x0000a400000e0000 */
.L_x_2081:
[----:B------:R-:W-:Y:S02]  /*1d8d0*/  ULDC UR4, c[0x0][0xc38] ;  /* 0x00030e0000047ab9 */ /* 0x000fe40000000800 */
[----:B------:R-:W-:-:S04]  /*1d8e0*/  IMAD.U32 R4, RZ, RZ, UR4 ;  /* 0x00000004ff047e24 */ /* 0x000fc8000f8e00ff */
[----:B--2---:R-:W-:-:S04]  /*1d8f0*/  IMAD R5, R14, R4, RZ ;  /* 0x000000040e057224 */ /* 0x004fc800078e02ff */
[----:B------:R-:W-:-:S05]  /*1d900*/  IMAD.IADD R16, R16, 0x1, R5 ;  /* 0x0000000110107824 */ /* 0x000fca00078e0205 */
[----:B------:R-:W-:-:S13]  /*1d910*/  ISETP.GT.AND P6, PT, R16, R0, PT ;  /* 0x000000001000720c */ /* 0x000fda0003fc4270 */
[----:B------:R-:W-:Y:S05]  /*1d920*/  @P6 BRA `(.L_x_1871) ;  /* 0x00000000009c6947 */ /* 0x000fea0003800000 */
.L_x_1876:
[----:B------:R-:W2:Y:S01]  /*1d930*/  LDC R4, c[0x0][0xc3c] ;  /* 0x00030f00ff047b82 */ /* 0x000ea20000000800 */
[----:B------:R-:W-:-:S05]  /*1d940*/  VIADD R19, R19, 0x1f ;  /* 0x0000001f13137836 */ /* 0x000fca0000000000 */
[----:B--2---:R-:W-:-:S13]  /*1d950*/  ISETP.GE.AND P6, PT, R19, R4, PT ;  /* 0x000000041300720c */ /* 0x004fda0003fc6270 */
[----:B------:R-:W-:Y:S05]  /*1d960*/  @P6 BRA `(.L_x_1872) ;  /* 0x0000000400d06947 */ /* 0x000fea0003800000 */
[----:B------:R-:W2:Y:S01]  /*1d970*/  S2R R2, SR_TID.X ;  /* 0x0000000000027919 */ /* 0x000ea20000002100 */
[----:B------:R-:W-:Y:S01]  /*1d980*/  BSSY B0, `(.L_x_1873) ;  /* 0x0000009000007945 */ /* 0x000fe20003800000 */
[----:B--2---:R-:W-:-:S05]  /*1d990*/  LOP3.LUT R2, R2, 0x1f, RZ, 0xc0, !PT ;  /* 0x0000001f02027812 */ /* 0x004fca00078ec0ff */
[----:B------:R-:W-:Y:S02]  /*1d9a0*/  IMAD.IADD R5, R19, 0x1, R2 ;  /* 0x0000000113057824 */ /* 0x000fe400078e0202 */
[----:B------:R-:W-:-:S03]  /*1d9b0*/  IMAD.MOV.U32 R2, RZ, RZ, RZ ;  /* 0x000000ffff027224 */ /* 0x000fc600078e00ff */
[----:B------:R-:W-:-:S13]  /*1d9c0*/  ISETP.GE.OR P6, PT, R5, R4, !P0 ;  /* 0x000000040500720c */ /* 0x000fda00047c6670 */
[----:B------:R-:W-:Y:S05]  /*1d9d0*/  @P6 BRA `(.L_x_1874) ;  /* 0x00000000000c6947 */ /* 0x000fea0003800000 */
[----:B0-----:R-:W0:Y:S02]  /*1d9e0*/  LDC.64 R2, c[0x0][0xc80] ;  /* 0x00032000ff027b82 */ /* 0x001e240000000a00 */
[----:B0-----:R-:W-:-:S06]  /*1d9f0*/  IMAD.WIDE R2, R5, 0x4, R2 ;  /* 0x0000000405027825 */ /* 0x001fcc00078e0202 */
[----:B------:R2:W5:Y:S02]  /*1da00*/  LDG.E R2, desc[UR42][R2.64] ;  /* 0x0000002a02027981 */ /* 0x000564000c1e1900 */
.L_x_1874:
[----:B------:R-:W-:Y:S05]  /*1da10*/  BSYNC B0 ;  /* 0x0000000000007941 */ /* 0x000fea0003800000 */
.L_x_1873:
[----:B------:R-:W-:-:S03]  /*1da20*/  UMOV UR4, 0xffffffff ;  /* 0xffffffff00047882 */ /* 0x000fc60000000000 */
[----:B------:R-:W-:Y:S05]  /*1da30*/  BRA.DIV UR4, `(.L_x_1875) ;  /* 0x0000006204f07947 */ /* 0x000fea000b800000 */
[----:B-----5:R-:W3:Y:S02]  /*1da40*/  SHFL.UP PT, R14, R2, 0x1, RZ ;  /* 0x04200000020e7989 */ /* 0x020ee400000e00ff */
[----:B---3--:R-:W-:-:S05]  /*1da50*/  SEL R13, R14, RZ, P1 ;  /* 0x000000ff0e0d7207 */ /* 0x008fca0000800000 */
[----:B------:R-:W-:-:S05]  /*1da60*/  IMAD.IADD R13, R2, 0x1, R13 ;  /* 0x00000001020d7824 */ /* 0x000fca00078e020d */
[----:B------:R-:W3:Y:S02]  /*1da70*/  SHFL.UP PT, R14, R13, 0x2, RZ ;  /* 0x044000000d0e7989 */ /* 0x000ee400000e00ff */
[----:B---3--:R-:W-:-:S05]  /*1da80*/  SEL R14, R14, RZ, P2 ;  /* 0x000000ff0e0e7207 */ /* 0x008fca0001000000 */
[----:B0-2---:R-:W-:-:S05]  /*1da90*/  IMAD.IADD R3, R13, 0x1, R14 ;  /* 0x000000010d037824 */ /* 0x005fca00078e020e */
        /* <DEDUP_REMOVED lines=10> */
.L_x_2089:
[----:B------:R-:W-:Y:S02]  /*1db40*/  ULDC UR4, c[0x0][0xc38] ;  /* 0x00030e0000047ab9 */ /* 0x000fe40000000800 */
[----:B------:R-:W-:-:S04]  /*1db50*/  IMAD.U32 R4, RZ, RZ, UR4 ;  /* 0x00000004ff047e24 */ /* 0x000fc8000f8e00ff */
[----:B--2---:R-:W-:-:S04]  /*1db60*/  IMAD R5, R14, R4, RZ ;  /* 0x000000040e057224 */ /* 0x004fc800078e02ff */
[----:B------:R-:W-:-:S05]  /*1db70*/  IMAD.IADD R16, R5, 0x1, R16 ;  /* 0x0000000105107824 */ /* 0x000fca00078e0210 */
[----:B------:R-:W-:-:S13]  /*1db80*/  ISETP.GT.AND P6, PT, R16, R0, PT ;  /* 0x000000001000720c */ /* 0x000fda0003fc4270 */
[----:B------:R-:W-:Y:S05]  /*1db90*/  @!P6 BRA `(.L_x_1876) ;  /* 0xfffffffc0064e947 */ /* 0x000fea000383ffff */
.L_x_1871:
        /* <DEDUP_REMOVED lines=8> */
.L_x_2093:
[----:B------:R-:W-:Y:S01]  /*1dc20*/  ISETP.NE.AND P0, PT, R6, RZ, PT ;  /* 0x000000ff0600720c */ /* 0x000fe20003f05270 */
[----:B------:R-:W-:-:S12]  /*1dc30*/  IMAD.MOV.U32 R6, RZ, RZ, RZ ;  /* 0x000000ffff067224 */ /* 0x000fd800078e00ff */
[----:B------:R-:W-:Y:S05]  /*1dc40*/  @!P0 BRA `(.L_x_1878) ;  /* 0x0000000000108947 */ /* 0x000fea0003800000 */
[----:B------:R-:W-:Y:S01]  /*1dc50*/  UMOV UR4, 0xffffffff ;  /* 0xffffffff00047882 */ /* 0x000fe20000000000 */
[----:B-1----:R-:W-:Y:S02]  /*1dc60*/  VIADD R12, R5, 0xffffffff ;  /* 0xffffffff050c7836 */ /* 0x002fe40000000000 */
[----:B------:R-:W-:Y:S05]  /*1dc70*/  BRA.DIV UR4, `(.L_x_1879) ;  /* 0x0000006604647947 */ /* 0x000fea000b800000 */
[----:B------:R4:W1:Y:S02]  /*1dc80*/  SHFL.IDX PT, R6, R3, R12, 0x1f ;  /* 0x00001f0c03067589 */ /* 0x00086400000e0000 */
.L_x_1878:
[----:B0-2-4-:R-:W0:Y:S01]  /*1dc90*/  LDC.64 R2, c[0x0][0xc90] ;  /* 0x00032400ff027b82 */ /* 0x015e220000000a00 */
[----:B------:R-:W-:-:S04]  /*1dca0*/  IMAD.IADD R19, R5, 0x1, R19 ;  /* 0x0000000105137824 */ /* 0x000fc800078e0213 */
[----:B0-----:R-:W-:-:S05]  /*1dcb0*/  IMAD.WIDE R2, R19, 0x4, R2 ;  /* 0x0000000413027825 */ /* 0x001fca00078e0202 */
[----:B------:R0:W3:Y:S01]  /*1dcc0*/  LDG.E R7, desc[UR42][R2.64] ;  /* 0x0000002a02077981 */ /* 0x0000e2000c1e1900 */
[----:B-1----:R-:W-:-:S04]  /*1dcd0*/  IMAD R16, R6, R4, R16 ;  /* 0x0000000406107224 */ /* 0x002fc800078e0210 */
[----:B------:R-:W-:Y:S02]  /*1dce0*/  IMAD.IADD R0, R0, 0x1, -R16 ;  /* 0x0000000100007824 */ /* 0x000fe400078e0a10 */
[----:B0-----:R-:W-:Y:S02]  /*1dcf0*/  IMAD.MOV.U32 R2, RZ, RZ, RZ ;  /* 0x000000ffff027224 */ /* 0x001fe400078e00ff */
[----:B---3--:R-:W-:-:S05]  /*1dd00*/  IMAD R5, R17, R7, RZ ;  /* 0x0000000711057224 */ /* 0x008fca00078e02ff */
[-C--:B------:R-:W-:Y:S02]  /*1dd10*/  IABS R8, R5.reuse ;  /* 0x0000000500087213 */ /* 0x080fe40000000000 */
[----:B------:R-:W-:Y:S02]  /*1dd20*/  IABS R6, R5 ;  /* 0x0000000500067213 */ /* 0x000fe40000000000 */
[----:B------:R-:W0:Y:S03]  /*1dd30*/  I2F.RP R9, R8 ;  /* 0x0000000800097306 */ /* 0x000e260000209400 */
[----:B------:R-:W-:-:S05]  /*1dd40*/  IMAD.MOV R6, RZ, RZ, -R6 ;  /* 0x000000ffff067224 */ /* 0x000fca00078e0a06 */
[----:B0-----:R-:W0:Y:S02]  /*1dd50*/  MUFU.RCP R9, R9 ;  /* 0x0000000900097308 */ /* 0x001e240000001000 */
[----:B0-----:R-:W-:-:S06]  /*1dd60*/  VIADD R10, R9, 0xffffffe ;  /* 0x0ffffffe090a7836 */ /* 0x001fcc0000000000 */
[----:B------:R-:W0:Y:S02]  /*1dd70*/  F2I.FTZ.U32.TRUNC.NTZ R3, R10 ;  /* 0x0000000a00037305 */ /* 0x000e24000021f000 */
        /* <DEDUP_REMOVED lines=21> */
[----:B------:R-:W-:-:S04]  /*1ded0*/  VIADDMNMX R4, R3, R4, R7, PT ;  /* 0x0000000403047246 */ /* 0x000fc80003800107 */
[----:B------:R-:W-:-:S04]  /*1dee0*/  IABS R7, R4 ;  /* 0x0000000400077213 */ /* 0x000fc80000000000 */
[----:B------:R-:W0:Y:S08]  /*1def0*/  I2F.RP R8, R7 ;  /* 0x0000000700087306 */ /* 0x000e300000209400 */
[----:B0-----:R-:W0:Y:S02]  /*1df00*/  MUFU.RCP R8, R8 ;  /* 0x0000000800087308 */ /* 0x001e240000001000 */
[----:B0-----:R-:W-:-:S06]  /*1df10*/  VIADD R3, R8, 0xffffffe ;  /* 0x0ffffffe08037836 */ /* 0x001fcc0000000000 */
[----:B------:R-:W0:Y:S02]  /*1df20*/  F2I.FTZ.U32.TRUNC.NTZ R3, R3 ;  /* 0x0000000300037305 */ /* 0x000e24000021f000 */
[----:B0-----:R-:W-:-:S04]  /*1df30*/  IMAD.MOV R0, RZ, RZ, -R3 ;  /* 0x000000ffff007224 */ /* 0x001fc800078e0a03 */
[----:B------:R-:W-:Y:S01]  /*1df40*/  IMAD R9, R0, R7, RZ ;  /* 0x0000000700097224 */ /* 0x000fe200078e02ff */
[----:B------:R-:W-:-:S03]  /*1df50*/  IABS R0, R4 ;  /* 0x0000000400007213 */ /* 0x000fc60000000000 */
[----:B------:R-:W-:Y:S01]  /*1df60*/  IMAD.HI.U32 R2, R3, R9, R2 ;  /* 0x0000000903027227 */ /* 0x000fe200078e0002 */
[----:B------:R-:W-:-:S03]  /*1df70*/  IABS R9, R5 ;  /* 0x0000000500097213 */ /* 0x000fc60000000000 */
        /* <DEDUP_REMOVED lines=8> */
[C---:B------:R-:W-:Y:S01]  /*1e000*/  LOP3.LUT R0, R5.reuse, R4, RZ, 0x3c, !PT ;  /* 0x0000000405007212 */ /* 0x040fe200078e3cff */
[----:B------:R-:W-:-:S03]  /*1e010*/  IMAD.IADD R5, R5, 0x1, R6 ;  /* 0x0000000105057824 */ /* 0x000fc600078e0206 */
[----:B------:R-:W-:-:S07]  /*1e020*/  ISETP.GE.AND P2, PT, R0, RZ, PT ;  /* 0x000000ff0000720c */ /* 0x000fce0003f46270 */
[----:B------:R-:W-:-:S06]  /*1e030*/  @P0 VIADD R2, R2, 0x1 ;  /* 0x0000000102020836 */ /* 0x000fcc0000000000 */
[----:B------:R-:W-:Y:S01]  /*1e040*/  @!P2 IMAD.MOV R2, RZ, RZ, -R2 ;  /* 0x000000ffff02a224 */ /* 0x000fe200078e0a02 */
[----:B------:R-:W-:Y:S01]  /*1e050*/  @!P1 LOP3.LUT R2, RZ, R4, RZ, 0x33, !PT ;  /* 0x00000004ff029212 */ /* 0x000fe200078e33ff */
[----:B------:R-:W-:-:S04]  /*1e060*/  IMAD.MOV R4, RZ, RZ, -R4 ;  /* 0x000000ffff047224 */ /* 0x000fc800078e0a04 */
[----:B------:R-:W-:Y:S01]  /*1e070*/  IMAD R18, R2, R4, R5 ;  /* 0x0000000402127224 */ /* 0x000fe200078e0205 */
[----:B------:R-:W-:-:S05]  /*1e080*/  LOP3.LUT R2, RZ, R2, RZ, 0x33, !PT ;  /* 0x00000002ff027212 */ /* 0x000fca00078e33ff */
[----:B------:R-:W-:Y:S01]  /*1e090*/  IMAD.IADD R17, R17, 0x1, R2 ;  /* 0x0000000111117824 */ /* 0x000fe200078e0202 */
[----:B------:R-:W-:Y:S06]  /*1e0a0*/  BRA `(.L_x_1880) ;  /* 0x00000000001c7947 */ /* 0x000fec0003800000 */
.L_x_1872:
[----:B------:R-:W-:Y:S01]  /*1e0b0*/  UMOV UR4, URZ ;  /* 0x0000003f00047c82 */ /* 0x000fe20008000000 */
[----:B------:R-:W-:Y:S01]  /*1e0c0*/  UMOV UR5, URZ ;  /* 0x0000003f00057c82 */ /* 0x000fe20008000000 */
[----:B------:R-:W-:Y:S01]  /*1e0d0*/  ULDC UR6, c[0x0][0xc3c] ;  /* 0x00030f0000067ab9 */ /* 0x000fe20000000800 */
[----:B------:R-:W-:Y:S02]  /*1e0e0*/  IMAD.MOV.U32 R16, RZ, RZ, R0 ;  /* 0x000000ffff107224 */ /* 0x000fe400078e0000 */
[----:B------:R-:W-:Y:S02]  /*1e0f0*/  IMAD.U32 R17, RZ, RZ, UR4 ;  /* 0x00000004ff117e24 */ /* 0x000fe4000f8e00ff */
[----:B------:R-:W-:Y:S02]  /*1e100*/  IMAD.U32 R18, RZ, RZ, UR5 ;  /* 0x00000005ff127e24 */ /* 0x000fe4000f8e00ff */
[----:B------:R-:W-:-:S07]  /*1e110*/  IMAD.U32 R19, RZ, RZ, UR6 ;  /* 0x00000006ff137e24 */ /* 0x000fce000f8e00ff */
.L_x_1880:
[----:B------:R-:W2:Y:S01]  /*1e120*/  S2R R0, SR_TID.X ;  /* 0x0000000000007919 */ /* 0x000ea20000002100 */
[----:B------:R-:W-:Y:S05]  /*1e130*/  WARPSYNC.ALL ;  /* 0x0000000000007948 */ /* 0x000fea0003800000 */
[----:B------:R-:W-:Y:S01]  /*1e140*/  BAR.SYNC.DEFER_BLOCKING 0x4, 0x200 ;  /* 0x0108000000007b1d */ /* 0x000fe20000010000 */
[----:B--2---:R-:W-:-:S04]  /*1e150*/  LOP3.LUT R0, R0, 0x1f, RZ, 0xc0, !PT ;  /* 0x0000001f00007812 */ /* 0x004fc800078ec0ff */
[----:B------:R-:W-:-:S13]  /*1e160*/  ISETP.NE.AND P0, PT, R0, RZ, PT ;  /* 0x000000ff0000720c */ /* 0x000fda0003f05270 */
[----:B0-----:R-:W0:Y:S01]  /*1e170*/  @!P0 S2R R3, SR_CgaCtaId ;  /* 0x0000000000038919 */ /* 0x001e220000008800 */
[----:B------:R-:W-:-:S04]  /*1e180*/  @!P0 MOV R0, 0x400 ;  /* 0x0000040000008802 */ /* 0x000fc80000000f00 */
[----:B0-----:R-:W-:-:S05]  /*1e190*/  @!P0 LEA R23, R3, R0, 0x18 ;  /* 0x0000000003178211 */ /* 0x001fca00078ec0ff */
[----:B------:R0:W-:Y:S01]  /*1e1a0*/  @!P0 STS.128 [R23+0x168d0], R16 ;  /* 0x0168d01017008388 */ /* 0x0001e20000000c00 */
[----:B------:R-:W-:Y:S06]  /*1e1b0*/  BAR.ARV 0x5, 0x200 ;  /* 0x0148000000007b1d */ /* 0x000fec0000002000 */
.L_x_1869:
[----:B------:R-:W-:Y:S02]  /*1e1c0*/  ULDC UR4, c[0x0][0xc3c] ;  /* 0x00030f0000047ab9 */ /* 0x000fe40000000800 */
[----:B----4-:R-:W-:-:S13]  /*1e1d0*/  ISETP.GE.AND P0, PT, R19, UR4, PT ;  /* 0x0000000413007c0c */ /* 0x010fda000bf06270 */
[----:B------:R-:W-:Y:S05]  /*1e1e0*/  @!P0 BRA `(.L_x_1881) ;  /* 0xffffff9c009c8947 */ /* 0x000fea000383ffff */
[----:B------:R-:W-:Y:S05]  /*1e1f0*/  BSYNC B8 ;  /* 0x0000000000087941 */ /* 0x000fea0003800000 */
.L_x_1772:
[----:B0-----:R-:W4:Y:S01]  /*1e200*/  LDL.LU R0, [R1+0x44] ;  /* 0x0000440001007983 */ /* 0x001f220000300800 */
[----:B------:R-:W-:Y:S01]  /*1e210*/  BSSY B0, `(.L_x_1882) ;  /* 0x000000b000007945 */ /* 0x000fe20003800000 */
[----:B------:R-:W0:Y:S01]  /*1e220*/  S2R R5, SR_CgaCtaId ;  /* 0x0000000000057919 */ /* 0x000e220000008800 */
[----:B----4-:R-:W-:-:S05]  /*1e230*/  VIADD R0, R0, 0x1 ;  /* 0x0000000100007836 */ /* 0x010fca0000000000 */
        /* <DEDUP_REMOVED lines=8> */
.L_x_2096:
[----:B------:R-:W-:Y:S05]  /*1e2c0*/  BSYNC B0 ;  /* 0x0000000000007941 */ /* 0x000fea0003800000 */
.L_x_1882:
[----:B------:R-:W-:-:S03]  /*1e2d0*/  UMOV UR4, 0xffffffff ;  /* 0xffffffff00047882 */ /* 0x000fc60000000000 */
[----:B------:R-:W-:Y:S05]  /*1e2e0*/  BRA.DIV UR4, `(.L_x_1884) ;  /* 0x0000006204047947 */ /* 0x000fea000b800000 */
[----:B0-----:R-:W0:Y:S02]  /*1e2f0*/  S2R R0, SR_TID.X ;  /* 0x0000000000007919 */ /* 0x001e240000002100 */
[----:B0-----:R-:W-:-:S04]  /*1e300*/  SHF.R.U32.HI R0, RZ, 0x5, R0 ;  /* 0x00000005ff007819 */ /* 0x001fc80000011600 */
[----:B------:R-:W-:-:S05]  /*1e310*/  LOP3.LUT R0, R0, 0x3, RZ, 0xc0, !PT ;  /* 0x0000000300007812 */ /* 0x000fca00078ec0ff */
[----:B------:R0:W4:Y:S02]  /*1e320*/  SHFL.IDX PT, R14, R0, RZ, 0x1f ;  /* 0x00001fff000e7589 */ /* 0x00012400000e0000 */
.L_x_2099:
[----:B----4-:R-:W-:-:S13]  /*1e330*/  ISETP.NE.AND P0, PT, R14, RZ, PT ;  /* 0x000000ff0e00720c */ /* 0x010fda0003f05270 */
[----:B------:R-:W-:Y:S05]  /*1e340*/  @P0 BRA `(.L_x_1556) ;  /* 0x0000000000880947 */ /* 0x000fea0003800000 */
[----:B------:R-:W-:-:S03]  /*1e350*/  UMOV UR4, 0xffffffff ;  /* 0xffffffff00047882 */ /* 0x000fc60000000000 */
[----:B------:R-:W-:Y:S05]  /*1e360*/  BRA.DIV UR4, `(.L_x_1885) ;  /* 0x0000006204187947 */ /* 0x000fea000b800000 */
[----:B------:R-:W-:-:S13]  /*1e370*/  ELECT P6, URZ, PT ;  /* 0x00000000003f782f */ /* 0x000fda00038c0000 */
.L_x_2102:
[----:B------:R-:W-:Y:S05]  /*1e380*/  @!P6 BRA `(.L_x_1556) ;  /* 0x000000000078e947 */ /* 0x000fea0003800000 */
[----:B------:R-:W-:-:S06]  /*1e390*/  ULOP3.LUT UR4, UR37, 0x2, URZ, 0xfc, !UPT ;  /* 0x0000000225047892 */ /* 0x000fcc000f8efc3f */
[----:B0-----:R-:W-:-:S05]  /*1e3a0*/  IMAD.U32 R0, RZ, RZ, UR4 ;  /* 0x00000004ff007e24 */ /* 0x001fca000f8e00ff */
[----:B------:R-:W-:-:S13]  /*1e3b0*/  ISETP.NE.AND P0, PT, R0, 0x3, PT ;  /* 0x000000030000780c */ /* 0x000fda0003f05270 */
[----:B------:R-:W-:Y:S05]  /*1e3c0*/  @!P0 BRA `(.L_x_1886) ;  /* 0x0000000000048947 */ /* 0x000fea0003800000 */
[----:B------:R-:W-:Y:S01]  /*1e3d0*/  BPT.TRAP 0x1 ;  /* 0x000000040000795c */ /* 0x000fe20000300000 */
.L_x_1886:
[----:B------:R-:W-:Y:S01]  /*1e3e0*/  IMAD R3, R25, 0x8, R5 ;  /* 0x0000000819037824 */ /* 0x000fe200078e0205 */
[----:B------:R-:W-:Y:S01]  /*1e3f0*/  SHF.L.U32 R2, R29, 0x1f, RZ ;  /* 0x0000001f1d027819 */ /* 0x000fe200000006ff */
[----:B------:R-:W-:-:S03]  /*1e400*/  VIADD R25, R25, 0x1 ;  /* 0x0000000119197836 */ /* 0x000fc60000000000 */
[----:B------:R-:W0:Y:S02]  /*1e410*/  SYNCS.PHASECHK.TRANS64.TRYWAIT P1, [R3+URZ+0x16840], R2 ;  /* 0x01684002030075a7 */ /* 0x000e24000802017f */
[----:B------:R-:W-:-:S04]  /*1e420*/  ISETP.NE.AND P2, PT, R25, 0x2, PT ;  /* 0x000000021900780c */ /* 0x000fc80003f45270 */
[----:B------:R-:W-:Y:S01]  /*1e430*/  SEL R0, RZ, 0x1, P2 ;  /* 0x00000001ff007807 */ /* 0x000fe20001000000 */
[----:B0-----:R-:W-:Y:S08]  /*1e440*/  @!P1 BRA `(.L_x_1887) ;  /* 0x0000006000009947 */ /* 0x001ff00003800000 */
.L_x_2103:
[----:B------:R-:W-:Y:S02]  /*1e450*/  SEL R25, R25, RZ, P2 ;  /* 0x000000ff19197207 */ /* 0x000fe40001000000 */
[----:B------:R-:W-:Y:S01]  /*1e460*/  LOP3.LUT R0, R29, R0, RZ, 0x3c, !PT ;  /* 0x000000001d007212 */ /* 0x000fe200078e3cff */
[----:B------:R-:W-:Y:S06]  /*1e470*/  @!P0 BRA `(.L_x_1888) ;  /* 0x0000000000048947 */ /* 0x000fec0003800000 */
[----:B------:R-:W-:Y:S01]  /*1e480*/  BPT.TRAP 0x1 ;  /* 0x000000040000795c */ /* 0x000fe20000300000 */
.L_x_1888:
[----:B------:R-:W-:Y:S01]  /*1e490*/  IMAD R25, R25, 0x8, R5 ;  /* 0x0000000819197824 */ /* 0x000fe200078e0205 */
[----:B------:R-:W-:-:S04]  /*1e4a0*/  SHF.L.U32 R0, R0, 0x1f, RZ ;  /* 0x0000001f00007819 */ /* 0x000fc800000006ff */
[----:B------:R-:W4:Y:S02]  /*1e4b0*/  SYNCS.PHASECHK.TRANS64.TRYWAIT P1, [R25+URZ+0x16840], R0 ;  /* 0x01684000190075a7 */ /* 0x000f24000802017f */
[----:B----4-:R-:W-:Y:S05]  /*1e4c0*/  @!P1 BRA `(.L_x_1889) ;  /* 0x0000005c00f49947 */ /* 0x010fea0003800000 */
.L_x_2104:
[----:B------:R-:W-:Y:S05]  /*1e4d0*/  @!P0 BRA `(.L_x_1890) ;  /* 0x0000000000048947 */ /* 0x000fea0003800000 */
[----:B------:R-:W-:Y:S01]  /*1e4e0*/  BPT.TRAP 0x1 ;  /* 0x000000040000795c */ /* 0x000fe20000300000 */
.L_x_1890:
[----:B------:R-:W5:Y:S02]  /*1e4f0*/  SYNCS.PHASECHK.TRANS64.TRYWAIT P1, [R3+URZ+0x16860], R2 ;  /* 0x01686002030075a7 */ /* 0x000f64000802017f */
[----:B-----5:R-:W-:Y:S05]  /*1e500*/  @!P1 BRA `(.L_x_1891) ;  /* 0x0000005c00f89947 */ /* 0x020fea0003800000 */
.L_x_2105:
[----:B------:R-:W-:Y:S05]  /*1e510*/  @!P0 BRA `(.L_x_1892) ;  /* 0x0000000000048947 */ /* 0x000fea0003800000 */
[----:B------:R-:W-:Y:S01]  /*1e520*/  BPT.TRAP 0x1 ;  /* 0x000000040000795c */ /* 0x000fe20000300000 */
.L_x_1892:
[----:B------:R0:W0:Y:S02]  /*1e530*/  SYNCS.PHASECHK.TRANS64.TRYWAIT P0, [R25+URZ+0x16860], R0 ;  /* 0x01686000190075a7 */ /* 0x000024000800017f */
[----:B0-----:R-:W-:Y:S05]  /*1e540*/  @!P0 NANOSLEEP.SYNCS 0x989680 ;  /* 0x009896800000895d */ /* 0x001fea0003900000 */
[----:B------:R-:W0:Y:S02]  /*1e550*/  @!P0 SYNCS.PHASECHK.TRANS64 P0, [R25+URZ+0x16860], R0 ;  /* 0x01686000190085a7 */ /* 0x000e24000800007f */
[----:B0-----:R-:W-:Y:S05]  /*1e560*/  @!P0 BRA `(.L_x_1892) ;  /* 0xfffffffc00f08947 */ /* 0x001fea000383ffff */
.L_x_1556:
[----:B------:R-:W-:Y:S05]  /*1e570*/  BSYNC B9 ;  /* 0x0000000000097941 */ /* 0x000fea0003800000 */
.L_x_1553:
[----:B------:R-:W-:Y:S05]  /*1e580*/  EXIT ;  /* 0x000000000000794d */ /* 0x000fea0003800000 */
.L_x_1582:
[----:B0-----:R0:W1:Y:S02]  /*1e590*/  SYNCS.PHASECHK.TRANS64.TRYWAIT P6, [R70+URZ+0x16890], R78 ;  /* 0x0168904e460075a7 */ /* 0x00106400080c017f */
[----:B-1----:R-:W-:Y:S05]  /*1e5a0*/  @!P6 NANOSLEEP.SYNCS 0x989680 ;  /* 0x009896800000e95d */ /* 0x002fea0003900000 */
[----:B------:R-:W1:Y:S02]  /*1e5b0*/  @!P6 SYNCS.PHASECHK.TRANS64 P6, [R70+URZ+0x16890], R78 ;  /* 0x0168904e4600e5a7 */ /* 0x000e6400080c007f */
[----:B-1----:R-:W-:Y:S05]  /*1e5c0*/  @!P6 BRA `(.L_x_1582) ;  /* 0xfffffffc00f0e947 */ /* 0x002fea000383ffff */
[----:B------:R-:W-:Y:S05]  /*1e5d0*/  BRA `(.L_x_1893) ;  /* 0xfffffe4800287947 */ /* 0x000fea000383ffff */
.L_x_1583:
        /* <DEDUP_REMOVED lines=8> */
.L_x_1895:
[----:B------:R-:W-:Y:S05]  /*1e660*/  BSYNC B1 ;  /* 0x0000000000017941 */ /* 0x000fea0003800000 */
.L_x_1894:
        /* <DEDUP_REMOVED lines=8> */
.L_x_1896:
[----:B------:R-:W-:Y:S05]  /*1e6f0*/  BRA `(.L_x_1897) ;  /* 0xfffffe4400f47947 */ /* 0x000fea000383ffff */
.L_x_1592:
[----:B------:R-:W-:Y:S01]  /*1e700*/  BSSY B1, `(.L_x_1898) ;  /* 0x0000008000017945 */ /* 0x000fe20003800000 */
[----:B--2-4-:R-:W-:Y:S02]  /*1e710*/  IMAD.MOV.U32 R13, RZ, RZ, R85 ;  /* 0x000000ffff0d7224 */ /* 0x014fe400078e0055 */
[----:B------:R-:W-:Y:S02]  /*1e720*/  IMAD.MOV.U32 R12, RZ, RZ, 0x1 ;  /* 0x00000001ff0c7424 */ /* 0x000fe400078e00ff */
[----:B------:R-:W-:Y:S02]  /*1e730*/  IMAD.MOV.U32 R11, RZ, RZ, 0x1c1f ;  /* 0x00001c1fff0b7424 */ /* 0x000fe400078e00ff */
[----:B------:R-:W-:-:S07]  /*1e740*/  IMAD.MOV.U32 R15, RZ, RZ, -0x1 ;  /* 0xffffffffff0f7424 */ /* 0x000fce00078e00ff */
[----:B01-3--:R-:W-:Y:S05]  /*1e750*/  WARPSYNC.COLLECTIVE R15, `(.L_x_1899) ;  /* 0x000000000f087348 */ /* 0x00bfea0003c00000 */
[----:B---3--:R2:W3:Y:S02]  /*1e760*/  SHFL.IDX P6, R14, R13, R12, R11 ;  /* 0x0000000c0d0e7389 */ /* 0x0084e400000c000b */
[----:B0123--:R-:W-:Y:S01]  /*1e770*/  ENDCOLLECTIVE ;  /* 0x000000000000791b */ /* 0x00ffe20003800000 */
.L_x_1899:
[----:B------:R-:W-:Y:S05]  /*1e780*/  BSYNC B1 ;  /* 0x0000000000017941 */ /* 0x000fea0003800000 */
.L_x_1898:
        /* <DEDUP_REMOVED lines=8> */
.L_x_1900:
[----:B------:R-:W-:Y:S05]  /*1e810*/  BRA `(.L_x_1901) ;  /* 0xfffffe4c008c7947 */ /* 0x000fea000383ffff */
.L_x_1604:
[----:B-1----:R1:W2:Y:S02]  /*1e820*/  SYNCS.PHASECHK.TRANS64.TRYWAIT P4, [R70+URZ+0x16890], R78 ;  /* 0x0168904e460075a7 */ /* 0x0022a4000808017f */
[----:B--2---:R-:W-:Y:S05]  /*1e830*/  @!P4 NANOSLEEP.SYNCS 0x989680 ;  /* 0x009896800000c95d */ /* 0x004fea0003900000 */
[----:B------:R-:W2:Y:S02]  /*1e840*/  @!P4 SYNCS.PHASECHK.TRANS64 P4, [R70+URZ+0x16890], R78 ;  /* 0x0168904e4600c5a7 */ /* 0x000ea4000808007f */
[----:B--2---:R-:W-:Y:S05]  /*1e850*/  @!P4 BRA `(.L_x_1604) ;  /* 0xfffffffc00f0c947 */ /* 0x004fea000383ffff */
[----:B------:R-:W-:Y:S05]  /*1e860*/  BRA `(.L_x_1902) ;  /* 0xfffffe5800b87947 */ /* 0x000fea000383ffff */
.L_x_1605:
[----:B------:R-:W-:Y:S01]  /*1e870*/  BSSY B1, `(.L_x_1903) ;  /* 0x0000008000017945 */ /* 0x000fe20003800000 */
[----:B0-----:R-:W-:Y:S02]  /*1e880*/  IMAD.MOV.U32 R13, RZ, RZ, R85 ;  /* 0x000000ffff0d7224 */ /* 0x001fe400078e0055 */
[----:B------:R-:W-:Y:S02]  /*1e890*/  IMAD.MOV.U32 R12, RZ, RZ, RZ ;  /* 0x000000ffff0c7224 */ /* 0x000fe400078e00ff */
[----:B------:R-:W-:Y:S02]  /*1e8a0*/  IMAD.MOV.U32 R11, RZ, RZ, 0x1c1f ;  /* 0x00001c1fff0b7424 */ /* 0x000fe400078e00ff */
[----:B------:R-:W-:-:S07]  /*1e8b0*/  IMAD.MOV.U32 R15, RZ, RZ, -0x1 ;  /* 0xffffffffff0f7424 */ /* 0x000fce00078e00ff */
[----:B-1----:R-:W-:Y:S05]  /*1e8c0*/  WARPSYNC.COLLECTIVE R15, `(.L_x_1904) ;  /* 0x000000000f087348 */ /* 0x002fea0003c00000 */
[----:B------:R0:W2:Y:S02]  /*1e8d0*/  SHFL.IDX P6, R14, R13, R12, R11 ;  /* 0x0000000c0d0e7389 */ /* 0x0000a400000c000b */
[----:B012---:R-:W-:Y:S01]  /*1e8e0*/  ENDCOLLECTIVE ;  /* 0x000000000000791b */ /* 0x007fe20003800000 */
.L_x_1904:
[----:B------:R-:W-:Y:S05]  /*1e8f0*/  BSYNC B1 ;  /* 0x0000000000017941 */ /* 0x000fea0003800000 */
.L_x_1903:
        /* <DEDUP_REMOVED lines=8> */
.L_x_1905:
[----:B------:R-:W-:Y:S01]  /*1e980*/  IMAD.MOV.U32 R82, RZ, RZ, R14 ;  /* 0x000000ffff527224 */ /* 0x000fe200078e000e */
[----:B------:R-:W-:Y:S06]  /*1e990*/  BRA `(.L_x_1906) ;  /* 0xfffffe5800847947 */ /* 0x000fec000383ffff */
.L_x_1610:
[----:B------:R-:W-:Y:S01]  /*1e9a0*/  BSSY B1, `(.L_x_1907) ;  /* 0x0000008000017945 */ /* 0x000fe20003800000 */
[----:B0-----:R-:W-:Y:S02]  /*1e9b0*/  IMAD.MOV.U32 R13, RZ, RZ, R85 ;  /* 0x000000ffff0d7224 */ /* 0x001fe400078e0055 */
[----:B------:R-:W-:Y:S02]  /*1e9c0*/  IMAD.MOV.U32 R12, RZ, RZ, 0x1 ;  /* 0x00000001ff0c7424 */ /* 0x000fe400078e00ff */
[----:B------:R-:W-:Y:S02]  /*1e9d0*/  IMAD.MOV.U32 R11, RZ, RZ, 0x1c1f ;  /* 0x00001c1fff0b7424 */ /* 0x000fe400078e00ff */
[----:B------:R-:W-:-:S07]  /*1e9e0*/  IMAD.MOV.U32 R15, RZ, RZ, -0x1 ;  /* 0xffffffffff0f7424 */ /* 0x000fce00078e00ff */
[----:B-1234-:R-:W-:Y:S05]  /*1e9f0*/  WARPSYNC.COLLECTIVE R15, `(.L_x_1908) ;  /* 0x000000000f087348 */ /* 0x01efea0003c00000 */
[----:B------:R0:W0:Y:S02]  /*1ea00*/  SHFL.IDX P6, R14, R13, R12, R11 ;  /* 0x0000000c0d0e7389 */ /* 0x00002400000c000b */
[----:B01234-:R-:W-:Y:S01]  /*1ea10*/  ENDCOLLECTIVE ;  /* 0x000000000000791b */ /* 0x01ffe20003800000 */
.L_x_1908:
[----:B------:R-:W-:Y:S05]  /*1ea20*/  BSYNC B1 ;  /* 0x0000000000017941 */ /* 0x000fea0003800000 */
.L_x_1907:
        /* <DEDUP_REMOVED lines=8> */
.L_x_1909:
[----:B------:R-:W-:Y:S01]  /*1eab0*/  IMAD.MOV.U32 R84, RZ, RZ, R14 ;  /* 0x000000ffff547224 */ /* 0x000fe200078e000e */
[----:B------:R-:W-:Y:S06]  /*1eac0*/  BRA `(.L_x_1910) ;  /* 0xfffffe6000307947 */ /* 0x000fec000383ffff */
.L_x_1615:
[----:B0-----:R0:W1:Y:S02]  /*1ead0*/  SYNCS.PHASECHK.TRANS64.TRYWAIT P3, [R70+URZ+0x16890], R78 ;  /* 0x0168904e460075a7 */ /* 0x001064000806017f */
[----:B-1----:R-:W-:Y:S05]  /*1eae0*/  @!P3 NANOSLEEP.SYNCS 0x989680 ;  /* 0x009896800000b95d */ /* 0x002fea0003900000 */
[----:B------:R-:W1:Y:S02]  /*1eaf0*/  @!P3 SYNCS.PHASECHK.TRANS64 P3, [R70+URZ+0x16890], R78 ;  /* 0x0168904e4600b5a7 */ /* 0x000e64000806007f */
[----:B-1----:R-:W-:Y:S05]  /*1eb00*/  @!P3 BRA `(.L_x_1615) ;  /* 0xfffffffc00f0b947 */ /* 0x002fea000383ffff */
[----:B------:R-:W-:Y:S05]  /*1eb10*/  BRA `(.L_x_1911) ;  /* 0xfffffe6800487947 */ /* 0x000fea000383ffff */
.L_x_1616:
        /* <DEDUP_REMOVED lines=8> */
.L_x_1913:
[----:B------:R-:W-:Y:S05]  /*1eba0*/  BSYNC B1 ;  /* 0x0000000000017941 */ /* 0x000fea0003800000 */
.L_x_1912:
        /* <DEDUP_REMOVED lines=8> */
.L_x_1914:
[----:B------:R-:W-:Y:S01]  /*1ec30*/  IMAD.MOV.U32 R33, RZ, RZ, R14 ;  /* 0x000000ffff217224 */ /* 0x000fe200078e000e */
[----:B------:R-:W-:Y:S06]  /*1ec40*/  BRA `(.L_x_1915) ;  /* 0xfffffe68006c7947 */ /* 0x000fec000383ffff */
.L_x_1619:
[----:B------:R-:W-:Y:S01]  /*1ec50*/  BSSY B1, `(.L_x_1916) ;  /* 0x0000008000017945 */ /* 0x000fe20003800000 */
[----:B----4-:R-:W-:Y:S02]  /*1ec60*/  IMAD.MOV.U32 R13, RZ, RZ, R34 ;  /* 0x000000ffff0d7224 */ /* 0x010fe400078e0022 */
[----:B------:R-:W-:Y:S02]  /*1ec70*/  IMAD.MOV.U32 R12, RZ, RZ, 0x1 ;  /* 0x00000001ff0c7424 */ /* 0x000fe400078e00ff */
[----:B------:R-:W-:Y:S02]  /*1ec80*/  IMAD.MOV.U32 R11, RZ, RZ, 0x1c1f ;  /* 0x00001c1fff0b7424 */ /* 0x000fe400078e00ff */
[----:B------:R-:W-:-:S07]  /*1ec90*/  IMAD.MOV.U32 R15, RZ, RZ, -0x1 ;  /* 0xffffffffff0f7424 */ /* 0x000fce00078e00ff */
[----:B0123--:R-:W-:Y:S05]  /*1eca0*/  WARPSYNC.COLLECTIVE R15, `(.L_x_1917) ;  /* 0x000000000f087348 */ /* 0x00ffea0003c00000 */
[----:B------:R4:W0:Y:S02]  /*1ecb0*/  SHFL.IDX P6, R14, R13, R12, R11 ;  /* 0x0000000c0d0e7389 */ /* 0x00082400000c000b */
[----:B01234-:R-:W-:Y:S01]  /*1ecc0*/  ENDCOLLECTIVE ;  /* 0x000000000000791b */ /* 0x01ffe20003800000 */
.L_x_1917:
[----:B------:R-:W-:Y:S05]  /*1ecd0*/  BSYNC B1 ;  /* 0x0000000000017941 */ /* 0x000fea0003800000 */
.L_x_1916:
        /* <DEDUP_REMOVED lines=8> */
.L_x_1918:
[----:B------:R-:W-:Y:S01]  /*1ed60*/  IMAD.MOV.U32 R33, RZ, RZ, R14 ;  /* 0x000000ffff217224 */ /* 0x000fe200078e000e */
[----:B------:R-:W-:Y:S06]  /*1ed70*/  BRA `(.L_x_1919) ;  /* 0xfffffe68006c7947 */ /* 0x000fec000383ffff */
.L_x_1623:
[----:B0-----:R0:W3:Y:S02]  /*1ed80*/  SYNCS.PHASECHK.TRANS64.TRYWAIT P4, [R70+URZ+0x168b0], R78 ;  /* 0x0168b04e460075a7 */ /* 0x0010e4000808017f */
[----:B---3--:R-:W-:Y:S05]  /*1ed90*/  @!P4 NANOSLEEP.SYNCS 0x989680 ;  /* 0x009896800000c95d */ /* 0x008fea0003900000 */
[----:B------:R-:W3:Y:S02]  /*1eda0*/  @!P4 SYNCS.PHASECHK.TRANS64 P4, [R70+URZ+0x168b0], R78 ;  /* 0x0168b04e4600c5a7 */ /* 0x000ee4000808007f */
[----:B---3--:R-:W-:Y:S05]  /*1edb0*/  @!P4 BRA `(.L_x_1623) ;  /* 0xfffffffc00f0c947 */ /* 0x008fea000383ffff */
[----:B------:R-:W-:Y:S05]  /*1edc0*/  BRA `(.L_x_1920) ;  /* 0xfffffe6800e87947 */ /* 0x000fea000383ffff */
.L_x_1639:
[----:B------:R-:W0:Y:S01]  /*1edd0*/  S2R R4, SR_TID.X ;  /* 0x0000000000047919 */ /* 0x000e220000002100 */
[----:B------:R-:W-:Y:S01]  /*1ede0*/  BSSY B0, `(.L_x_1921) ;  /* 0x000000c000007945 */ /* 0x000fe20003800000 */
[----:B------:R-:W-:Y:S02]  /*1edf0*/  IMAD.MOV.U32 R12, RZ, RZ, RZ ;  /* 0x000000ffff0c7224 */ /* 0x000fe400078e00ff */
[----:B------:R-:W-:Y:S02]  /*1ee00*/  IMAD.MOV.U32 R11, RZ, RZ, 0x1f ;  /* 0x0000001fff0b7424 */ /* 0x000fe400078e00ff */
[----:B------:R-:W-:Y:S02]  /*1ee10*/  IMAD.MOV.U32 R15, RZ, RZ, -0x1 ;  /* 0xffffffffff0f7424 */ /* 0x000fe400078e00ff */
[----:B0-----:R-:W-:-:S05]  /*1ee20*/  VIADD R5, R4, 0xffffff80 ;  /* 0xffffff8004057836 */ /* 0x001fca0000000000 */
[----:B------:R-:W-:-:S04]  /*1ee30*/  SHF.R.S32.HI R4, RZ, 0x1f, R5 ;  /* 0x0000001fff047819 */ /* 0x000fc80000011405 */
[----:B------:R-:W-:-:S04]  /*1ee40*/  LEA.HI R4, R4, R5, RZ, 0x7 ;  /* 0x0000000504047211 */ /* 0x000fc800078f38ff */
[----:B------:R-:W-:-:S05]  /*1ee50*/  SHF.R.S32.HI R4, RZ, 0x7, R4 ;  /* 0x00000007ff047819 */ /* 0x000fca0000011404 */
[----:B--2---:R-:W-:-:S07]  /*1ee60*/  IMAD.MOV.U32 R13, RZ, RZ, R4 ;  /* 0x000000ffff0d7224 */ /* 0x004fce00078e0004 */
[----:B-----5:R-:W-:Y:S05]  /*1ee70*/  WARPSYNC.COLLECTIVE R15, `(.L_x_1922) ;  /* 0x000000000f087348 */ /* 0x020fea0003c00000 */
[----:B------:R0:W1:Y:S02]  /*1ee80*/  SHFL.IDX P6, R14, R13, R12, R11 ;  /* 0x0000000c0d0e7389 */ /* 0x00006400000c000b */
[----:B01---5:R-:W-:Y:S01]  /*1ee90*/  ENDCOLLECTIVE ;  /* 0x000000000000791b */ /* 0x023fe20003800000 */
.L_x_1922:
[----:B------:R-:W-:Y:S05]  /*1eea0*/  BSYNC B0 ;  /* 0x0000000000007941 */ /* 0x000fea0003800000 */
.L_x_1921:
[----:B------:R1:W-:Y:S01]  /*1eeb0*/  STL [R1+0x28], R14 ;  /* 0x0000280e01007387 */ /* 0x0003e20000100800 */
[----:B------:R-:W-:Y:S05]  /*1eec0*/  BRA `(.L_x_1923) ;  /* 0xfffffe74007c7947 */ /* 0x000fea000383ffff */
.L_x_1651:
[----:B------:R-:W-:Y:S01]  /*1eed0*/  BSSY B1, `(.L_x_1924) ;  /* 0x0000008000017945 */ /* 0x000fe20003800000 */
[----:B--2---:R-:W-:Y:S02]  /*1eee0*/  IMAD.MOV.U32 R13, RZ, RZ, R6 ;  /* 0x000000ffff0d7224 */ /* 0x004fe400078e0006 */
[----:B------:R-:W-:Y:S02]  /*1eef0*/  IMAD.MOV.U32 R12, RZ, RZ, RZ ;  /* 0x000000ffff0c7224 */ /* 0x000fe400078e00ff */
[----:B------:R-:W-:Y:S02]  /*1ef00*/  IMAD.MOV.U32 R11, RZ, RZ, 0x1c1f ;  /* 0x00001c1fff0b7424 */ /* 0x000fe400078e00ff */
[----:B------:R-:W-:-:S07]  /*1ef10*/  IMAD.MOV.U32 R15, RZ, RZ, -0x1 ;  /* 0xffffffffff0f7424 */ /* 0x000fce00078e00ff */
[----:B-1----:R-:W-:Y:S05]  /*1ef20*/  WARPSYNC.COLLECTIVE R15, `(.L_x_1925) ;  /* 0x000000000f087348 */ /* 0x002fea0003c00000 */
[----:B-1----:R0:W1:Y:S02]  /*1ef30*/  SHFL.IDX P6, R14, R13, R12, R11 ;  /* 0x0000000c0d0e7389 */ /* 0x00206400000c000b */
[----:B01----:R-:W-:Y:S01]  /*1ef40*/  ENDCOLLECTIVE ;  /* 0x000000000000791b */ /* 0x003fe20003800000 */
.L_x_1925:
[----:B------:R-:W-:Y:S05]  /*1ef50*/  BSYNC B1 ;  /* 0x0000000000017941 */ /* 0x000fea0003800000 */
.L_x_1924:
        /* <DEDUP_REMOVED lines=8> */
.L_x_1926:
[----:B------:R-:W-:Y:S02]  /*1efe0*/  IMAD.MOV.U32 R13, RZ, RZ, R8 ;  /* 0x000000ffff0d7224 */ /* 0x000fe400078e0008 */
[----:B------:R-:W-:-:S07]  /*1eff0*/  IMAD.MOV.U32 R0, RZ, RZ, R14 ;  /* 0x000000ffff007224 */ /* 0x000fce00078e000e */
[----:B------:R-:W-:Y:S05]  /*1f000*/  WARPSYNC.COLLECTIVE R15, `(.L_x_1927) ;  /* 0x000000000f087348 */ /* 0x000fea0003c00000 */
[----:B------:R0:W1:Y:S02]  /*1f010*/  SHFL.IDX P6, R14, R13, R12, R11 ;  /* 0x0000000c0d0e7389 */ /* 0x00006400000c000b */
[----:B01----:R-:W-:Y:S01]  /*1f020*/  ENDCOLLECTIVE ;  /* 0x000000000000791b */ /* 0x003fe20003800000 */
.L_x_1927:
[----:B------:R-:W-:Y:S02]  /*1f030*/  IMAD.MOV.U32 R13, RZ, RZ, R7 ;  /* 0x000000ffff0d7224 */ /* 0x000fe400078e0007 */
[----:B------:R-:W-:-:S07]  /*1f040*/  IMAD.MOV.U32 R5, RZ, RZ, R14 ;  /* 0x000000ffff057224 */ /* 0x000fce00078e000e */
[----:B------:R-:W-:Y:S05]  /*1f050*/  WARPSYNC.COLLECTIVE R15, `(.L_x_1928) ;  /* 0x000000000f087348 */ /* 0x000fea0003c00000 */
[----:B------:R0:W1:Y:S02]  /*1f060*/  SHFL.IDX P6, R14, R13, R12, R11 ;  /* 0x0000000c0d0e7389 */ /* 0x00006400000c000b */
[----:B01----:R-:W-:Y:S01]  /*1f070*/  ENDCOLLECTIVE ;  /* 0x000000000000791b */ /* 0x003fe20003800000 */
.L_x_1928:
[----:B------:R-:W-:Y:S05]  /*1f080*/  BRA `(.L_x_1929) ;  /* 0xfffffe7c00007947 */ /* 0x000fea000383ffff */
.L_x_1654:
[----:B------:R-:W-:Y:S01]  /*1f090*/  BSSY B1, `(.L_x_1930) ;  /* 0x0000008000017945 */ /* 0x000fe20003800000 */
[----:B--2---:R-:W-:Y:S02]  /*1f0a0*/  IMAD.MOV.U32 R13, RZ, RZ, R6 ;  /* 0x000000ffff0d7224 */ /* 0x004fe400078e0006 */
[----:B------:R-:W-:Y:S02]  /*1f0b0*/  IMAD.MOV.U32 R12, RZ, RZ, 0x1 ;  /* 0x00000001ff0c7424 */ /* 0x000fe400078e00ff */
[----:B------:R-:W-:Y:S02]  /*1f0c0*/  IMAD.MOV.U32 R11, RZ, RZ, 0x1c1f ;  /* 0x00001c1fff0b7424 */ /* 0x000fe400078e00ff */
[----:B------:R-:W-:-:S07]  /*1f0d0*/  IMAD.MOV.U32 R15, RZ, RZ, -0x1 ;  /* 0xffffffffff0f7424 */ /* 0x000fce00078e00ff */
[----:B-1----:R-:W-:Y:S05]  /*1f0e0*/  WARPSYNC.COLLECTIVE R15, `(.L_x_1931) ;  /* 0x000000000f087348 */ /* 0x002fea0003c00000 */
[----:B------:R0:W2:Y:S02]  /*1f0f0*/  SHFL.IDX P6, R14, R13, R12, R11 ;  /* 0x0000000c0d0e7389 */ /* 0x0000a400000c000b */
[----:B012---:R-:W-:Y:S01]  /*1f100*/  ENDCOLLECTIVE ;  /* 0x000000000000791b */ /* 0x007fe20003800000 */
.L_x_1931:
[----:B------:R-:W-:Y:S05]  /*1f110*/  BSYNC B1 ;  /* 0x0000000000017941 */ /* 0x000fea0003800000 */
.L_x_1930:
        /* <DEDUP_REMOVED lines=8> */
.L_x_1932:
[----:B------:R-:W-:Y:S02]  /*1f1a0*/  IMAD.MOV.U32 R13, RZ, RZ, R8 ;  /* 0x000000ffff0d7224 */ /* 0x000fe400078e0008 */
[----:B------:R-:W-:-:S07]  /*1f1b0*/  IMAD.MOV.U32 R0, RZ, RZ, R14 ;  /* 0x000000ffff007224 */ /* 0x000fce00078e000e */
[----:B------:R-:W-:Y:S05]  /*1f1c0*/  WARPSYNC.COLLECTIVE R15, `(.L_x_1933) ;  /* 0x000000000f087348 */ /* 0x000fea0003c00000 */
[----:B------:R0:W1:Y:S02]  /*1f1d0*/  SHFL.IDX P6, R14, R13, R12, R11 ;  /* 0x0000000c0d0e7389 */ /* 0x00006400000c000b */
[----:B01----:R-:W-:Y:S01]  /*1f1e0*/  ENDCOLLECTIVE ;  /* 0x000000000000791b */ /* 0x003fe20003800000 */
.L_x_1933:
[----:B------:R-:W-:Y:S02]  /*1f1f0*/  IMAD.MOV.U32 R13, RZ, RZ, R7 ;  /* 0x000000ffff0d7224 */ /* 0x000fe400078e0007 */
[----:B------:R-:W-:-:S07]  /*1f200*/  IMAD.MOV.U32 R5, RZ, RZ, R14 ;  /* 0x000000ffff057224 */ /* 0x000fce00078e000e */
[----:B------:R-:W-:Y:S05]  /*1f210*/  WARPSYNC.COLLECTIVE R15, `(.L_x_1934) ;  /* 0x000000000f087348 */ /* 0x000fea0003c00000 */
[----:B------:R0:W1:Y:S02]  /*1f220*/  SHFL.IDX P6, R14, R13, R12, R11 ;  /* 0x0000000c0d0e7389 */ /* 0x00006400000c000b */
[----:B01----:R-:W-:Y:S01]  /*1f230*/  ENDCOLLECTIVE ;  /* 0x000000000000791b */ /* 0x003fe20003800000 */
.L_x_1934:
[----:B------:R-:W-:Y:S05]  /*1f240*/  BRA `(.L_x_1935) ;  /* 0xfffffe7c00707947 */ /* 0x000fea000383ffff */
.L_x_1658:
[----:B0-----:R0:W1:Y:S02]  /*1f250*/  SYNCS.PHASECHK.TRANS64.TRYWAIT P0, [R2+URZ+0x16800], R5 ;  /* 0x01680005020075a7 */ /* 0x001064000800017f */
[----:B-1----:R-:W-:Y:S05]  /*1f260*/  @!P0 NANOSLEEP.SYNCS 0x989680 ;  /* 0x009896800000895d */ /* 0x002fea0003900000 */
[----:B------:R-:W1:Y:S02]  /*1f270*/  @!P0 SYNCS.PHASECHK.TRANS64 P0, [R2+URZ+0x16800], R5 ;  /* 0x01680005020085a7 */ /* 0x000e64000800007f */
[----:B-1----:R-:W-:Y:S05]  /*1f280*/  @!P0 BRA `(.L_x_1658) ;  /* 0xfffffffc00f08947 */ /* 0x002fea000383ffff */
[----:B------:R-:W-:Y:S05]  /*1f290*/  BRA `(.L_x_1936) ;  /* 0xfffffe8000847947 */ /* 0x000fea000383ffff */
.L_x_1666:
[----:B------:R-:W0:Y:S01]  /*1f2a0*/  LDC R41, c[0x0][0x3f4] ;  /* 0x0000fd00ff297b82 */ /* 0x000e220000000800 */
[----:B------:R-:W-:Y:S01]  /*1f2b0*/  BSSY B1, `(.L_x_1937) ;  /* 0x0000008000017945 */ /* 0x000fe20003800000 */
[----:B--2---:R-:W-:Y:S02]  /*1f2c0*/  IMAD.MOV.U32 R13, RZ, RZ, R26 ;  /* 0x000000ffff0d7224 */ /* 0x004fe400078e001a */
[----:B------:R-:W-:Y:S02]  /*1f2d0*/  IMAD.MOV.U32 R12, RZ, RZ, RZ ;  /* 0x000000ffff0c7224 */ /* 0x000fe400078e00ff */
[----:B------:R-:W-:Y:S02]  /*1f2e0*/  IMAD.MOV.U32 R11, RZ, RZ, 0x1c1f ;  /* 0x00001c1fff0b7424 */ /* 0x000fe400078e00ff */
[----:B------:R-:W-:-:S07]  /*1f2f0*/  IMAD.MOV.U32 R15, RZ, RZ, -0x1 ;  /* 0xffffffffff0f7424 */ /* 0x000fce00078e00ff */
[----:B01----:R-:W-:Y:S05]  /*1f300*/  WARPSYNC.COLLECTIVE R15, `(.L_x_1938) ;  /* 0x000000000f087348 */ /* 0x003fea0003c00000 */
[----:B-1----:R1:W2:Y:S02]  /*1f310*/  SHFL.IDX P6, R14, R13, R12, R11 ;  /* 0x0000000c0d0e7389 */ /* 0x0022a400000c000b */
[----:B012---:R-:W-:Y:S01]  /*1f320*/  ENDCOLLECTIVE ;  /* 0x000000000000791b */ /* 0x007fe20003800000 */
.L_x_1938:
[----:B------:R-:W-:Y:S05]  /*1f330*/  BSYNC B1 ;  /* 0x0000000000017941 */ /* 0x000fea0003800000 */
.L_x_1937:
[----:B------:R-:W-:Y:S01]  /*1f340*/  IMAD.MOV.U32 R13, RZ, RZ, R25 ;  /* 0x000000ffff0d7224 */ /* 0x000fe200078e0019 */
[----:B------:R-:W-:Y:S01]  /*1f350*/  ISETP.GE.AND P0, PT, R16, R41, PT ;  /* 0x000000291000720c */ /* 0x000fe20003f06270 */
[----:B------:R-:W-:Y:S02]  /*1f360*/  IMAD.MOV.U32 R12, RZ, RZ, RZ ;  /* 0x000000ffff0c7224 */ /* 0x000fe400078e00ff */
[----:B------:R-:W-:Y:S02]  /*1f370*/  IMAD.MOV.U32 R11, RZ, RZ, 0x1c1f ;  /* 0x00001c1fff0b7424 */ /* 0x000fe400078e00ff */
[----:B------:R-:W-:Y:S02]  /*1f380*/  IMAD.MOV.U32 R15, RZ, RZ, -0x1 ;  /* 0xffffffffff0f7424 */ /* 0x000fe400078e00ff */
[----:B------:R-:W-:Y:S02]  /*1f390*/  IMAD.MOV.U32 R0, RZ, RZ, R14 ;  /* 0x000000ffff007224 */ /* 0x000fe400078e000e */
[----:B------:R-:W-:-:S07]  /*1f3a0*/  IMAD R32, R155, R32, RZ ;  /* 0x000000209b207224 */ /* 0x000fce00078e02ff */
[----:B------:R-:W-:Y:S05]  /*1f3b0*/  WARPSYNC.COLLECTIVE R15, `(.L_x_1939) ;  /* 0x000000000f087348 */ /* 0x000fea0003c00000 */
[----:B------:R0:W1:Y:S02]  /*1f3c0*/  SHFL.IDX P6, R14, R13, R12, R11 ;  /* 0x0000000c0d0e7389 */ /* 0x00006400000c000b */
[----:B01----:R-:W-:Y:S01]  /*1f3d0*/  ENDCOLLECTIVE ;  /* 0x000000000000791b */ /* 0x003fe20003800000 */
.L_x_1939:
[----:B------:R-:W-:Y:S01]  /*1f3e0*/  ISETP.GE.OR P1, PT, R35, R32, P0 ;  /* 0x000000202300720c */ /* 0x000fe20000726670 */
[----:B------:R-:W-:-:S12]  /*1f3f0*/  IMAD.MOV.U32 R13, RZ, RZ, R24 ;  /* 0x000000ffff0d7224 */ /* 0x000fd800078e0018 */
[C---:B------:R-:W-:Y:S01]  /*1f400*/  @!P1 IMAD.SHL.U32 R5, R16.reuse, 0x2, RZ ;  /* 0x0000000210059824 */ /* 0x040fe200078e00ff */
[----:B------:R-:W-:Y:S01]  /*1f410*/  @!P1 SHF.L.U64.HI R21, R16, 0x1, R17 ;  /* 0x0000000110159819 */ /* 0x000fe20000010211 */
[----:B------:R-:W-:-:S07]  /*1f420*/  IMAD.MOV.U32 R3, RZ, RZ, R14 ;  /* 0x000000ffff037224 */ /* 0x000fce00078e000e */
[----:B------:R-:W-:Y:S05]  /*1f430*/  WARPSYNC.COLLECTIVE R15, `(.L_x_1940) ;  /* 0x000000000f087348 */ /* 0x000fea0003c00000 */
[----:B------:R0:W1:Y:S02]  /*1f440*/  SHFL.IDX P6, R14, R13, R12, R11 ;  /* 0x0000000c0d0e7389 */ /* 0x00006400000c000b */
[----:B01----:R-:W-:Y:S01]  /*1f450*/  ENDCOLLECTIVE ;  /* 0x000000000000791b */ /* 0x003fe20003800000 */
.L_x_1940:
[----:B------:R-:W-:-:S05]  /*1f460*/  @!P1 IADD3 R6, P2, R3, R5, RZ ;  /* 0x0000000503069210 */ /* 0x000fca0007f5e0ff */
[----:B------:R-:W-:Y:S02]  /*1f470*/  @!P1 IMAD.X R7, R0, 0x1, R21, P2 ;  /* 0x0000000100079824 */ /* 0x000fe400010e0615 */
[----:B------:R-:W-:Y:S02]  /*1f480*/  IMAD.MOV.U32 R13, RZ, RZ, R27 ;  /* 0x000000ffff0d7224 */ /* 0x000fe400078e001b */
[----:B------:R-:W-:-:S07]  /*1f490*/  IMAD.MOV.U32 R4, RZ, RZ, R14 ;  /* 0x000000ffff047224 */ /* 0x000fce00078e000e */
[----:B------:R-:W-:Y:S05]  /*1f4a0*/  WARPSYNC.COLLECTIVE R15, `(.L_x_1941) ;  /* 0x000000000f087348 */ /* 0x000fea0003c00000 */
[----:B------:R0:W1:Y:S02]  /*1f4b0*/  SHFL.IDX P6, R14, R13, R12, R11 ;  /* 0x0000000c0d0e7389 */ /* 0x00006400000c000b */
[----:B01----:R-:W-:Y:S01]  /*1f4c0*/  ENDCOLLECTIVE ;  /* 0x000000000000791b */ /* 0x003fe20003800000 */
.L_x_1941:
[----:B------:R-:W2:Y:S01]  /*1f4d0*/  @!P1 LD.E.128 R8, desc[UR42][R6.64] ;  /* 0x0000002a06089980 */ /* 0x000ea2000c101d00 */
[----:B------:R-:W-:-:S05]  /*1f4e0*/  @!P1 IADD3 R14, P2, R14, R5, RZ ;  /* 0x000000050e0e9210 */ /* 0x000fca0007f5e0ff */
[----:B------:R-:W-:-:S04]  /*1f4f0*/  @!P1 IMAD.X R3, R4, 0x1, R21, P2 ;  /* 0x0000000104039824 */ /* 0x000fc800010e0615 */
[----:B------:R-:W-:-:S05]  /*1f500*/  @!P1 IMAD.MOV.U32 R15, RZ, RZ, R3 ;  /* 0x000000ffff0f9224 */ /* 0x000fca00078e0003 */
[----:B------:R0:W5:Y:S01]  /*1f510*/  @!P1 LD.E.128 R4, desc[UR42][R14.64] ;  /* 0x0000002a0e049980 */ /* 0x000162000c101d00 */
[----:B------:R-:W-:Y:S01]  /*1f520*/  CS2R R38, SRZ ;  /* 0x0000000000267805 */ /* 0x000fe2000001ff00 */
[----:B------:R-:W-:Y:S01]  /*1f530*/  IMAD.MOV.U32 R13, RZ, RZ, R26 ;  /* 0x000000ffff0d7224 */ /* 0x000fe200078e001a */
[----:B------:R-:W-:Y:S01]  /*1f540*/  CS2R R36, SRZ ;  /* 0x0000000000247805 */ /* 0x000fe2000001ff00 */
[----:B------:R-:W-:Y:S01]  /*1f550*/  IMAD.MOV.U32 R12, RZ, RZ, 0x1 ;  /* 0x00000001ff0c7424 */ /* 0x000fe200078e00ff */
[----:B------:R-:W-:Y:S02]  /*1f560*/  CS2R R30, SRZ ;  /* 0x00000000001e7805 */ /* 0x000fe4000001ff00 */
[----:B------:R-:W-:Y:S01]  /*1f570*/  CS2R R20, SRZ ;  /* 0x0000000000147805 */ /* 0x000fe2000001ff00 */
[----:B0-----:R-:W-:Y:S02]  /*1f580*/  IMAD.MOV.U32 R15, RZ, RZ, -0x1 ;  /* 0xffffffffff0f7424 */ /* 0x001fe400078e00ff */
[----:B--2---:R-:W-:-:S02]  /*1f590*/  @!P1 IMAD.MOV.U32 R39, RZ, RZ, R11 ;  /* 0x000000ffff279224 */ /* 0x004fc400078e000b */
[----:B------:R-:W-:Y:S02]  /*1f5a0*/  IMAD.MOV.U32 R11, RZ, RZ, 0x1c1f ;  /* 0x00001c1fff0b7424 */ /* 0x000fe400078e00ff */
[----:B------:R-:W-:Y:S02]  /*1f5b0*/  @!P1 IMAD.MOV.U32 R36, RZ, RZ, R8 ;  /* 0x000000ffff249224 */ /* 0x000fe400078e0008 */
[----:B------:R-:W-:-:S07]  /*1f5c0*/  @!P1 IMAD.MOV.U32 R37, RZ, RZ, R9 ;  /* 0x000000ffff259224 */ /* 0x000fce00078e0009 */
[----:B-----5:R-:W-:Y:S05]  /*1f5d0*/  WARPSYNC.COLLECTIVE R15, `(.L_x_1942) ;  /* 0x000000000f087348 */ /* 0x020fea0003c00000 */
[----:B------:R0:W1:Y:S02]  /*1f5e0*/  SHFL.IDX P6, R14, R13, R12, R11 ;  /* 0x0000000c0d0e7389 */ /* 0x00006400000c000b */
[----:B01---5:R-:W-:Y:S01]  /*1f5f0*/  ENDCOLLECTIVE ;  /* 0x000000000000791b */ /* 0x023fe20003800000 */
.L_x_1942:
[----:B------:R-:W-:Y:S02]  /*1f600*/  IMAD.MOV.U32 R0, RZ, RZ, R36 ;  /* 0x000000ffff007224 */ /* 0x000fe400078e0024 */
[----:B------:R-:W-:Y:S02]  /*1f610*/  IMAD.MOV.U32 R3, RZ, RZ, R37 ;  /* 0x000000ffff037224 */ /* 0x000fe400078e0025 */
[----:B------:R-:W-:Y:S01]  /*1f620*/  @!P1 IMAD.MOV.U32 R38, RZ, RZ, R10 ;  /* 0x000000ffff269224 */ /* 0x000fe200078e000a */
[----:B------:R-:W-:Y:S01]  /*1f630*/  PRMT R48, R0, 0x7610, R48 ;  /* 0x0000761000307816 */ /* 0x000fe20000000030 */
[----:B------:R-:W-:Y:S01]  /*1f640*/  IMAD.MOV.U32 R9, RZ, RZ, R39 ;  /* 0x000000ffff097224 */ /* 0x000fe200078e0027 */
[----:B------:R-:W-:Y:S01]  /*1f650*/  PRMT R34, R34, 0x5410, R3 ;  /* 0x0000541022227816 */ /* 0x000fe20000000003 */
[----:B------:R-:W-:-:S03]  /*1f660*/  IMAD.MOV.U32 R8, RZ, RZ, R38 ;  /* 0x000000ffff087224 */ /* 0x000fc600078e0026 */
[----:B------:R-:W-:Y:S01]  /*1f670*/  PRMT R34, R9, 0x7610, R34 ;  /* 0x0000761009227816 */ /* 0x000fe20000000022 */
[----:B------:R-:W-:Y:S01]  /*1f680*/  IMAD.MOV.U32 R13, RZ, RZ, R25 ;  /* 0x000000ffff0d7224 */ /* 0x000fe200078e0019 */
[----:B------:R-:W-:Y:S01]  /*1f690*/  PRMT R33, R8, 0x7610, R33 ;  /* 0x0000761008217816 */ /* 0x000fe20000000021 */
[----:B------:R-:W-:Y:S02]  /*1f6a0*/  @!P1 IMAD.MOV.U32 R30, RZ, RZ, R4 ;  /* 0x000000ffff1e9224 */ /* 0x000fe400078e0004 */
[----:B------:R-:W-:Y:S02]  /*1f6b0*/  @!P1 IMAD.MOV.U32 R31, RZ, RZ, R5 ;  /* 0x000000ffff1f9224 */ /* 0x000fe400078e0005 */
[----:B------:R-:W-:Y:S02]  /*1f6c0*/  @!P1 IMAD.MOV.U32 R20, RZ, RZ, R6 ;  /* 0x000000ffff149224 */ /* 0x000fe400078e0006 */
[----:B------:R-:W-:Y:S02]  /*1f6d0*/  @!P1 IMAD.MOV.U32 R21, RZ, RZ, R7 ;  /* 0x000000ffff159224 */ /* 0x000fe400078e0007 */
[----:B------:R-:W-:-:S07]  /*1f6e0*/  IMAD.MOV.U32 R0, RZ, RZ, R14 ;  /* 0x000000ffff007224 */ /* 0x000fce00078e000e */
[----:B------:R-:W-:Y:S05]  /*1f6f0*/  WARPSYNC.COLLECTIVE R15, `(.L_x_1943) ;  /* 0x000000000f087348 */ /* 0x000fea0003c00000 */
[----:B------:R0:W1:Y:S02]  /*1f700*/  SHFL.IDX P6, R14, R13, R12, R11 ;  /* 0x0000000c0d0e7389 */ /* 0x00006400000c000b */
[----:B01----:R-:W-:Y:S01]  /*1f710*/  ENDCOLLECTIVE ;  /* 0x000000000000791b */ /* 0x003fe20003800000 */
.L_x_1943:
[----:B------:R-:W-:Y:S02]  /*1f720*/  IMAD.MOV.U32 R4, RZ, RZ, R30 ;  /* 0x000000ffff047224 */ /* 0x000fe400078e001e */
[----:B------:R-:W-:Y:S02]  /*1f730*/  IMAD.MOV.U32 R5, RZ, RZ, R31 ;  /* 0x000000ffff057224 */ /* 0x000fe400078e001f */
[----:B------:R-:W-:Y:S01]  /*1f740*/  IMAD.MOV.U32 R6, RZ, RZ, R20 ;  /* 0x000000ffff067224 */ /* 0x000fe200078e0014 */
[----:B------:R-:W-:Y:S01]  /*1f750*/  PRMT R50, R4, 0x7610, R50 ;  /* 0x0000761004327816 */ /* 0x000fe20000000032 */
[----:B------:R-:W-:Y:S01]  /*1f760*/  IMAD.MOV.U32 R7, RZ, RZ, R21 ;  /* 0x000000ffff077224 */ /* 0x000fe200078e0015 */
[----:B------:R-:W-:Y:S02]  /*1f770*/  PRMT R54, R5, 0x7610, R54 ;  /* 0x0000761005367816 */ /* 0x000fe40000000036 */
[----:B------:R-:W-:Y:S02]  /*1f780*/  CS2R R4, SRZ ;  /* 0x0000000000047805 */ /* 0x000fe4000001ff00 */
[----:B------:R-:W-:-:S02]  /*1f790*/  PRMT R33, R33, 0x5410, R6 ;  /* 0x0000541021217816 */ /* 0x000fc40000000006 */
[----:B------:R-:W-:Y:S01]  /*1f7a0*/  PRMT R55, R7, 0x7610, R55 ;  /* 0x0000761007377816 */ /* 0x000fe20000000037 */
[----:B------:R-:W-:Y:S02]  /*1f7b0*/  IMAD.MOV.U32 R13, RZ, RZ, R24 ;  /* 0x000000ffff0d7224 */ /* 0x000fe400078e0018 */
[----:B------:R-:W-:-:S07]  /*1f7c0*/  IMAD.MOV.U32 R3, RZ, RZ, R14 ;  /* 0x000000ffff037224 */ /* 0x000fce00078e000e */
[----:B------:R-:W-:Y:S05]  /*1f7d0*/  WARPSYNC.COLLECTIVE R15, `(.L_x_1944) ;  /* 0x000000000f087348 */ /* 0x000fea0003c00000 */
[----:B------:R0:W1:Y:S02]  /*1f7e0*/  SHFL.IDX P6, R14, R13, R12, R11 ;  /* 0x0000000c0d0e7389 */ /* 0x00006400000c000b */
[----:B01----:R-:W-:Y:S01]  /*1f7f0*/  ENDCOLLECTIVE ;  /* 0x000000000000791b */ /* 0x003fe20003800000 */
.L_x_1944:
[----:B------:R-:W-:Y:S02]  /*1f800*/  IMAD.MOV.U32 R13, RZ, RZ, R27 ;  /* 0x000000ffff0d7224 */ /* 0x000fe400078e001b */
[----:B------:R-:W-:-:S07]  /*1f810*/  IMAD.MOV.U32 R24, RZ, RZ, R14 ;  /* 0x000000ffff187224 */ /* 0x000fce00078e000e */
[----:B------:R-:W-:Y:S05]  /*1f820*/  WARPSYNC.COLLECTIVE R15, `(.L_x_1945) ;  /* 0x000000000f087348 */ /* 0x000fea0003c00000 */
[----:B------:R0:W1:Y:S02]  /*1f830*/  SHFL.IDX P6, R14, R13, R12, R11 ;  /* 0x0000000c0d0e7389 */ /* 0x00006400000c000b */
[----:B01----:R-:W-:Y:S01]  /*1f840*/  ENDCOLLECTIVE ;  /* 0x000000000000791b */ /* 0x003fe20003800000 */
.L_x_1945:
[----:B------:R-:W-:Y:S05]  /*1f850*/  BRA `(.L_x_1946) ;  /* 0xfffffe8c00b47947 */ /* 0x000fea000383ffff */
.L_x_1670:
[----:B0-----:R0:W1:Y:S02]  /*1f860*/  SYNCS.PHASECHK.TRANS64.TRYWAIT P1, [R2+URZ+0x16800], R13 ;  /* 0x0168000d020075a7 */ /* 0x001064000802017f */
[----:B-1----:R-:W-:Y:S05]  /*1f870*/  @!P1 NANOSLEEP.SYNCS 0x989680 ;  /* 0x009896800000995d */ /* 0x002fea0003900000 */
[----:B------:R-:W1:Y:S02]  /*1f880*/  @!P1 SYNCS.PHASECHK.TRANS64 P1, [R2+URZ+0x16800], R13 ;  /* 0x0168000d020095a7 */ /* 0x000e64000802007f */
[----:B-1----:R-:W-:Y:S05]  /*1f890*/  @!P1 BRA `(.L_x_1670) ;  /* 0xfffffffc00f09947 */ /* 0x002fea000383ffff */
[----:B------:R-:W-:Y:S05]  /*1f8a0*/  BRA `(.L_x_1947) ;  /* 0xfffffe90005c7947 */ /* 0x000fea000383ffff */
.L_x_1676:
[----:B-1----:R1:W3:Y:S02]  /*1f8b0*/  SYNCS.PHASECHK.TRANS64.TRYWAIT P1, [R14+URZ+0x16830], R3 ;  /* 0x016830030e0075a7 */ /* 0x0022e4000802017f */
[----:B---3--:R-:W-:Y:S05]  /*1f8c0*/  @!P1 NANOSLEEP.SYNCS 0x989680 ;  /* 0x009896800000995d */ /* 0x008fea0003900000 */
[----:B------:R-:W3:Y:S02]  /*1f8d0*/  @!P1 SYNCS.PHASECHK.TRANS64 P1, [R14+URZ+0x16830], R3 ;  /* 0x016830030e0095a7 */ /* 0x000ee4000802007f */
[----:B---3--:R-:W-:Y:S05]  /*1f8e0*/  @!P1 BRA `(.L_x_1676) ;  /* 0xfffffffc00f09947 */ /* 0x008fea000383ffff */
[----:B------:R-:W-:Y:S05]  /*1f8f0*/  BRA `(.L_x_1675) ;  /* 0xfffffea000347947 */ /* 0x000fea000383ffff */
.L_x_1695:
[----:B-1----:R1:W2:Y:S02]  /*1f900*/  SYNCS.PHASECHK.TRANS64.TRYWAIT P2, [R11+URZ+0x16830], R10 ;  /* 0x0168300a0b0075a7 */ /* 0x0022a4000804017f */
[----:B--2---:R-:W-:Y:S05]  /*1f910*/  @!P2 NANOSLEEP.SYNCS 0x989680 ;  /* 0x009896800000a95d */ /* 0x004fea0003900000 */
[----:B------:R-:W2:Y:S02]  /*1f920*/  @!P2 SYNCS.PHASECHK.TRANS64 P2, [R11+URZ+0x16830], R10 ;  /* 0x0168300a0b00a5a7 */ /* 0x000ea4000804007f */
[----:B--2---:R-:W-:Y:S05]  /*1f930*/  @!P2 BRA `(.L_x_1695) ;  /* 0xfffffffc00f0a947 */ /* 0x004fea000383ffff */
[----:B------:R-:W-:Y:S05]  /*1f940*/  BRA `(.L_x_1694) ;  /* 0xfffffed000e07947 */ /* 0x000fea000383ffff */
.L_x_1699:
[----:B-1----:R1:W2:Y:S02]  /*1f950*/  SYNCS.PHASECHK.TRANS64.TRYWAIT P1, [R11+URZ+0x16850], R10 ;  /* 0x0168500a0b0075a7 */ /* 0x0022a4000802017f */
[----:B--2---:R-:W-:Y:S05]  /*1f960*/  @!P1 NANOSLEEP.SYNCS 0x989680 ;  /* 0x009896800000995d */ /* 0x004fea0003900000 */
[----:B------:R-:W2:Y:S02]  /*1f970*/  @!P1 SYNCS.PHASECHK.TRANS64 P1, [R11+URZ+0x16850], R10 ;  /* 0x0168500a0b0095a7 */ /* 0x000ea4000802007f */
[----:B--2---:R-:W-:Y:S05]  /*1f980*/  @!P1 BRA `(.L_x_1699) ;  /* 0xfffffffc00f09947 */ /* 0x004fea000383ffff */
[----:B------:R-:W-:Y:S05]  /*1f990*/  BRA `(.L_x_1696) ;  /* 0xfffffed400a87947 */ /* 0x000fea000383ffff */
.L_x_1720:
[----:B-1----:R1:W2:Y:S02]  /*1f9a0*/  SYNCS.PHASECHK.TRANS64.TRYWAIT P2, [R3+URZ+0x16830], R0 ;  /* 0x01683000030075a7 */ /* 0x0022a4000804017f */
[----:B--2---:R-:W-:Y:S05]  /*1f9b0*/  @!P2 NANOSLEEP.SYNCS 0x989680 ;  /* 0x009896800000a95d */ /* 0x004fea0003900000 */
[----:B------:R-:W2:Y:S02]  /*1f9c0*/  @!P2 SYNCS.PHASECHK.TRANS64 P2, [R3+URZ+0x16830], R0 ;  /* 0x016830000300a5a7 */ /* 0x000ea4000804007f */
[----:B--2---:R-:W-:Y:S05]  /*1f9d0*/  @!P2 BRA `(.L_x_1720) ;  /* 0xfffffffc00f0a947 */ /* 0x004fea000383ffff */
[----:B------:R-:W-:Y:S05]  /*1f9e0*/  BRA `(.L_x_1719) ;  /* 0xffffff0400ac7947 */ /* 0x000fea000383ffff */
.L_x_1724:
[----:B-1----:R1:W2:Y:S02]  /*1f9f0*/  SYNCS.PHASECHK.TRANS64.TRYWAIT P1, [R3+URZ+0x16850], R0 ;  /* 0x01685000030075a7 */ /* 0x0022a4000802017f */
[----:B--2---:R-:W-:Y:S05]  /*1fa00*/  @!P1 NANOSLEEP.SYNCS 0x989680 ;  /* 0x009896800000995d */ /* 0x004fea0003900000 */
[----:B------:R-:W2:Y:S02]  /*1fa10*/  @!P1 SYNCS.PHASECHK.TRANS64 P1, [R3+URZ+0x16850], R0 ;  /* 0x01685000030095a7 */ /* 0x000ea4000802007f */
[----:B--2---:R-:W-:Y:S05]  /*1fa20*/  @!P1 BRA `(.L_x_1724) ;  /* 0xfffffffc00f09947 */ /* 0x004fea000383ffff */
[----:B------:R-:W-:Y:S05]  /*1fa30*/  BRA `(.L_x_1721) ;  /* 0xffffff0800887947 */ /* 0x000fea000383ffff */
.L_x_1733:
[----:B-1----:R1:W2:Y:S02]  /*1fa40*/  SYNCS.PHASECHK.TRANS64.TRYWAIT P2, [R3+URZ+0x16830], R0 ;  /* 0x01683000030075a7 */ /* 0x0022a4000804017f */
[----:B--2---:R-:W-:Y:S05]  /*1fa50*/  @!P2 NANOSLEEP.SYNCS 0x989680 ;  /* 0x009896800000a95d */ /* 0x004fea0003900000 */
[----:B------:R-:W2:Y:S02]  /*1fa60*/  @!P2 SYNCS.PHASECHK.TRANS64 P2, [R3+URZ+0x16830], R0 ;  /* 0x016830000300a5a7 */ /* 0x000ea4000804007f */
[----:B--2---:R-:W-:Y:S05]  /*1fa70*/  @!P2 BRA `(.L_x_1733) ;  /* 0xfffffffc00f0a947 */ /* 0x004fea000383ffff */
[----:B------:R-:W-:Y:S05]  /*1fa80*/  BRA `(.L_x_1732) ;  /* 0xffffff2400887947 */ /* 0x000fea000383ffff */
.L_x_1737:
[----:B-1----:R1:W2:Y:S02]  /*1fa90*/  SYNCS.PHASECHK.TRANS64.TRYWAIT P1, [R3+URZ+0x16850], R0 ;  /* 0x01685000030075a7 */ /* 0x0022a4000802017f */
[----:B--2---:R-:W-:Y:S05]  /*1faa0*/  @!P1 NANOSLEEP.SYNCS 0x989680 ;  /* 0x009896800000995d */ /* 0x004fea0003900000 */
[----:B------:R-:W2:Y:S02]  /*1fab0*/  @!P1 SYNCS.PHASECHK.TRANS64 P1, [R3+URZ+0x16850], R0 ;  /* 0x01685000030095a7 */ /* 0x000ea4000802007f */
[----:B--2---:R-:W-:Y:S05]  /*1fac0*/  @!P1 BRA `(.L_x_1737) ;  /* 0xfffffffc00f09947 */ /* 0x004fea000383ffff */
[----:B------:R-:W-:Y:S05]  /*1fad0*/  BRA `(.L_x_1734) ;  /* 0xffffff2800647947 */ /* 0x000fea000383ffff */
.L_x_1752:
[----:B-1----:R1:W2:Y:S02]  /*1fae0*/  SYNCS.PHASECHK.TRANS64.TRYWAIT P1, [R11+URZ+0x16850], R4 ;  /* 0x016850040b0075a7 */ /* 0x0022a4000802017f */
[----:B--2---:R-:W-:Y:S05]  /*1faf0*/  @!P1 NANOSLEEP.SYNCS 0x989680 ;  /* 0x009896800000995d */ /* 0x004fea0003900000 */
[----:B------:R-:W2:Y:S02]  /*1fb00*/  @!P1 SYNCS.PHASECHK.TRANS64 P1, [R11+URZ+0x16850], R4 ;  /* 0x016850040b0095a7 */ /* 0x000ea4000802007f */
[----:B--2---:R-:W-:Y:S05]  /*1fb10*/  @!P1 BRA `(.L_x_1752) ;  /* 0xfffffffc00f09947 */ /* 0x004fea000383ffff */
[----:B------:R-:W-:Y:S05]  /*1fb20*/  BRA `(.L_x_1751) ;  /* 0xffffff5400807947 */ /* 0x000fea000383ffff */
.L_x_1761:
[----:B------:R-:W-:Y:S02]  /*1fb30*/  IMAD.MOV.U32 R13, RZ, RZ, R20 ;  /* 0x000000ffff0d7224 */ /* 0x000fe400078e0014 */
[----:B------:R-:W-:Y:S02]  /*1fb40*/  IMAD.MOV.U32 R12, RZ, RZ, RZ ;  /* 0x000000ffff0c7224 */ /* 0x000fe400078e00ff */
[----:B------:R-:W-:Y:S02]  /*1fb50*/  IMAD.MOV.U32 R11, RZ, RZ, 0x181f ;  /* 0x0000181fff0b7424 */ /* 0x000fe400078e00ff */
[----:B------:R-:W-:Y:S02]  /*1fb60*/  IMAD.MOV.U32 R15, RZ, RZ, -0x1 ;  /* 0xffffffffff0f7424 */ /* 0x000fe400078e00ff */
[----:B------:R-:W-:Y:S02]  /*1fb70*/  IMAD R21, R8, R25, RZ ;  /* 0x0000001908157224 */ /* 0x000fe400078e02ff */
[----:B------:R-:W-:-:S07]  /*1fb80*/  IMAD.IADD R24, R32, 0x1, R33 ;  /* 0x0000000120187824 */ /* 0x000fce00078e0221 */
[----:B------:R-:W-:Y:S05]  /*1fb90*/  WARPSYNC.COLLECTIVE R15, `(.L_x_1948) ;  /* 0x000000000f087348 */ /* 0x000fea0003c00000 */
[----:B------:R0:W1:Y:S02]  /*1fba0*/  SHFL.IDX P6, R14, R13, R12, R11 ;  /* 0x0000000c0d0e7389 */ /* 0x00006400000c000b */
[----:B01----:R-:W-:Y:S01]  /*1fbb0*/  ENDCOLLECTIVE ;  /* 0x000000000000791b */ /* 0x003fe20003800000 */
.L_x_1948:
[C---:B------:R-:W-:Y:S01]  /*1fbc0*/  VIADD R8, R24.reuse, 0x30 ;  /* 0x0000003018087836 */ /* 0x040fe20000000000 */
[----:B------:R-:W-:-:S04]  /*1fbd0*/  ISETP.GE.OR P3, PT, R24, R21, P0 ;  /* 0x000000151800720c */ /* 0x000fc80000766670 */
[----:B------:R-:W-:Y:S01]  /*1fbe0*/  ISETP.GE.OR P4, PT, R8, R21, P0 ;  /* 0x000000150800720c */ /* 0x000fe20000786670 */
[----:B------:R-:W-:Y:S02]  /*1fbf0*/  VIADD R8, R24, 0x60 ;  /* 0x0000006018087836 */ /* 0x000fe40000000000 */
[----:B------:R-:W-:-:S03]  /*1fc00*/  IMAD.MOV.U32 R13, RZ, RZ, R7 ;  /* 0x000000ffff0d7224 */ /* 0x000fc600078e0007 */
[----:B------:R-:W-:Y:S01]  /*1fc10*/  ISETP.GE.OR P2, PT, R8, R21, P0 ;  /* 0x000000150800720c */ /* 0x000fe20000746670 */
[----:B------:R-:W-:-:S12]  /*1fc20*/  IMAD.MOV.U32 R0, RZ, RZ, R14 ;  /* 0x000000ffff007224 */ /* 0x000fd800078e000e */
[----:B------:R-:W-:Y:S05]  /*1fc30*/  WARPSYNC.COLLECTIVE R15, `(.L_x_1949) ;  /* 0x000000000f087348 */ /* 0x000fea0003c00000 */
[----:B------:R0:W1:Y:S02]  /*1fc40*/  SHFL.IDX P6, R14, R13, R12, R11 ;  /* 0x0000000c0d0e7389 */ /* 0x00006400000c000b */
[----:B01----:R-:W-:Y:S01]  /*1fc50*/  ENDCOLLECTIVE ;  /* 0x000000000000791b */ /* 0x003fe20003800000 */
.L_x_1949:
[----:B------:R-:W-:Y:S02]  /*1fc60*/  IMAD.MOV.U32 R13, RZ, RZ, R20 ;  /* 0x000000ffff0d7224 */ /* 0x000fe400078e0014 */
[----:B------:R-:W-:Y:S02]  /*1fc70*/  IMAD.MOV.U32 R12, RZ, RZ, 0x1 ;  /* 0x00000001ff0c7424 */ /* 0x000fe400078e00ff */
[----:B------:R-:W-:-:S07]  /*1fc80*/  IMAD.MOV.U32 R3, RZ, RZ, R14 ;  /* 0x000000ffff037224 */ /* 0x000fce00078e000e */
[----:B------:R-:W-:Y:S05]  /*1fc90*/  WARPSYNC.COLLECTIVE R15, `(.L_x_1950) ;  /* 0x000000000f087348 */ /* 0x000fea0003c00000 */
[----:B------:R0:W1:Y:S02]  /*1fca0*/  SHFL.IDX P6, R14, R13, R12, R11 ;  /* 0x0000000c0d0e7389 */ /* 0x00006400000c000b */
[----:B01----:R-:W-:Y:S01]  /*1fcb0*/  ENDCOLLECTIVE ;  /* 0x000000000000791b */ /* 0x003fe20003800000 */
.L_x_1950:
[----:B------:R-:W-:-:S04]  /*1fcc0*/  @!P3 LEA R10, P5, R26, R3, 0x1 ;  /* 0x000000031a0ab211 */ /* 0x000fc800078a08ff */
[----:B------:R-:W-:Y:S01]  /*1fcd0*/  @!P3 LEA.HI.X R3, R26, R0, R28, 0x1, P5 ;  /* 0x000000001a03b211 */ /* 0x000fe200028f0c1c */
[----:B------:R-:W-:Y:S02]  /*1fce0*/  IMAD.MOV.U32 R13, RZ, RZ, R7 ;  /* 0x000000ffff0d7224 */ /* 0x000fe400078e0007 */
[----:B------:R-:W-:-:S07]  /*1fcf0*/  IMAD.MOV.U32 R4, RZ, RZ, R14 ;  /* 0x000000ffff047224 */ /* 0x000fce00078e000e */
[----:B------:R-:W-:Y:S05]  /*1fd00*/  WARPSYNC.COLLECTIVE R15, `(.L_x_1951) ;  /* 0x000000000f087348 */ /* 0x000fea0003c00000 */
[----:B------:R0:W1:Y:S02]  /*1fd10*/  SHFL.IDX P6, R14, R13, R12, R11 ;  /* 0x0000000c0d0e7389 */ /* 0x00006400000c000b */
[----:B01----:R-:W-:Y:S01]  /*1fd20*/  ENDCOLLECTIVE ;  /* 0x000000000000791b */ /* 0x003fe20003800000 */
.L_x_1951:
[----:B------:R-:W-:Y:S02]  /*1fd30*/  IMAD.MOV.U32 R13, RZ, RZ, R20 ;  /* 0x000000ffff0d7224 */ /* 0x000fe400078e0014 */
[----:B------:R-:W-:Y:S02]  /*1fd40*/  IMAD.MOV.U32 R12, RZ, RZ, 0x2 ;  /* 0x00000002ff0c7424 */ /* 0x000fe400078e00ff */
[----:B------:R-:W-:-:S07]  /*1fd50*/  IMAD.MOV.U32 R5, RZ, RZ, R14 ;  /* 0x000000ffff057224 */ /* 0x000fce00078e000e */
[----:B------:R-:W-:Y:S05]  /*1fd60*/  WARPSYNC.COLLECTIVE R15, `(.L_x_1952) ;  /* 0x000000000f087348 */ /* 0x000fea0003c00000 */
[----:B------:R0:W1:Y:S02]  /*1fd70*/  SHFL.IDX P6, R14, R13, R12, R11 ;  /* 0x0000000c0d0e7389 */ /* 0x00006400000c000b */
[----:B01----:R-:W-:Y:S01]  /*1fd80*/  ENDCOLLECTIVE ;  /* 0x000000000000791b */ /* 0x003fe20003800000 */
.L_x_1952:
[----:B------:R-:W-:-:S04]  /*1fd90*/  @!P4 LEA R8, P1, R26, R5, 0x1 ;  /* 0x000000051a08c211 */ /* 0x000fc800078208ff */
[----:B------:R-:W-:Y:S01]  /*1fda0*/  @!P4 LEA.HI.X R9, R26, R4, R28, 0x1, P1 ;  /* 0x000000041a09c211 */ /* 0x000fe200008f0c1c */
[----:B------:R-:W-:Y:S02]  /*1fdb0*/  IMAD.MOV.U32 R13, RZ, RZ, R7 ;  /* 0x000000ffff0d7224 */ /* 0x000fe400078e0007 */
[----:B------:R-:W-:-:S07]  /*1fdc0*/  IMAD.MOV.U32 R6, RZ, RZ, R14 ;  /* 0x000000ffff067224 */ /* 0x000fce00078e000e */
[----:B------:R-:W-:Y:S05]  /*1fdd0*/  WARPSYNC.COLLECTIVE R15, `(.L_x_1953) ;  /* 0x000000000f087348 */ /* 0x000fea0003c00000 */
[----:B------:R0:W1:Y:S02]  /*1fde0*/  SHFL.IDX P6, R14, R13, R12, R11 ;  /* 0x0000000c0d0e7389 */ /* 0x00006400000c000b */
[----:B01----:R-:W-:Y:S01]  /*1fdf0*/  ENDCOLLECTIVE ;  /* 0x000000000000791b */ /* 0x003fe20003800000 */
.L_x_1953:
        /* <DEDUP_REMOVED lines=12> */
.L_x_1954:
[----:B------:R0:W-:Y:S01]  /*1fec0*/  @!P2 ST.E.128 desc[UR42][R4.64], RZ ;  /* 0x000000ff0400a985 */ /* 0x0001e2000c101d2a */
[----:B------:R-:W-:Y:S02]  /*1fed0*/  IMAD.MOV.U32 R13, RZ, RZ, R7 ;  /* 0x000000ffff0d7224 */ /* 0x000fe400078e0007 */
[----:B------:R-:W-:-:S07]  /*1fee0*/  IMAD.MOV.U32 R0, RZ, RZ, R14 ;  /* 0x000000ffff007224 */ /* 0x000fce00078e000e */
[----:B0-----:R-:W-:Y:S05]  /*1fef0*/  WARPSYNC.COLLECTIVE R15, `(.L_x_1955) ;  /* 0x000000000f087348 */ /* 0x001fea0003c00000 */
[----:B------:R1:W2:Y:S02]  /*1ff00*/  SHFL.IDX P6, R14, R13, R12, R11 ;  /* 0x0000000c0d0e7389 */ /* 0x0002a400000c000b */
[----:B012---:R-:W-:Y:S01]  /*1ff10*/  ENDCOLLECTIVE ;  /* 0x000000000000791b */ /* 0x007fe20003800000 */
.L_x_1955:
[----:B------:R-:W-:Y:S05]  /*1ff20*/  BRA `(.L_x_1956) ;  /* 0xffffff7000d07947 */ /* 0x000fea000383ffff */
.L_x_1786:
[----:B------:R-:W0:Y:S01]  /*1ff30*/  S2R R5, SR_TID.X ;  /* 0x0000000000057919 */ /* 0x000e220000002100 */
[----:B------:R-:W-:Y:S01]  /*1ff40*/  BSSY B1, `(.L_x_1957) ;  /* 0x000000a000017945 */ /* 0x000fe20003800000 */
[----:B-1----:R-:W-:Y:S02]  /*1ff50*/  IMAD.MOV.U32 R12, RZ, RZ, RZ ;  /* 0x000000ffff0c7224 */ /* 0x002fe400078e00ff */
        /* <DEDUP_REMOVED lines=8> */
.L_x_1958:
[----:B------:R-:W-:Y:S05]  /*1ffe0*/  BSYNC B1 ;  /* 0x0000000000017941 */ /* 0x000fea0003800000 */
.L_x_1957:
[----:B------:R-:W-:Y:S05]  /*1fff0*/  BRA `(.L_x_1959) ;  /* 0xffffff8800b47947 */ /* 0x000fea000383ffff */
.L_x_1788:
[----:B------:R-:W-:Y:S01]  /*20000*/  BSSY B1, `(.L_x_1960) ;  /* 0x0000006000017945 */ /* 0x000fe20003800000 */
[----:B------:R-:W-:-:S07]  /*20010*/  IMAD.MOV.U32 R15, RZ, RZ, -0x1 ;  /* 0xffffffffff0f7424 */ /* 0x000fce00078e00ff */
[----:B01----:R-:W-:Y:S05]  /*20020*/  WARPSYNC.COLLECTIVE R15, `(.L_x_1961) ;  /* 0x000000000f0c7348 */ /* 0x003fea0003c00000 */
[----:B------:R-:W-:Y:S02]  /*20030*/  ELECT P6, UR62, PT ;  /* 0x00000000003e782f */ /* 0x000fe400038c0000 */
[----:B------:R-:W-:Y:S01]  /*20040*/  MOV R14, UR62 ;  /* 0x0000003e000e7c02 */ /* 0x000fe20008000f00 */
[----:B01----:R-:W-:Y:S10]  /*20050*/  ENDCOLLECTIVE ;  /* 0x000000000000791b */ /* 0x003ff40003800000 */
.L_x_1961:
[----:B------:R-:W-:Y:S05]  /*20060*/  BSYNC B1 ;  /* 0x0000000000017941 */ /* 0x000fea0003800000 */
.L_x_1960:
[----:B------:R-:W-:Y:S05]  /*20070*/  BRA `(.L_x_1787) ;  /* 0xffffff8800ac7947 */ /* 0x000fea000383ffff */
.L_x_1790:
[----:B0-----:R0:W2:Y:S02]  /*20080*/  SYNCS.PHASECHK.TRANS64.TRYWAIT P0, [R23+URZ+0x16820], R5 ;  /* 0x01682005170075a7 */ /* 0x0010a4000800017f */
[----:B--2---:R-:W-:Y:S05]  /*20090*/  @!P0 NANOSLEEP.SYNCS 0x989680 ;  /* 0x009896800000895d */ /* 0x004fea0003900000 */
[----:B------:R-:W2:Y:S02]  /*200a0*/  @!P0 SYNCS.PHASECHK.TRANS64 P0, [R23+URZ+0x16820], R5 ;  /* 0x01682005170085a7 */ /* 0x000ea4000800007f */
[----:B--2---:R-:W-:Y:S05]  /*200b0*/  @!P0 BRA `(.L_x_1790) ;  /* 0xfffffffc00f08947 */ /* 0x004fea000383ffff */
[----:B------:R-:W-:Y:S05]  /*200c0*/  BRA `(.L_x_1962) ;  /* 0xffffff8800bc7947 */ /* 0x000fea000383ffff */
.L_x_1794:
[----:B--2---:R2:W3:Y:S02]  /*200d0*/  SYNCS.PHASECHK.TRANS64.TRYWAIT P0, [R10+URZ+0x168a0], R7 ;  /* 0x0168a0070a0075a7 */ /* 0x0044e4000800017f */
[----:B---3--:R-:W-:Y:S05]  /*200e0*/  @!P0 NANOSLEEP.SYNCS 0x989680 ;  /* 0x009896800000895d */ /* 0x008fea0003900000 */
[----:B------:R-:W3:Y:S02]  /*200f0*/  @!P0 SYNCS.PHASECHK.TRANS64 P0, [R10+URZ+0x168a0], R7 ;  /* 0x0168a0070a0085a7 */ /* 0x000ee4000800007f */
[----:B---3--:R-:W-:Y:S05]  /*20100*/  @!P0 BRA `(.L_x_1794) ;  /* 0xfffffffc00f08947 */ /* 0x008fea000383ffff */
[----:B------:R-:W-:Y:S05]  /*20110*/  BRA `(.L_x_1963) ;  /* 0xffffff8800d87947 */ /* 0x000fea000383ffff */
.L_x_1799:
[----:B0-----:R0:W1:Y:S02]  /*20120*/  SYNCS.PHASECHK.TRANS64.TRYWAIT P0, [R10+URZ+0x168c0], R7 ;  /* 0x0168c0070a0075a7 */ /* 0x001064000800017f */
[----:B-1----:R-:W-:Y:S05]  /*20130*/  @!P0 NANOSLEEP.SYNCS 0x989680 ;  /* 0x009896800000895d */ /* 0x002fea0003900000 */
[----:B------:R-:W1:Y:S02]  /*20140*/  @!P0 SYNCS.PHASECHK.TRANS64 P0, [R10+URZ+0x168c0], R7 ;  /* 0x0168c0070a0085a7 */ /* 0x000e64000800007f */
[----:B-1----:R-:W-:Y:S05]  /*20150*/  @!P0 BRA `(.L_x_1799) ;  /* 0xfffffffc00f08947 */ /* 0x002fea000383ffff */
[----:B------:R-:W-:Y:S05]  /*20160*/  BRA `(.L_x_1964) ;  /* 0xffffff8c00587947 */ /* 0x000fea000383ffff */
.L_x_1806:
[----:B0-----:R0:W2:Y:S02]  /*20170*/  SYNCS.PHASECHK.TRANS64.TRYWAIT P1, [R5+URZ+0x168a0], R6 ;  /* 0x0168a006050075a7 */ /* 0x0010a4000802017f */
[----:B--2---:R-:W-:Y:S05]  /*20180*/  @!P1 NANOSLEEP.SYNCS 0x989680 ;  /* 0x009896800000995d */ /* 0x004fea0003900000 */
[----:B------:R-:W2:Y:S02]  /*20190*/  @!P1 SYNCS.PHASECHK.TRANS64 P1, [R5+URZ+0x168a0], R6 ;  /* 0x0168a006050095a7 */ /* 0x000ea4000802007f */
[----:B--2---:R-:W-:Y:S05]  /*201a0*/  @!P1 BRA `(.L_x_1806) ;  /* 0xfffffffc00f09947 */ /* 0x004fea000383ffff */
[----:B------:R-:W-:Y:S05]  /*201b0*/  BRA `(.L_x_1965) ;  /* 0xffffff9000247947 */ /* 0x000fea000383ffff */
.L_x_1811:
[----:B-1----:R1:W2:Y:S02]  /*201c0*/  SYNCS.PHASECHK.TRANS64.TRYWAIT P1, [R5+URZ+0x168c0], R6 ;  /* 0x0168c006050075a7 */ /* 0x0022a4000802017f */
[----:B--2---:R-:W-:Y:S05]  /*201d0*/  @!P1 NANOSLEEP.SYNCS 0x989680 ;  /* 0x009896800000995d */ /* 0x004fea0003900000 */
[----:B------:R-:W2:Y:S02]  /*201e0*/  @!P1 SYNCS.PHASECHK.TRANS64 P1, [R5+URZ+0x168c0], R6 ;  /* 0x0168c006050095a7 */ /* 0x000ea4000802007f */
[----:B--2---:R-:W-:Y:S05]  /*201f0*/  @!P1 BRA `(.L_x_1811) ;  /* 0xfffffffc00f09947 */ /* 0x004fea000383ffff */
[----:B------:R-:W-:Y:S05]  /*20200*/  BRA `(.L_x_1966) ;  /* 0xffffff90009c7947 */ /* 0x000fea000383ffff */
.L_x_1832:
        /* <DEDUP_REMOVED lines=11> */
.L_x_1968:
[----:B------:R-:W-:Y:S05]  /*202c0*/  BSYNC B0 ;  /* 0x0000000000007941 */ /* 0x000fea0003800000 */
.L_x_1967:
[----:B------:R-:W-:Y:S05]  /*202d0*/  BRA `(.L_x_1969) ;  /* 0xffffffa000207947 */ /* 0x000fea000383ffff */
.L_x_1835:
[----:B-1----:R1:W2:Y:S02]  /*202e0*/  SYNCS.PHASECHK.TRANS64.TRYWAIT P0, [R3+URZ+0x16840], R4 ;  /* 0x01684004030075a7 */ /* 0x0022a4000800017f */
[----:B--2---:R-:W-:Y:S05]  /*202f0*/  @!P0 NANOSLEEP.SYNCS 0x989680 ;  /* 0x009896800000895d */ /* 0x004fea0003900000 */
[----:B------:R-:W2:Y:S02]  /*20300*/  @!P0 SYNCS.PHASECHK.TRANS64 P0, [R3+URZ+0x16840], R4 ;  /* 0x01684004030085a7 */ /* 0x000ea4000800007f */
[----:B--2---:R-:W-:Y:S05]  /*20310*/  @!P0 BRA `(.L_x_1835) ;  /* 0xfffffffc00f08947 */ /* 0x004fea000383ffff */
[----:B------:R-:W-:Y:S05]  /*20320*/  BRA `(.L_x_1970) ;  /* 0xffffffa000807947 */ /* 0x000fea000383ffff */
.L_x_1836:
        /* <DEDUP_REMOVED lines=8> */
.L_x_1972:
[----:B------:R-:W-:Y:S05]  /*203b0*/  BSYNC B0 ;  /* 0x0000000000007941 */ /* 0x000fea0003800000 */
.L_x_1971:
        /* <DEDUP_REMOVED lines=9> */
.L_x_1973:
[----:B------:R-:W-:Y:S02]  /*20450*/  IMAD.MOV.U32 R13, RZ, RZ, R2 ;  /* 0x000000ffff0d7224 */ /* 0x000fe400078e0002 */
[----:B------:R-:W-:Y:S02]  /*20460*/  IMAD.MOV.U32 R12, RZ, RZ, 0x1 ;  /* 0x00000001ff0c7424 */ /* 0x000fe400078e00ff */
[----:B------:R-:W-:-:S07]  /*20470*/  IMAD.MOV.U32 R7, RZ, RZ, R14 ;  /* 0x000000ffff077224 */ /* 0x000fce00078e000e */
[----:B------:R-:W-:Y:S05]  /*20480*/  WARPSYNC.COLLECTIVE R15, `(.L_x_1974) ;  /* 0x000000000f087348 */ /* 0x000fea0003c00000 */
[----:B------:R0:W1:Y:S02]  /*20490*/  SHFL.IDX P6, R14, R13, R12, R11 ;  /* 0x0000000c0d0e7389 */ /* 0x00006400000c000b */
[----:B01----:R-:W-:Y:S01]  /*204a0*/  ENDCOLLECTIVE ;  /* 0x000000000000791b */ /* 0x003fe20003800000 */
.L_x_1974:
        /* <DEDUP_REMOVED lines=15> */
.L_x_1975:
[----:B------:R-:W-:Y:S02]  /*205a0*/  @P0 IMAD R8, R5, 0x2, R23 ;  /* 0x0000000205080824 */ /* 0x000fe400078e0217 */
[----:B------:R-:W-:Y:S02]  /*205b0*/  IMAD.MOV.U32 R13, RZ, RZ, R2 ;  /* 0x000000ffff0d7224 */ /* 0x000fe400078e0002 */
[----:B------:R-:W-:Y:S02]  /*205c0*/  IMAD.MOV.U32 R12, RZ, RZ, 0x2 ;  /* 0x00000002ff0c7424 */ /* 0x000fe400078e00ff */
[----:B------:R-:W-:-:S07]  /*205d0*/  IMAD.MOV.U32 R7, RZ, RZ, R14 ;  /* 0x000000ffff077224 */ /* 0x000fce00078e000e */
[----:B------:R-:W-:Y:S05]  /*205e0*/  WARPSYNC.COLLECTIVE R15, `(.L_x_1976) ;  /* 0x000000000f087348 */ /* 0x000fea0003c00000 */
[----:B------:R0:W1:Y:S02]  /*205f0*/  SHFL.IDX P6, R14, R13, R12, R11 ;  /* 0x0000000c0d0e7389 */ /* 0x00006400000c000b */
[----:B01----:R-:W-:Y:S01]  /*20600*/  ENDCOLLECTIVE ;  /* 0x000000000000791b */ /* 0x003fe20003800000 */
.L_x_1976:
        /* <DEDUP_REMOVED lines=15> */
.L_x_1977:
[----:B------:R-:W-:Y:S02]  /*20700*/  @P0 IMAD R8, R5, 0x2, R23 ;  /* 0x0000000205080824 */ /* 0x000fe400078e0217 */
[----:B------:R-:W-:Y:S02]  /*20710*/  IMAD.MOV.U32 R13, RZ, RZ, R2 ;  /* 0x000000ffff0d7224 */ /* 0x000fe400078e0002 */
[----:B------:R-:W-:Y:S02]  /*20720*/  IMAD.MOV.U32 R12, RZ, RZ, 0x3 ;  /* 0x00000003ff0c7424 */ /* 0x000fe400078e00ff */
[----:B------:R-:W-:-:S07]  /*20730*/  IMAD.MOV.U32 R7, RZ, RZ, R14 ;  /* 0x000000ffff077224 */ /* 0x000fce00078e000e */
[----:B------:R-:W-:Y:S05]  /*20740*/  WARPSYNC.COLLECTIVE R15, `(.L_x_1978) ;  /* 0x000000000f087348 */ /* 0x000fea0003c00000 */
[----:B------:R0:W1:Y:S02]  /*20750*/  SHFL.IDX P6, R14, R13, R12, R11 ;  /* 0x0000000c0d0e7389 */ /* 0x00006400000c000b */
[----:B01----:R-:W-:Y:S01]  /*20760*/  ENDCOLLECTIVE ;  /* 0x000000000000791b */ /* 0x003fe20003800000 */
.L_x_1978:
        /* <DEDUP_REMOVED lines=15> */
.L_x_1979:
[----:B------:R-:W-:Y:S02]  /*20860*/  @P0 IMAD R8, R5, 0x2, R23 ;  /* 0x0000000205080824 */ /* 0x000fe400078e0217 */
[----:B------:R-:W-:Y:S02]  /*20870*/  IMAD.MOV.U32 R13, RZ, RZ, R2 ;  /* 0x000000ffff0d7224 */ /* 0x000fe400078e0002 */
[----:B------:R-:W-:Y:S02]  /*20880*/  IMAD.MOV.U32 R12, RZ, RZ, 0x4 ;  /* 0x00000004ff0c7424 */ /* 0x000fe400078e00ff */
[----:B------:R-:W-:-:S07]  /*20890*/  IMAD.MOV.U32 R7, RZ, RZ, R14 ;  /* 0x000000ffff077224 */ /* 0x000fce00078e000e */
[----:B------:R-:W-:Y:S05]  /*208a0*/  WARPSYNC.COLLECTIVE R15, `(.L_x_1980) ;  /* 0x000000000f087348 */ /* 0x000fea0003c00000 */
[----:B------:R0:W1:Y:S02]  /*208b0*/  SHFL.IDX P6, R14, R13, R12, R11 ;  /* 0x0000000c0d0e7389 */ /* 0x00006400000c000b */
[----:B01----:R-:W-:Y:S01]  /*208c0*/  ENDCOLLECTIVE ;  /* 0x000000000000791b */ /* 0x003fe20003800000 */
.L_x_1980:
        /* <DEDUP_REMOVED lines=15> */
.L_x_1981:
[----:B------:R-:W-:Y:S02]  /*209c0*/  @P0 IMAD R8, R5, 0x2, R23 ;  /* 0x0000000205080824 */ /* 0x000fe400078e0217 */
[----:B------:R-:W-:Y:S02]  /*209d0*/  IMAD.MOV.U32 R13, RZ, RZ, R2 ;  /* 0x000000ffff0d7224 */ /* 0x000fe400078e0002 */
[----:B------:R-:W-:Y:S02]  /*209e0*/  IMAD.MOV.U32 R12, RZ, RZ, 0x5 ;  /* 0x00000005ff0c7424 */ /* 0x000fe400078e00ff */
[----:B------:R-:W-:-:S07]  /*209f0*/  IMAD.MOV.U32 R7, RZ, RZ, R14 ;  /* 0x000000ffff077224 */ /* 0x000fce00078e000e */
[----:B------:R-:W-:Y:S05]  /*20a00*/  WARPSYNC.COLLECTIVE R15, `(.L_x_1982) ;  /* 0x000000000f087348 */ /* 0x000fea0003c00000 */
[----:B------:R0:W1:Y:S02]  /*20a10*/  SHFL.IDX P6, R14, R13, R12, R11 ;  /* 0x0000000c0d0e7389 */ /* 0x00006400000c000b */
[----:B01----:R-:W-:Y:S01]  /*20a20*/  ENDCOLLECTIVE ;  /* 0x000000000000791b */ /* 0x003fe20003800000 */
.L_x_1982:
        /* <DEDUP_REMOVED lines=15> */
.L_x_1983:
[----:B------:R-:W-:Y:S02]  /*20b20*/  @P0 IMAD R8, R5, 0x2, R23 ;  /* 0x0000000205080824 */ /* 0x000fe400078e0217 */
[----:B------:R-:W-:Y:S02]  /*20b30*/  IMAD.MOV.U32 R13, RZ, RZ, R2 ;  /* 0x000000ffff0d7224 */ /* 0x000fe400078e0002 */
[----:B------:R-:W-:Y:S02]  /*20b40*/  IMAD.MOV.U32 R12, RZ, RZ, 0x6 ;  /* 0x00000006ff0c7424 */ /* 0x000fe400078e00ff */
[----:B------:R-:W-:-:S07]  /*20b50*/  IMAD.MOV.U32 R7, RZ, RZ, R14 ;  /* 0x000000ffff077224 */ /* 0x000fce00078e000e */
[----:B------:R-:W-:Y:S05]  /*20b60*/  WARPSYNC.COLLECTIVE R15, `(.L_x_1984) ;  /* 0x000000000f087348 */ /* 0x000fea0003c00000 */
[----:B------:R0:W1:Y:S02]  /*20b70*/  SHFL.IDX P6, R14, R13, R12, R11 ;  /* 0x0000000c0d0e7389 */ /* 0x00006400000c000b */
[----:B01----:R-:W-:Y:S01]  /*20b80*/  ENDCOLLECTIVE ;  /* 0x000000000000791b */ /* 0x003fe20003800000 */
.L_x_1984:
        /* <DEDUP_REMOVED lines=15> */
.L_x_1985:
[----:B------:R-:W-:Y:S02]  /*20c80*/  @P0 IMAD R8, R5, 0x2, R23 ;  /* 0x0000000205080824 */ /* 0x000fe400078e0217 */
[----:B------:R-:W-:Y:S02]  /*20c90*/  IMAD.MOV.U32 R13, RZ, RZ, R2 ;  /* 0x000000ffff0d7224 */ /* 0x000fe400078e0002 */
[----:B------:R-:W-:Y:S02]  /*20ca0*/  IMAD.MOV.U32 R12, RZ, RZ, 0x7 ;  /* 0x00000007ff0c7424 */ /* 0x000fe400078e00ff */
[----:B------:R-:W-:-:S07]  /*20cb0*/  IMAD.MOV.U32 R7, RZ, RZ, R14 ;  /* 0x000000ffff077224 */ /* 0x000fce00078e000e */
[----:B------:R-:W-:Y:S05]  /*20cc0*/  WARPSYNC.COLLECTIVE R15, `(.L_x_1986) ;  /* 0x000000000f087348 */ /* 0x000fea0003c00000 */
[----:B------:R0:W1:Y:S02]  /*20cd0*/  SHFL.IDX P6, R14, R13, R12, R11 ;  /* 0x0000000c0d0e7389 */ /* 0x00006400000c000b */
[----:B01----:R-:W-:Y:S01]  /*20ce0*/  ENDCOLLECTIVE ;  /* 0x000000000000791b */ /* 0x003fe20003800000 */
.L_x_1986:
        /* <DEDUP_REMOVED lines=10> */
.L_x_1987:
[----:B------:R-:W-:Y:S01]  /*20d90*/  @!PT LDS RZ, [RZ] ;  /* 0x00000000fffff984 */ /* 0x000fe20000000800 */
[----:B------:R-:W-:Y:S01]  /*20da0*/  @!PT LDS RZ, [RZ] ;  /* 0x00000000fffff984 */ /* 0x000fe20000000800 */
[----:B------:R-:W-:Y:S01]  /*20db0*/  @!PT LDS RZ, [RZ] ;  /* 0x00000000fffff984 */ /* 0x000fe20000000800 */
[----:B------:R1:W-:Y:S01]  /*20dc0*/  @P0 LDGSTS.E.BYPASS.LTC128B.128 [R8+0x11400], desc[UR42][R6.64], !P2 ;  /* 0x1140000006080fae */ /* 0x0003e2000d101d6a */
[----:B------:R-:W-:Y:S01]  /*20dd0*/  IMAD.MOV.U32 R0, RZ, RZ, R14 ;  /* 0x000000ffff007224 */ /* 0x000fe200078e000e */
[----:B------:R-:W-:Y:S06]  /*20de0*/  BRA `(.L_x_1988) ;  /* 0xffffff9c00947947 */ /* 0x000fec000383ffff */
.L_x_1841:
[----:B------:R-:W2:Y:S01]  /*20df0*/  LDL.LU R11, [R1+0x8] ;  /* 0x00000800010b7983 */ /* 0x000ea20000300800 */
[----:B------:R-:W-:Y:S02]  /*20e00*/  IMAD.MOV.U32 R13, RZ, RZ, R0 ;  /* 0x000000ffff0d7224 */ /* 0x000fe400078e0000 */
[----:B------:R-:W-:Y:S02]  /*20e10*/  IMAD.MOV.U32 R12, RZ, RZ, RZ ;  /* 0x000000ffff0c7224 */ /* 0x000fe400078e00ff */
[----:B------:R-:W-:Y:S02]  /*20e20*/  IMAD.MOV.U32 R15, RZ, RZ, -0x1 ;  /* 0xffffffffff0f7424 */ /* 0x000fe400078e00ff */
[----:B------:R-:W-:-:S04]  /*20e30*/  IMAD.IADD R28, R9, 0x1, R28 ;  /* 0x00000001091c7824 */ /* 0x000fc800078e021c */
[----:B------:R-:W-:Y:S02]  /*20e40*/  VIADD R8, R28, 0x10 ;  /* 0x000000101c087836 */ /* 0x000fe40000000000 */
[----:B--2---:R-:W-:Y:S02]  /*20e50*/  IMAD R3, R11, R10, RZ ;  /* 0x0000000a0b037224 */ /* 0x004fe400078e02ff */
[----:B------:R-:W-:-:S03]  /*20e60*/  IMAD.MOV.U32 R11, RZ, RZ, 0x181f ;  /* 0x0000181fff0b7424 */ /* 0x000fc600078e00ff */
[----:B------:R-:W-:-:S13]  /*20e70*/  ISETP.GE.AND P1, PT, R28, R3, PT ;  /* 0x000000031c00720c */ /* 0x000fda0003f26270 */
[----:B-----5:R-:W-:Y:S05]  /*20e80*/  WARPSYNC.COLLECTIVE R15, `(.L_x_1989) ;  /* 0x000000000f087348 */ /* 0x020fea0003c00000 */
[----:B------:R0:W1:Y:S02]  /*20e90*/  SHFL.IDX P6, R14, R13, R12, R11 ;  /* 0x0000000c0d0e7389 */ /* 0x00006400000c000b */
[----:B01---5:R-:W-:Y:S01]  /*20ea0*/  ENDCOLLECTIVE ;  /* 0x000000000000791b */ /* 0x023fe20003800000 */
.L_x_1989:
[----:B------:R-:W-:Y:S02]  /*20eb0*/  IMAD.MOV.U32 R13, RZ, RZ, R2 ;  /* 0x000000ffff0d7224 */ /* 0x000fe400078e0002 */
[----:B------:R-:W-:-:S07]  /*20ec0*/  IMAD.MOV.U32 R7, RZ, RZ, R14 ;  /* 0x000000ffff077224 */ /* 0x000fce00078e000e */
[----:B------:R-:W-:Y:S05]  /*20ed0*/  WARPSYNC.COLLECTIVE R15, `(.L_x_1990) ;  /* 0x000000000f087348 */ /* 0x000fea0003c00000 */
[----:B------:R0:W1:Y:S02]  /*20ee0*/  SHFL.IDX P6, R14, R13, R12, R11 ;  /* 0x0000000c0d0e7389 */ /* 0x00006400000c000b */
[----:B01----:R-:W-:Y:S01]  /*20ef0*/  ENDCOLLECTIVE ;  /* 0x000000000000791b */ /* 0x003fe20003800000 */
.L_x_1990:
[----:B------:R-:W-:Y:S02]  /*20f00*/  IMAD.MOV.U32 R13, RZ, RZ, R0 ;  /* 0x000000ffff0d7224 */ /* 0x000fe400078e0000 */
[----:B------:R-:W-:Y:S02]  /*20f10*/  IMAD.MOV.U32 R12, RZ, RZ, 0x1 ;  /* 0x00000001ff0c7424 */ /* 0x000fe400078e00ff */
[----:B------:R-:W-:-:S07]  /*20f20*/  IMAD.MOV.U32 R6, RZ, RZ, R14 ;  /* 0x000000ffff067224 */ /* 0x000fce00078e000e */
[----:B------:R-:W-:Y:S05]  /*20f30*/  WARPSYNC.COLLECTIVE R15, `(.L_x_1991) ;  /* 0x000000000f087348 */ /* 0x000fea0003c00000 */
[----:B------:R0:W1:Y:S02]  /*20f40*/  SHFL.IDX P6, R14, R13, R12, R11 ;  /* 0x0000000c0d0e7389 */ /* 0x00006400000c000b */
[----:B01----:R-:W-:Y:S01]  /*20f50*/  ENDCOLLECTIVE ;  /* 0x000000000000791b */ /* 0x003fe20003800000 */
.L_x_1991:
[----:B------:R-:W-:-:S05]  /*20f60*/  @!P1 LEA R6, P2, R21, R6, 0x1 ;  /* 0x0000000615069211 */ /* 0x000fca00078408ff */
[----:B------:R-:W-:-:S05]  /*20f70*/  @!P1 IMAD.X R7, RZ, RZ, R7, P2 ;  /* 0x000000ffff079224 */ /* 0x000fca00010e0607 */
[----:B------:R-:W-:Y:S01]  /*20f80*/  @!PT LDS RZ, [RZ] ;  /* 0x00000000fffff984 */ /* 0x000fe20000000800 */
[----:B------:R-:W-:Y:S01]  /*20f90*/  @!PT LDS RZ, [RZ] ;  /* 0x00000000fffff984 */ /* 0x000fe20000000800 */
[----:B------:R-:W-:Y:S01]  /*20fa0*/  @!PT LDS RZ, [RZ] ;  /* 0x00000000fffff984 */ /* 0x000fe20000000800 */
[----:B------:R0:W-:Y:S01]  /*20fb0*/  @!P1 LDGSTS.E.BYPASS.LTC128B.128 [R20+0x8400], desc[UR42][R6.64], !P0 ;  /* 0x0840000006149fae */ /* 0x0001e2000c101d6a */
[----:B------:R-:W-:Y:S01]  /*20fc0*/  IMAD.MOV.U32 R13, RZ, RZ, R2 ;  /* 0x000000ffff0d7224 */ /* 0x000fe200078e0002 */
[----:B------:R-:W-:Y:S01]  /*20fd0*/  ISETP.GE.AND P1, PT, R8, R3, PT ;  /* 0x000000030800720c */ /* 0x000fe20003f26270 */
[----:B0-----:R-:W-:-:S12]  /*20fe0*/  IMAD.MOV.U32 R6, RZ, RZ, R14 ;  /* 0x000000ffff067224 */ /* 0x001fd800078e000e */
[----:B------:R-:W-:Y:S05]  /*20ff0*/  WARPSYNC.COLLECTIVE R15, `(.L_x_1992) ;  /* 0x000000000f087348 */ /* 0x000fea0003c00000 */
[----:B------:R0:W1:Y:S02]  /*21000*/  SHFL.IDX P6, R14, R13, R12, R11 ;  /* 0x0000000c0d0e7389 */ /* 0x00006400000c000b */
[----:B01----:R-:W-:Y:S01]  /*21010*/  ENDCOLLECTIVE ;  /* 0x000000000000791b */ /* 0x003fe20003800000 */
.L_x_1992:
[----:B------:R-:W-:Y:S02]  /*21020*/  IMAD.MOV.U32 R13, RZ, RZ, R0 ;  /* 0x000000ffff0d7224 */ /* 0x000fe400078e0000 */
[----:B------:R-:W-:Y:S02]  /*21030*/  IMAD.MOV.U32 R12, RZ, RZ, 0x2 ;  /* 0x00000002ff0c7424 */ /* 0x000fe400078e00ff */
[----:B------:R-:W-:-:S07]  /*21040*/  IMAD.MOV.U32 R7, RZ, RZ, R14 ;  /* 0x000000ffff077224 */ /* 0x000fce00078e000e */
[----:B------:R-:W-:Y:S05]  /*21050*/  WARPSYNC.COLLECTIVE R15, `(.L_x_1993) ;  /* 0x000000000f087348 */ /* 0x000fea0003c00000 */
[----:B------:R0:W1:Y:S02]  /*21060*/  SHFL.IDX P6, R14, R13, R12, R11 ;  /* 0x0000000c0d0e7389 */ /* 0x00006400000c000b */
[----:B01----:R-:W-:Y:S01]  /*21070*/  ENDCOLLECTIVE ;  /* 0x000000000000791b */ /* 0x003fe20003800000 */
.L_x_1993:
        /* <DEDUP_REMOVED lines=16> */
.L_x_1994:
[----:B------:R-:W-:Y:S02]  /*21180*/  IMAD.MOV.U32 R13, RZ, RZ, R0 ;  /* 0x000000ffff0d7224 */ /* 0x000fe400078e0000 */
[----:B------:R-:W-:Y:S02]  /*21190*/  IMAD.MOV.U32 R12, RZ, RZ, 0x3 ;  /* 0x00000003ff0c7424 */ /* 0x000fe400078e00ff */
[----:B------:R-:W-:-:S07]  /*211a0*/  IMAD.MOV.U32 R7, RZ, RZ, R14 ;  /* 0x000000ffff077224 */ /* 0x000fce00078e000e */
[----:B------:R-:W-:Y:S05]  /*211b0*/  WARPSYNC.COLLECTIVE R15, `(.L_x_1995) ;  /* 0x000000000f087348 */ /* 0x000fea0003c00000 */
[----:B------:R0:W1:Y:S02]  /*211c0*/  SHFL.IDX P6, R14, R13, R12, R11 ;  /* 0x0000000c0d0e7389 */ /* 0x00006400000c000b */
[----:B01----:R-:W-:Y:S01]  /*211d0*/  ENDCOLLECTIVE ;  /* 0x000000000000791b */ /* 0x003fe20003800000 */
.L_x_1995:
        /* <DEDUP_REMOVED lines=16> */
.L_x_1996:
[----:B------:R-:W-:Y:S02]  /*212e0*/  IMAD.MOV.U32 R13, RZ, RZ, R0 ;  /* 0x000000ffff0d7224 */ /* 0x000fe400078e0000 */
[----:B------:R-:W-:Y:S02]  /*212f0*/  IMAD.MOV.U32 R12, RZ, RZ, 0x4 ;  /* 0x00000004ff0c7424 */ /* 0x000fe400078e00ff */
[----:B------:R-:W-:-:S07]  /*21300*/  IMAD.MOV.U32 R7, RZ, RZ, R14 ;  /* 0x000000ffff077224 */ /* 0x000fce00078e000e */
[----:B------:R-:W-:Y:S05]  /*21310*/  WARPSYNC.COLLECTIVE R15, `(.L_x_1997) ;  /* 0x000000000f087348 */ /* 0x000fea0003c00000 */
[----:B------:R0:W1:Y:S02]  /*21320*/  SHFL.IDX P6, R14, R13, R12, R11 ;  /* 0x0000000c0d0e7389 */ /* 0x00006400000c000b */
[----:B01----:R-:W-:Y:S01]  /*21330*/  ENDCOLLECTIVE ;  /* 0x000000000000791b */ /* 0x003fe20003800000 */
.L_x_1997:
        /* <DEDUP_REMOVED lines=16> */
.L_x_1998:
[----:B------:R-:W-:Y:S02]  /*21440*/  IMAD.MOV.U32 R13, RZ, RZ, R0 ;  /* 0x000000ffff0d7224 */ /* 0x000fe400078e0000 */
[----:B------:R-:W-:Y:S02]  /*21450*/  IMAD.MOV.U32 R12, RZ, RZ, 0x5 ;  /* 0x00000005ff0c7424 */ /* 0x000fe400078e00ff */
[----:B------:R-:W-:-:S07]  /*21460*/  IMAD.MOV.U32 R7, RZ, RZ, R14 ;  /* 0x000000ffff077224 */ /* 0x000fce00078e000e */
[----:B------:R-:W-:Y:S05]  /*21470*/  WARPSYNC.COLLECTIVE R15, `(.L_x_1999) ;  /* 0x000000000f087348 */ /* 0x000fea0003c00000 */
[----:B------:R0:W1:Y:S02]  /*21480*/  SHFL.IDX P6, R14, R13, R12, R11 ;  /* 0x0000000c0d0e7389 */ /* 0x00006400000c000b */
[----:B01----:R-:W-:Y:S01]  /*21490*/  ENDCOLLECTIVE ;  /* 0x000000000000791b */ /* 0x003fe20003800000 */
.L_x_1999:
        /* <DEDUP_REMOVED lines=16> */
.L_x_2000:
[----:B------:R-:W-:Y:S02]  /*215a0*/  IMAD.MOV.U32 R13, RZ, RZ, R0 ;  /* 0x000000ffff0d7224 */ /* 0x000fe400078e0000 */
[----:B------:R-:W-:Y:S02]  /*215b0*/  IMAD.MOV.U32 R12, RZ, RZ, 0x6 ;  /* 0x00000006ff0c7424 */ /* 0x000fe400078e00ff */
[----:B------:R-:W-:-:S07]  /*215c0*/  IMAD.MOV.U32 R7, RZ, RZ, R14 ;  /* 0x000000ffff077224 */ /* 0x000fce00078e000e */
[----:B------:R-:W-:Y:S05]  /*215d0*/  WARPSYNC.COLLECTIVE R15, `(.L_x_2001) ;  /* 0x000000000f087348 */ /* 0x000fea0003c00000 */
[----:B------:R0:W1:Y:S02]  /*215e0*/  SHFL.IDX P6, R14, R13, R12, R11 ;  /* 0x0000000c0d0e7389 */ /* 0x00006400000c000b */
[----:B01----:R-:W-:Y:S01]  /*215f0*/  ENDCOLLECTIVE ;  /* 0x000000000000791b */ /* 0x003fe20003800000 */
.L_x_2001:
        /* <DEDUP_REMOVED lines=16> */
.L_x_2002:
[----:B------:R-:W-:Y:S02]  /*21700*/  IMAD.MOV.U32 R13, RZ, RZ, R0 ;  /* 0x000000ffff0d7224 */ /* 0x000fe400078e0000 */
[----:B------:R-:W-:Y:S02]  /*21710*/  IMAD.MOV.U32 R12, RZ, RZ, 0x7 ;  /* 0x00000007ff0c7424 */ /* 0x000fe400078e00ff */
[----:B------:R-:W-:-:S07]  /*21720*/  IMAD.MOV.U32 R7, RZ, RZ, R14 ;  /* 0x000000ffff077224 */ /* 0x000fce00078e000e */
[----:B------:R-:W-:Y:S05]  /*21730*/  WARPSYNC.COLLECTIVE R15, `(.L_x_2003) ;  /* 0x000000000f087348 */ /* 0x000fea0003c00000 */
[----:B------:R0:W1:Y:S02]  /*21740*/  SHFL.IDX P6, R14, R13, R12, R11 ;  /* 0x0000000c0d0e7389 */ /* 0x00006400000c000b */
[----:B01----:R-:W-:Y:S01]  /*21750*/  ENDCOLLECTIVE ;  /* 0x000000000000791b */ /* 0x003fe20003800000 */
.L_x_2003:
        /* <DEDUP_REMOVED lines=11> */
.L_x_2004:
        /* <DEDUP_REMOVED lines=11> */
.L_x_2005:
[----:B------:R-:W-:-:S05]  /*218c0*/  @!P1 LEA R6, P2, R21, R6, 0x1 ;  /* 0x0000000615069211 */ /* 0x000fca00078408ff */
[----:B------:R-:W-:-:S04]  /*218d0*/  @!P1 IMAD.X R0, RZ, RZ, R0, P2 ;  /* 0x000000ffff009224 */ /* 0x000fc800010e0600 */
[----:B------:R-:W-:Y:S02]  /*218e0*/  @!P1 IMAD.MOV.U32 R7, RZ, RZ, R0 ;  /* 0x000000ffff079224 */ /* 0x000fe400078e0000 */
[----:B------:R-:W-:Y:S02]  /*218f0*/  IMAD.MOV.U32 R13, RZ, RZ, R5 ;  /* 0x000000ffff0d7224 */ /* 0x000fe400078e0005 */
[----:B------:R-:W-:Y:S01]  /*21900*/  VIADD R0, R28, 0x80 ;  /* 0x000000801c007836 */ /* 0x000fe20000000000 */
        /* <DEDUP_REMOVED lines=10> */
.L_x_2006:
[----:B------:R-:W-:Y:S02]  /*219b0*/  IMAD.MOV.U32 R13, RZ, RZ, R4 ;  /* 0x000000ffff0d7224 */ /* 0x000fe400078e0004 */
[----:B------:R-:W-:Y:S02]  /*219c0*/  IMAD.MOV.U32 R12, RZ, RZ, 0x1 ;  /* 0x00000001ff0c7424 */ /* 0x000fe400078e00ff */
[----:B------:R-:W-:-:S07]  /*219d0*/  IMAD.MOV.U32 R2, RZ, RZ, R14 ;  /* 0x000000ffff027224 */ /* 0x000fce00078e000e */
[----:B------:R-:W-:Y:S05]  /*219e0*/  WARPSYNC.COLLECTIVE R15, `(.L_x_2007) ;  /* 0x000000000f087348 */ /* 0x000fea0003c00000 */
[----:B------:R0:W1:Y:S02]  /*219f0*/  SHFL.IDX P6, R14, R13, R12, R11 ;  /* 0x0000000c0d0e7389 */ /* 0x00006400000c000b */
[----:B01----:R-:W-:Y:S01]  /*21a00*/  ENDCOLLECTIVE ;  /* 0x000000000000791b */ /* 0x003fe20003800000 */
.L_x_2007:
[----:B------:R-:W-:-:S05]  /*21a10*/  @!P1 LEA R2, P2, R21, R2, 0x1 ;  /* 0x0000000215029211 */ /* 0x000fca00078408ff */
[----:B------:R-:W-:-:S04]  /*21a20*/  @!P1 IMAD.X R6, RZ, RZ, R8, P2 ;  /* 0x000000ffff069224 */ /* 0x000fc800010e0608 */
[----:B------:R-:W-:Y:S02]  /*21a30*/  @!P1 IMAD.MOV.U32 R7, RZ, RZ, R6 ;  /* 0x000000ffff079224 */ /* 0x000fe400078e0006 */
[----:B------:R-:W-:Y:S02]  /*21a40*/  @!P1 IMAD.MOV.U32 R6, RZ, RZ, R2 ;  /* 0x000000ffff069224 */ /* 0x000fe400078e0002 */
[----:B------:R-:W-:Y:S02]  /*21a50*/  IMAD.MOV.U32 R13, RZ, RZ, R5 ;  /* 0x000000ffff0d7224 */ /* 0x000fe400078e0005 */
[----:B------:R-:W-:Y:S01]  /*21a60*/  VIADD R2, R28, 0xa0 ;  /* 0x000000a01c027836 */ /* 0x000fe20000000000 */
        /* <DEDUP_REMOVED lines=9> */
.L_x_2008:
[----:B------:R-:W-:Y:S02]  /*21b00*/  IMAD.MOV.U32 R13, RZ, RZ, R4 ;  /* 0x000000ffff0d7224 */ /* 0x000fe400078e0004 */
[----:B------:R-:W-:Y:S02]  /*21b10*/  IMAD.MOV.U32 R12, RZ, RZ, 0x2 ;  /* 0x00000002ff0c7424 */ /* 0x000fe400078e00ff */
[----:B------:R-:W-:-:S07]  /*21b20*/  IMAD.MOV.U32 R6, RZ, RZ, R14 ;  /* 0x000000ffff067224 */ /* 0x000fce00078e000e */
[----:B------:R-:W-:Y:S05]  /*21b30*/  WARPSYNC.COLLECTIVE R15, `(.L_x_2009) ;  /* 0x000000000f087348 */ /* 0x000fea0003c00000 */
[----:B------:R0:W1:Y:S02]  /*21b40*/  SHFL.IDX P6, R14, R13, R12, R11 ;  /* 0x0000000c0d0e7389 */ /* 0x00006400000c000b */
[----:B01----:R-:W-:Y:S01]  /*21b50*/  ENDCOLLECTIVE ;  /* 0x000000000000791b */ /* 0x003fe20003800000 */
.L_x_2009:
        /* <DEDUP_REMOVED lines=13> */
.L_x_2010:
[----:B------:R-:W-:Y:S02]  /*21c30*/  IMAD.MOV.U32 R13, RZ, RZ, R4 ;  /* 0x000000ffff0d7224 */ /* 0x000fe400078e0004 */
[----:B------:R-:W-:Y:S02]  /*21c40*/  IMAD.MOV.U32 R12, RZ, RZ, 0x3 ;  /* 0x00000003ff0c7424 */ /* 0x000fe400078e00ff */
[----:B------:R-:W-:-:S07]  /*21c50*/  IMAD.MOV.U32 R6, RZ, RZ, R14 ;  /* 0x000000ffff067224 */ /* 0x000fce00078e000e */
[----:B------:R-:W-:Y:S05]  /*21c60*/  WARPSYNC.COLLECTIVE R15, `(.L_x_2011) ;  /* 0x000000000f087348 */ /* 0x000fea0003c00000 */
[----:B------:R0:W1:Y:S02]  /*21c70*/  SHFL.IDX P6, R14, R13, R12, R11 ;  /* 0x0000000c0d0e7389 */ /* 0x00006400000c000b */
[----:B01----:R-:W-:Y:S01]  /*21c80*/  ENDCOLLECTIVE ;  /* 0x000000000000791b */ /* 0x003fe20003800000 */
.L_x_2011:
        /* <DEDUP_REMOVED lines=12> */
.L_x_2012:
[----:B------:R-:W-:Y:S01]  /*21d50*/  IMAD.MOV.U32 R2, RZ, RZ, R14 ;  /* 0x000000ffff027224 */ /* 0x000fe200078e000e */
[----:B------:R-:W-:Y:S06]  /*21d60*/  BRA `(.L_x_2013) ;  /* 0xffffff9c00887947 */ /* 0x000fec000383ffff */
.L_x_1844:
[----:B-1----:R1:W2:Y:S02]  /*21d70*/  SYNCS.PHASECHK.TRANS64.TRYWAIT P0, [R23+URZ+0x16820], R0 ;  /* 0x01682000170075a7 */ /* 0x0022a4000800017f */
[----:B--2---:R-:W-:Y:S05]  /*21d80*/  @!P0 NANOSLEEP.SYNCS 0x989680 ;  /* 0x009896800000895d */ /* 0x004fea0003900000 */
[----:B------:R-:W2:Y:S02]  /*21d90*/  @!P0 SYNCS.PHASECHK.TRANS64 P0, [R23+URZ+0x16820], R0 ;  /* 0x01682000170085a7 */ /* 0x000ea4000800007f */
[----:B--2---:R-:W-:Y:S05]  /*21da0*/  @!P0 BRA `(.L_x_1844) ;  /* 0xfffffffc00f08947 */ /* 0x004fea000383ffff */
[----:B------:R-:W-:Y:S05]  /*21db0*/  BRA `(.L_x_2014) ;  /* 0xffffff9c00e47947 */ /* 0x000fea000383ffff */
.L_x_1849:
[----:B0-----:R0:W1:Y:S02]  /*21dc0*/  SYNCS.PHASECHK.TRANS64.TRYWAIT P0, [R5+URZ+0x16840], R2 ;  /* 0x01684002050075a7 */ /* 0x001064000800017f */
[----:B-1----:R-:W-:Y:S05]  /*21dd0*/  @!P0 NANOSLEEP.SYNCS 0x989680 ;  /* 0x009896800000895d */ /* 0x002fea0003900000 */
[----:B------:R-:W1:Y:S02]  /*21de0*/  @!P0 SYNCS.PHASECHK.TRANS64 P0, [R5+URZ+0x16840], R2 ;  /* 0x01684002050085a7 */ /* 0x000e64000800007f */
[----:B-1----:R-:W-:Y:S05]  /*21df0*/  @!P0 BRA `(.L_x_1849) ;  /* 0xfffffffc00f08947 */ /* 0x002fea000383ffff */
[----:B------:R-:W-:Y:S05]  /*21e00*/  BRA `(.L_x_2015) ;  /* 0xffffffa000c47947 */ /* 0x000fea000383ffff */
.L_x_1850:
        /* <DEDUP_REMOVED lines=8> */
.L_x_2017:
[----:B------:R-:W-:Y:S05]  /*21e90*/  BSYNC B1 ;  /* 0x0000000000017941 */ /* 0x000fea0003800000 */
.L_x_2016:
        /* <DEDUP_REMOVED lines=10> */
.L_x_2018:
        /* <DEDUP_REMOVED lines=8> */
.L_x_2019:
        /* <DEDUP_REMOVED lines=12> */
.L_x_2020:
[----:B------:R-:W-:Y:S02]  /*22080*/  IMAD.MOV.U32 R13, RZ, RZ, R10 ;  /* 0x000000ffff0d7224 */ /* 0x000fe400078e000a */
[----:B------:R-:W-:Y:S02]  /*22090*/  IMAD.MOV.U32 R12, RZ, RZ, 0x2 ;  /* 0x00000002ff0c7424 */ /* 0x000fe400078e00ff */
[----:B------:R-:W-:-:S07]  /*220a0*/  IMAD.MOV.U32 R2, RZ, RZ, R14 ;  /* 0x000000ffff027224 */ /* 0x000fce00078e000e */
[----:B------:R-:W-:Y:S05]  /*220b0*/  WARPSYNC.COLLECTIVE R15, `(.L_x_2021) ;  /* 0x000000000f087348 */ /* 0x000fea0003c00000 */
[----:B------:R0:W1:Y:S02]  /*220c0*/  SHFL.IDX P6, R14, R13, R12, R11 ;  /* 0x0000000c0d0e7389 */ /* 0x00006400000c000b */
[----:B01----:R-:W-:Y:S01]  /*220d0*/  ENDCOLLECTIVE ;  /* 0x000000000000791b */ /* 0x003fe20003800000 */
.L_x_2021:
        /* <DEDUP_REMOVED lines=11> */
.L_x_2022:
[----:B------:R-:W-:Y:S02]  /*22190*/  IMAD.MOV.U32 R13, RZ, RZ, R10 ;  /* 0x000000ffff0d7224 */ /* 0x000fe400078e000a */
[----:B------:R-:W-:Y:S02]  /*221a0*/  IMAD.MOV.U32 R12, RZ, RZ, 0x3 ;  /* 0x00000003ff0c7424 */ /* 0x000fe400078e00ff */
[----:B------:R-:W-:-:S07]  /*221b0*/  IMAD.MOV.U32 R2, RZ, RZ, R14 ;  /* 0x000000ffff027224 */ /* 0x000fce00078e000e */
[----:B------:R-:W-:Y:S05]  /*221c0*/  WARPSYNC.COLLECTIVE R15, `(.L_x_2023) ;  /* 0x000000000f087348 */ /* 0x000fea0003c00000 */
[----:B------:R0:W1:Y:S02]  /*221d0*/  SHFL.IDX P6, R14, R13, R12, R11 ;  /* 0x0000000c0d0e7389 */ /* 0x00006400000c000b */
[----:B01----:R-:W-:Y:S01]  /*221e0*/  ENDCOLLECTIVE ;  /* 0x000000000000791b */ /* 0x003fe20003800000 */
.L_x_2023:
        /* <DEDUP_REMOVED lines=11> */
.L_x_2024:
[----:B------:R-:W-:Y:S02]  /*222a0*/  IMAD.MOV.U32 R13, RZ, RZ, R10 ;  /* 0x000000ffff0d7224 */ /* 0x000fe400078e000a */
[----:B------:R-:W-:Y:S02]  /*222b0*/  IMAD.MOV.U32 R12, RZ, RZ, 0x4 ;  /* 0x00000004ff0c7424 */ /* 0x000fe400078e00ff */
[----:B------:R-:W-:-:S07]  /*222c0*/  IMAD.MOV.U32 R2, RZ, RZ, R14 ;  /* 0x000000ffff027224 */ /* 0x000fce00078e000e */
[----:B------:R-:W-:Y:S05]  /*222d0*/  WARPSYNC.COLLECTIVE R15, `(.L_x_2025) ;  /* 0x000000000f087348 */ /* 0x000fea0003c00000 */
[----:B------:R0:W1:Y:S02]  /*222e0*/  SHFL.IDX P6, R14, R13, R12, R11 ;  /* 0x0000000c0d0e7389 */ /* 0x00006400000c000b */
[----:B01----:R-:W-:Y:S01]  /*222f0*/  ENDCOLLECTIVE ;  /* 0x000000000000791b */ /* 0x003fe20003800000 */
.L_x_2025:
        /* <DEDUP_REMOVED lines=11> */
.L_x_2026:
[----:B------:R-:W-:Y:S02]  /*223b0*/  IMAD.MOV.U32 R13, RZ, RZ, R10 ;  /* 0x000000ffff0d7224 */ /* 0x000fe400078e000a */
[----:B------:R-:W-:Y:S02]  /*223c0*/  IMAD.MOV.U32 R12, RZ, RZ, 0x5 ;  /* 0x00000005ff0c7424 */ /* 0x000fe400078e00ff */
[----:B------:R-:W-:-:S07]  /*223d0*/  IMAD.MOV.U32 R2, RZ, RZ, R14 ;  /* 0x000000ffff027224 */ /* 0x000fce00078e000e */
[----:B------:R-:W-:Y:S05]  /*223e0*/  WARPSYNC.COLLECTIVE R15, `(.L_x_2027) ;  /* 0x000000000f087348 */ /* 0x000fea0003c00000 */
[----:B------:R0:W1:Y:S02]  /*223f0*/  SHFL.IDX P6, R14, R13, R12, R11 ;  /* 0x0000000c0d0e7389 */ /* 0x00006400000c000b */
[----:B01----:R-:W-:Y:S01]  /*22400*/  ENDCOLLECTIVE ;  /* 0x000000000000791b */ /* 0x003fe20003800000 */
.L_x_2027:
        /* <DEDUP_REMOVED lines=11> */
.L_x_2028:
[----:B------:R-:W-:Y:S02]  /*224c0*/  IMAD.MOV.U32 R13, RZ, RZ, R10 ;  /* 0x000000ffff0d7224 */ /* 0x000fe400078e000a */
[----:B------:R-:W-:Y:S02]  /*224d0*/  IMAD.MOV.U32 R12, RZ, RZ, 0x6 ;  /* 0x00000006ff0c7424 */ /* 0x000fe400078e00ff */
[----:B------:R-:W-:-:S07]  /*224e0*/  IMAD.MOV.U32 R2, RZ, RZ, R14 ;  /* 0x000000ffff027224 */ /* 0x000fce00078e000e */
[----:B------:R-:W-:Y:S05]  /*224f0*/  WARPSYNC.COLLECTIVE R15, `(.L_x_2029) ;  /* 0x000000000f087348 */ /* 0x000fea0003c00000 */
[----:B------:R0:W1:Y:S02]  /*22500*/  SHFL.IDX P6, R14, R13, R12, R11 ;  /* 0x0000000c0d0e7389 */ /* 0x00006400000c000b */
[----:B01----:R-:W-:Y:S01]  /*22510*/  ENDCOLLECTIVE ;  /* 0x000000000000791b */ /* 0x003fe20003800000 */
.L_x_2029:
        /* <DEDUP_REMOVED lines=11> */
.L_x_2030:
[----:B------:R-:W-:Y:S02]  /*225d0*/  IMAD.MOV.U32 R13, RZ, RZ, R10 ;  /* 0x000000ffff0d7224 */ /* 0x000fe400078e000a */
[----:B------:R-:W-:Y:S02]  /*225e0*/  IMAD.MOV.U32 R12, RZ, RZ, 0x7 ;  /* 0x00000007ff0c7424 */ /* 0x000fe400078e00ff */
[----:B------:R-:W-:-:S07]  /*225f0*/  IMAD.MOV.U32 R2, RZ, RZ, R14 ;  /* 0x000000ffff027224 */ /* 0x000fce00078e000e */
[----:B------:R-:W-:Y:S05]  /*22600*/  WARPSYNC.COLLECTIVE R15, `(.L_x_2031) ;  /* 0x000000000f087348 */ /* 0x000fea0003c00000 */
[----:B------:R0:W1:Y:S02]  /*22610*/  SHFL.IDX P6, R14, R13, R12, R11 ;  /* 0x0000000c0d0e7389 */ /* 0x00006400000c000b */
[----:B01----:R-:W-:Y:S01]  /*22620*/  ENDCOLLECTIVE ;  /* 0x000000000000791b */ /* 0x003fe20003800000 */
.L_x_2031:
        /* <DEDUP_REMOVED lines=11> */
.L_x_2032:
[----:B------:R-:W-:Y:S01]  /*226e0*/  IMAD.MOV.U32 R2, RZ, RZ, R14 ;  /* 0x000000ffff027224 */ /* 0x000fe200078e000e */
[----:B------:R-:W-:Y:S06]  /*226f0*/  BRA `(.L_x_2033) ;  /* 0xffffff9c00b47947 */ /* 0x000fec000383ffff */
.L_x_1855:
[----:B-1----:R1:W2:Y:S02]  /*22700*/  SYNCS.PHASECHK.TRANS64.TRYWAIT P0, [R5+URZ+0x16860], R2 ;  /* 0x01686002050075a7 */ /* 0x0022a4000800017f */
[----:B--2---:R-:W-:Y:S05]  /*22710*/  @!P0 NANOSLEEP.SYNCS 0x989680 ;  /* 0x009896800000895d */ /* 0x004fea0003900000 */
[----:B------:R-:W2:Y:S02]  /*22720*/  @!P0 SYNCS.PHASECHK.TRANS64 P0, [R5+URZ+0x16860], R2 ;  /* 0x01686002050085a7 */ /* 0x000ea4000800007f */
[----:B--2---:R-:W-:Y:S05]  /*22730*/  @!P0 BRA `(.L_x_1855) ;  /* 0xfffffffc00f08947 */ /* 0x004fea000383ffff */
[----:B------:R-:W-:Y:S05]  /*22740*/  BRA `(.L_x_2034) ;  /* 0xffffffa0000c7947 */ /* 0x000fea000383ffff */
.L_x_1856:
        /* <DEDUP_REMOVED lines=8> */
.L_x_2036:
[----:B------:R-:W-:Y:S05]  /*227d0*/  BSYNC B1 ;  /* 0x0000000000017941 */ /* 0x000fea0003800000 */
.L_x_2035:
        /* <DEDUP_REMOVED lines=10> */
.L_x_2037:
[----:B------:R-:W-:Y:S02]  /*22880*/  IMAD.MOV.U32 R13, RZ, RZ, R24 ;  /* 0x000000ffff0d7224 */ /* 0x000fe400078e0018 */
[----:B------:R-:W-:Y:S02]  /*22890*/  IMAD.MOV.U32 R12, RZ, RZ, 0x1 ;  /* 0x00000001ff0c7424 */ /* 0x000fe400078e00ff */
[----:B------:R-:W-:-:S07]  /*228a0*/  IMAD.MOV.U32 R2, RZ, RZ, R14 ;  /* 0x000000ffff027224 */ /* 0x000fce00078e000e */
[----:B------:R-:W-:Y:S05]  /*228b0*/  WARPSYNC.COLLECTIVE R15, `(.L_x_2038) ;  /* 0x000000000f087348 */ /* 0x000fea0003c00000 */
[----:B------:R0:W1:Y:S02]  /*228c0*/  SHFL.IDX P6, R14, R13, R12, R11 ;  /* 0x0000000c0d0e7389 */ /* 0x00006400000c000b */
[----:B01----:R-:W-:Y:S01]  /*228d0*/  ENDCOLLECTIVE ;  /* 0x000000000000791b */ /* 0x003fe20003800000 */
.L_x_2038:
        /* <DEDUP_REMOVED lines=12> */
.L_x_2039:
[----:B------:R-:W-:Y:S02]  /*229a0*/  IMAD.MOV.U32 R13, RZ, RZ, R24 ;  /* 0x000000ffff0d7224 */ /* 0x000fe400078e0018 */
[----:B------:R-:W-:Y:S02]  /*229b0*/  IMAD.MOV.U32 R12, RZ, RZ, 0x2 ;  /* 0x00000002ff0c7424 */ /* 0x000fe400078e00ff */
[----:B------:R-:W-:-:S07]  /*229c0*/  IMAD.MOV.U32 R2, RZ, RZ, R14 ;  /* 0x000000ffff027224 */ /* 0x000fce00078e000e */
[----:B------:R-:W-:Y:S05]  /*229d0*/  WARPSYNC.COLLECTIVE R15, `(.L_x_2040) ;  /* 0x000000000f087348 */ /* 0x000fea0003c00000 */
[----:B------:R0:W1:Y:S02]  /*229e0*/  SHFL.IDX P6, R14, R13, R12, R11 ;  /* 0x0000000c0d0e7389 */ /* 0x00006400000c000b */
[----:B01----:R-:W-:Y:S01]  /*229f0*/  ENDCOLLECTIVE ;  /* 0x000000000000791b */ /* 0x003fe20003800000 */
.L_x_2040:
        /* <DEDUP_REMOVED lines=12> */
.L_x_2041:
[----:B------:R-:W-:Y:S02]  /*22ac0*/  IMAD.MOV.U32 R13, RZ, RZ, R24 ;  /* 0x000000ffff0d7224 */ /* 0x000fe400078e0018 */
[----:B------:R-:W-:Y:S02]  /*22ad0*/  IMAD.MOV.U32 R12, RZ, RZ, 0x3 ;  /* 0x00000003ff0c7424 */ /* 0x000fe400078e00ff */
[----:B------:R-:W-:-:S07]  /*22ae0*/  IMAD.MOV.U32 R2, RZ, RZ, R14 ;  /* 0x000000ffff027224 */ /* 0x000fce00078e000e */
[----:B------:R-:W-:Y:S05]  /*22af0*/  WARPSYNC.COLLECTIVE R15, `(.L_x_2042) ;  /* 0x000000000f087348 */ /* 0x000fea0003c00000 */
[----:B------:R0:W1:Y:S02]  /*22b00*/  SHFL.IDX P6, R14, R13, R12, R11 ;  /* 0x0000000c0d0e7389 */ /* 0x00006400000c000b */
[----:B01----:R-:W-:Y:S01]  /*22b10*/  ENDCOLLECTIVE ;  /* 0x000000000000791b */ /* 0x003fe20003800000 */
.L_x_2042:
        /* <DEDUP_REMOVED lines=12> */
.L_x_2043:
[----:B------:R-:W-:Y:S02]  /*22be0*/  IMAD.MOV.U32 R13, RZ, RZ, R24 ;  /* 0x000000ffff0d7224 */ /* 0x000fe400078e0018 */
[----:B------:R-:W-:Y:S02]  /*22bf0*/  IMAD.MOV.U32 R12, RZ, RZ, 0x4 ;  /* 0x00000004ff0c7424 */ /* 0x000fe400078e00ff */
[----:B------:R-:W-:-:S07]  /*22c00*/  IMAD.MOV.U32 R2, RZ, RZ, R14 ;  /* 0x000000ffff027224 */ /* 0x000fce00078e000e */
[----:B------:R-:W-:Y:S05]  /*22c10*/  WARPSYNC.COLLECTIVE R15, `(.L_x_2044) ;  /* 0x000000000f087348 */ /* 0x000fea0003c00000 */
[----:B------:R0:W1:Y:S02]  /*22c20*/  SHFL.IDX P6, R14, R13, R12, R11 ;  /* 0x0000000c0d0e7389 */ /* 0x00006400000c000b */
[----:B01----:R-:W-:Y:S01]  /*22c30*/  ENDCOLLECTIVE ;  /* 0x000000000000791b */ /* 0x003fe20003800000 */
.L_x_2044:
        /* <DEDUP_REMOVED lines=12> */
.L_x_2045:
[----:B------:R-:W-:Y:S02]  /*22d00*/  IMAD.MOV.U32 R13, RZ, RZ, R24 ;  /* 0x000000ffff0d7224 */ /* 0x000fe400078e0018 */
[----:B------:R-:W-:Y:S02]  /*22d10*/  IMAD.MOV.U32 R12, RZ, RZ, 0x5 ;  /* 0x00000005ff0c7424 */ /* 0x000fe400078e00ff */
[----:B------:R-:W-:-:S07]  /*22d20*/  IMAD.MOV.U32 R2, RZ, RZ, R14 ;  /* 0x000000ffff027224 */ /* 0x000fce00078e000e */
[----:B------:R-:W-:Y:S05]  /*22d30*/  WARPSYNC.COLLECTIVE R15, `(.L_x_2046) ;  /* 0x000000000f087348 */ /* 0x000fea0003c00000 */
[----:B------:R0:W1:Y:S02]  /*22d40*/  SHFL.IDX P6, R14, R13, R12, R11 ;  /* 0x0000000c0d0e7389 */ /* 0x00006400000c000b */
[----:B01----:R-:W-:Y:S01]  /*22d50*/  ENDCOLLECTIVE ;  /* 0x000000000000791b */ /* 0x003fe20003800000 */
.L_x_2046:
        /* <DEDUP_REMOVED lines=12> */
.L_x_2047:
[----:B------:R-:W-:Y:S02]  /*22e20*/  IMAD.MOV.U32 R13, RZ, RZ, R24 ;  /* 0x000000ffff0d7224 */ /* 0x000fe400078e0018 */
[----:B------:R-:W-:Y:S02]  /*22e30*/  IMAD.MOV.U32 R12, RZ, RZ, 0x6 ;  /* 0x00000006ff0c7424 */ /* 0x000fe400078e00ff */
[----:B------:R-:W-:-:S07]  /*22e40*/  IMAD.MOV.U32 R2, RZ, RZ, R14 ;  /* 0x000000ffff027224 */ /* 0x000fce00078e000e */
[----:B------:R-:W-:Y:S05]  /*22e50*/  WARPSYNC.COLLECTIVE R15, `(.L_x_2048) ;  /* 0x000000000f087348 */ /* 0x000fea0003c00000 */
[----:B------:R0:W1:Y:S02]  /*22e60*/  SHFL.IDX P6, R14, R13, R12, R11 ;  /* 0x0000000c0d0e7389 */ /* 0x00006400000c000b */
[----:B01----:R-:W-:Y:S01]  /*22e70*/  ENDCOLLECTIVE ;  /* 0x000000000000791b */ /* 0x003fe20003800000 */
.L_x_2048:
        /* <DEDUP_REMOVED lines=12> */
.L_x_2049:
[----:B------:R-:W-:Y:S02]  /*22f40*/  IMAD.MOV.U32 R13, RZ, RZ, R24 ;  /* 0x000000ffff0d7224 */ /* 0x000fe400078e0018 */
[----:B------:R-:W-:Y:S02]  /*22f50*/  IMAD.MOV.U32 R12, RZ, RZ, 0x7 ;  /* 0x00000007ff0c7424 */ /* 0x000fe400078e00ff */
[----:B------:R-:W-:-:S07]  /*22f60*/  IMAD.MOV.U32 R2, RZ, RZ, R14 ;  /* 0x000000ffff027224 */ /* 0x000fce00078e000e */
[----:B------:R-:W-:Y:S05]  /*22f70*/  WARPSYNC.COLLECTIVE R15, `(.L_x_2050) ;  /* 0x000000000f087348 */ /* 0x000fea0003c00000 */
[----:B------:R0:W1:Y:S02]  /*22f80*/  SHFL.IDX P6, R14, R13, R12, R11 ;  /* 0x0000000c0d0e7389 */ /* 0x00006400000c000b */
[----:B01----:R-:W-:Y:S01]  /*22f90*/  ENDCOLLECTIVE ;  /* 0x000000000000791b */ /* 0x003fe20003800000 */
.L_x_2050:
        /* <DEDUP_REMOVED lines=11> */
.L_x_2051:
[----:B------:R-:W-:Y:S01]  /*23050*/  IMAD.MOV.U32 R2, RZ, RZ, R14 ;  /* 0x000000ffff027224 */ /* 0x000fe200078e000e */
[----:B------:R-:W-:Y:S06]  /*23060*/  BRA `(.L_x_2052) ;  /* 0xffffff9800bc7947 */ /* 0x000fec000383ffff */
.L_x_1864:
[----:B0-----:R0:W1:Y:S02]  /*23070*/  SYNCS.PHASECHK.TRANS64.TRYWAIT P0, [R0+URZ+0x16860], R3 ;  /* 0x01686003000075a7 */ /* 0x001064000800017f */
[----:B-1----:R-:W-:Y:S05]  /*23080*/  @!P0 NANOSLEEP.SYNCS 0x989680 ;  /* 0x009896800000895d */ /* 0x002fea0003900000 */
[----:B------:R-:W1:Y:S02]  /*23090*/  @!P0 SYNCS.PHASECHK.TRANS64 P0, [R0+URZ+0x16860], R3 ;  /* 0x01686003000085a7 */ /* 0x000e64000800007f */
[----:B-1----:R-:W-:Y:S05]  /*230a0*/  @!P0 BRA `(.L_x_1864) ;  /* 0xfffffffc00f08947 */ /* 0x002fea000383ffff */
[----:B------:R-:W-:Y:S05]  /*230b0*/  BRA `(.L_x_2053) ;  /* 0xffffff9c00e07947 */ /* 0x000fea000383ffff */
.L_x_1865:
        /* <DEDUP_REMOVED lines=8> */
.L_x_2055:
[----:B------:R-:W-:Y:S05]  /*23140*/  BSYNC B0 ;  /* 0x0000000000007941 */ /* 0x000fea0003800000 */
.L_x_2054:
        /* <DEDUP_REMOVED lines=10> */
.L_x_2056:
[----:B------:R-:W-:Y:S02]  /*231f0*/  IMAD R4, R4, 0x2, R23 ;  /* 0x0000000204047824 */ /* 0x000fe400078e0217 */
[----:B------:R-:W-:Y:S02]  /*23200*/  IMAD.MOV.U32 R13, RZ, RZ, R24 ;  /* 0x000000ffff0d7224 */ /* 0x000fe400078e0018 */
[----:B------:R-:W-:Y:S01]  /*23210*/  IMAD.MOV.U32 R12, RZ, RZ, 0x1 ;  /* 0x00000001ff0c7424 */ /* 0x000fe200078e00ff */
[----:B------:R-:W-:-:S13]  /*23220*/  IADD3 R2, P1, R14, R5, RZ ;  /* 0x000000050e027210 */ /* 0x000fda0007f3e0ff */
[----:B------:R-:W-:Y:S05]  /*23230*/  WARPSYNC.COLLECTIVE R15, `(.L_x_2057) ;  /* 0x000000000f087348 */ /* 0x000fea0003c00000 */
[----:B------:R0:W1:Y:S02]  /*23240*/  SHFL.IDX P6, R14, R13, R12, R11 ;  /* 0x0000000c0d0e7389 */ /* 0x00006400000c000b */
[----:B01----:R-:W-:Y:S01]  /*23250*/  ENDCOLLECTIVE ;  /* 0x000000000000791b */ /* 0x003fe20003800000 */
.L_x_2057:
        /* <DEDUP_REMOVED lines=11> */
.L_x_2058:
[----:B------:R-:W-:Y:S02]  /*23310*/  IMAD.MOV.U32 R13, RZ, RZ, R24 ;  /* 0x000000ffff0d7224 */ /* 0x000fe400078e0018 */
[----:B------:R-:W-:Y:S01]  /*23320*/  IMAD.MOV.U32 R12, RZ, RZ, 0x2 ;  /* 0x00000002ff0c7424 */ /* 0x000fe200078e00ff */
[----:B------:R-:W-:-:S13]  /*23330*/  IADD3 R2, P1, R14, R5, RZ ;  /* 0x000000050e027210 */ /* 0x000fda0007f3e0ff */
[----:B------:R-:W-:Y:S05]  /*23340*/  WARPSYNC.COLLECTIVE R15, `(.L_x_2059) ;  /* 0x000000000f087348 */ /* 0x000fea0003c00000 */
[----:B------:R0:W1:Y:S02]  /*23350*/  SHFL.IDX P6, R14, R13, R12, R11 ;  /* 0x0000000c0d0e7389 */ /* 0x00006400000c000b */
[----:B01----:R-:W-:Y:S01]  /*23360*/  ENDCOLLECTIVE ;  /* 0x000000000000791b */ /* 0x003fe20003800000 */
.L_x_2059:
        /* <DEDUP_REMOVED lines=11> */
.L_x_2060:
[----:B------:R-:W-:Y:S02]  /*23420*/  IMAD.MOV.U32 R13, RZ, RZ, R24 ;  /* 0x000000ffff0d7224 */ /* 0x000fe400078e0018 */
[----:B------:R-:W-:Y:S01]  /*23430*/  IMAD.MOV.U32 R12, RZ, RZ, 0x3 ;  /* 0x00000003ff0c7424 */ /* 0x000fe200078e00ff */
[----:B------:R-:W-:-:S13]  /*23440*/  IADD3 R2, P1, R14, R5, RZ ;  /* 0x000000050e027210 */ /* 0x000fda0007f3e0ff */
[----:B------:R-:W-:Y:S05]  /*23450*/  WARPSYNC.COLLECTIVE R15, `(.L_x_2061) ;  /* 0x000000000f087348 */ /* 0x000fea0003c00000 */
[----:B------:R0:W1:Y:S02]  /*23460*/  SHFL.IDX P6, R14, R13, R12, R11 ;  /* 0x0000000c0d0e7389 */ /* 0x00006400000c000b */
[----:B01----:R-:W-:Y:S01]  /*23470*/  ENDCOLLECTIVE ;  /* 0x000000000000791b */ /* 0x003fe20003800000 */
.L_x_2061:
        /* <DEDUP_REMOVED lines=11> */
.L_x_2062:
[----:B------:R-:W-:Y:S02]  /*23530*/  IMAD.MOV.U32 R13, RZ, RZ, R24 ;  /* 0x000000ffff0d7224 */ /* 0x000fe400078e0018 */
[----:B------:R-:W-:Y:S01]  /*23540*/  IMAD.MOV.U32 R12, RZ, RZ, 0x4 ;  /* 0x00000004ff0c7424 */ /* 0x000fe200078e00ff */
[----:B------:R-:W-:-:S13]  /*23550*/  IADD3 R2, P1, R14, R5, RZ ;  /* 0x000000050e027210 */ /* 0x000fda0007f3e0ff */
[----:B------:R-:W-:Y:S05]  /*23560*/  WARPSYNC.COLLECTIVE R15, `(.L_x_2063) ;  /* 0x000000000f087348 */ /* 0x000fea0003c00000 */
[----:B------:R0:W1:Y:S02]  /*23570*/  SHFL.IDX P6, R14, R13, R12, R11 ;  /* 0x0000000c0d0e7389 */ /* 0x00006400000c000b */
[----:B01----:R-:W-:Y:S01]  /*23580*/  ENDCOLLECTIVE ;  /* 0x000000000000791b */ /* 0x003fe20003800000 */
.L_x_2063:
        /* <DEDUP_REMOVED lines=11> */
.L_x_2064:
[----:B------:R-:W-:Y:S02]  /*23640*/  IMAD.MOV.U32 R13, RZ, RZ, R24 ;  /* 0x000000ffff0d7224 */ /* 0x000fe400078e0018 */
[----:B------:R-:W-:Y:S01]  /*23650*/  IMAD.MOV.U32 R12, RZ, RZ, 0x5 ;  /* 0x00000005ff0c7424 */ /* 0x000fe200078e00ff */
[----:B------:R-:W-:-:S13]  /*23660*/  IADD3 R2, P1, R14, R5, RZ ;  /* 0x000000050e027210 */ /* 0x000fda0007f3e0ff */
[----:B------:R-:W-:Y:S05]  /*23670*/  WARPSYNC.COLLECTIVE R15, `(.L_x_2065) ;  /* 0x000000000f087348 */ /* 0x000fea0003c00000 */
[----:B------:R0:W1:Y:S02]  /*23680*/  SHFL.IDX P6, R14, R13, R12, R11 ;  /* 0x0000000c0d0e7389 */ /* 0x00006400000c000b */
[----:B01----:R-:W-:Y:S01]  /*23690*/  ENDCOLLECTIVE ;  /* 0x000000000000791b */ /* 0x003fe20003800000 */
.L_x_2065:
        /* <DEDUP_REMOVED lines=11> */
.L_x_2066:
[----:B------:R-:W-:Y:S02]  /*23750*/  IMAD.MOV.U32 R13, RZ, RZ, R24 ;  /* 0x000000ffff0d7224 */ /* 0x000fe400078e0018 */
[----:B------:R-:W-:Y:S01]  /*23760*/  IMAD.MOV.U32 R12, RZ, RZ, 0x6 ;  /* 0x00000006ff0c7424 */ /* 0x000fe200078e00ff */
[----:B------:R-:W-:-:S13]  /*23770*/  IADD3 R2, P1, R14, R5, RZ ;  /* 0x000000050e027210 */ /* 0x000fda0007f3e0ff */
[----:B------:R-:W-:Y:S05]  /*23780*/  WARPSYNC.COLLECTIVE R15, `(.L_x_2067) ;  /* 0x000000000f087348 */ /* 0x000fea0003c00000 */
[----:B------:R0:W1:Y:S02]  /*23790*/  SHFL.IDX P6, R14, R13, R12, R11 ;  /* 0x0000000c0d0e7389 */ /* 0x00006400000c000b */
[----:B01----:R-:W-:Y:S01]  /*237a0*/  ENDCOLLECTIVE ;  /* 0x000000000000791b */ /* 0x003fe20003800000 */
.L_x_2067:
        /* <DEDUP_REMOVED lines=11> */
.L_x_2068:
[----:B------:R-:W-:Y:S02]  /*23860*/  IMAD.MOV.U32 R13, RZ, RZ, R24 ;  /* 0x000000ffff0d7224 */ /* 0x000fe400078e0018 */
[----:B------:R-:W-:Y:S01]  /*23870*/  IMAD.MOV.U32 R12, RZ, RZ, 0x7 ;  /* 0x00000007ff0c7424 */ /* 0x000fe200078e00ff */
[----:B------:R-:W-:-:S13]  /*23880*/  IADD3 R2, P1, R14, R5, RZ ;  /* 0x000000050e027210 */ /* 0x000fda0007f3e0ff */
[----:B------:R-:W-:Y:S05]  /*23890*/  WARPSYNC.COLLECTIVE R15, `(.L_x_2069) ;  /* 0x000000000f087348 */ /* 0x000fea0003c00000 */
[----:B------:R0:W1:Y:S02]  /*238a0*/  SHFL.IDX P6, R14, R13, R12, R11 ;  /* 0x0000000c0d0e7389 */ /* 0x00006400000c000b */
[----:B01----:R-:W-:Y:S01]  /*238b0*/  ENDCOLLECTIVE ;  /* 0x000000000000791b */ /* 0x003fe20003800000 */
.L_x_2069:
        /* <DEDUP_REMOVED lines=10> */
.L_x_2070:
[----:B------:R-:W-:Y:S05]  /*23960*/  BRA `(.L_x_2071) ;  /* 0xffffff9800b07947 */ /* 0x000fea000383ffff */
.L_x_1870:
[----:B------:R-:W-:Y:S01]  /*23970*/  BSSY B0, `(.L_x_2072) ;  /* 0x0000008000007945 */ /* 0x000fe20003800000 */
[----:B------:R-:W-:Y:S02]  /*23980*/  IMAD.MOV.U32 R13, RZ, RZ, R16 ;  /* 0x000000ffff0d7224 */ /* 0x000fe400078e0010 */
[----:B-1----:R-:W-:Y:S02]  /*23990*/  IMAD.MOV.U32 R12, RZ, RZ, RZ ;  /* 0x000000ffff0c7224 */ /* 0x002fe400078e00ff */
[----:B------:R-:W-:Y:S02]  /*239a0*/  IMAD.MOV.U32 R11, RZ, RZ, 0x1f ;  /* 0x0000001fff0b7424 */ /* 0x000fe400078e00ff */
[----:B------:R-:W-:-:S07]  /*239b0*/  IMAD.MOV.U32 R15, RZ, RZ, -0x1 ;  /* 0xffffffffff0f7424 */ /* 0x000fce00078e00ff */
[----:B--2---:R-:W-:Y:S05]  /*239c0*/  WARPSYNC.COLLECTIVE R15, `(.L_x_2073) ;  /* 0x000000000f087348 */ /* 0x004fea0003c00000 */
[----:B------:R0:W1:Y:S02]  /*239d0*/  SHFL.IDX P6, R14, R13, R12, R11 ;  /* 0x0000000c0d0e7389 */ /* 0x00006400000c000b */
[----:B012---:R-:W-:Y:S01]  /*239e0*/  ENDCOLLECTIVE ;  /* 0x000000000000791b */ /* 0x007fe20003800000 */
.L_x_2073:
[----:B------:R-:W-:Y:S05]  /*239f0*/  BSYNC B0 ;  /* 0x0000000000007941 */ /* 0x000fea0003800000 */
.L_x_2072:
        /* <DEDUP_REMOVED lines=9> */
.L_x_2074:
        /* <DEDUP_REMOVED lines=11> */
[----:B0-----:R-:W-:Y:S02]  /*23b40*/  IMAD.MOV.U32 R2, RZ, RZ, RZ ;  /* 0x000000ffff027224 */ /* 0x001fe400078e00ff */
[----:B--2---:R-:W-:Y:S01]  /*23b50*/  @!P1 IMAD.MOV.U32 R2, RZ, RZ, R3 ;  /* 0x000000ffff029224 */ /* 0x004fe200078e0003 */
[----:B------:R-:W-:-:S03]  /*23b60*/  ISETP.NE.AND P1, PT, R7, RZ, PT ;  /* 0x000000ff0700720c */ /* 0x000fc60003f25270 */
[----:B------:R-:W-:-:S10]  /*23b70*/  IMAD.MOV.U32 R13, RZ, RZ, R2 ;  /* 0x000000ffff0d7224 */ /* 0x000fd400078e0002 */
[----:B------:R-:W-:Y:S05]  /*23b80*/  WARPSYNC.COLLECTIVE R15, `(.L_x_2075) ;  /* 0x000000000f087348 */ /* 0x000fea0003c00000 */
[----:B------:R0:W1:Y:S02]  /*23b90*/  SHFL.UP P6, R14, R13, R12, R11 ;  /* 0x0400000c0d0e7389 */ /* 0x00006400000c000b */
[----:B01----:R-:W-:Y:S01]  /*23ba0*/  ENDCOLLECTIVE ;  /* 0x000000000000791b */ /* 0x003fe20003800000 */
.L_x_2075:
[----:B------:R-:W-:Y:S01]  /*23bb0*/  IMAD.MOV.U32 R12, RZ, RZ, 0x2 ;  /* 0x00000002ff0c7424 */ /* 0x000fe200078e00ff */
[----:B------:R-:W-:-:S05]  /*23bc0*/  SEL R5, R14, RZ, P1 ;  /* 0x000000ff0e057207 */ /* 0x000fca0000800000 */
[----:B------:R-:W-:-:S04]  /*23bd0*/  IMAD.IADD R4, R2, 0x1, R5 ;  /* 0x0000000102047824 */ /* 0x000fc800078e0205 */
[----:B------:R-:W-:-:S07]  /*23be0*/  IMAD.MOV.U32 R13, RZ, RZ, R4 ;  /* 0x000000ffff0d7224 */ /* 0x000fce00078e0004 */
[----:B------:R-:W-:Y:S05]  /*23bf0*/  WARPSYNC.COLLECTIVE R15, `(.L_x_2076) ;  /* 0x000000000f087348 */ /* 0x000fea0003c00000 */
[----:B------:R0:W1:Y:S02]  /*23c00*/  SHFL.UP P6, R14, R13, R12, R11 ;  /* 0x0400000c0d0e7389 */ /* 0x00006400000c000b */
[----:B01----:R-:W-:Y:S01]  /*23c10*/  ENDCOLLECTIVE ;  /* 0x000000000000791b */ /* 0x003fe20003800000 */
.L_x_2076:
[----:B------:R-:W-:Y:S01]  /*23c20*/  IMAD.MOV.U32 R12, RZ, RZ, 0x4 ;  /* 0x00000004ff0c7424 */ /* 0x000fe200078e00ff */
[----:B------:R-:W-:-:S05]  /*23c30*/  SEL R5, R14, RZ, P2 ;  /* 0x000000ff0e057207 */ /* 0x000fca0001000000 */
[----:B------:R-:W-:-:S04]  /*23c40*/  IMAD.IADD R5, R4, 0x1, R5 ;  /* 0x0000000104057824 */ /* 0x000fc800078e0205 */
[----:B------:R-:W-:-:S07]  /*23c50*/  IMAD.MOV.U32 R13, RZ, RZ, R5 ;  /* 0x000000ffff0d7224 */ /* 0x000fce00078e0005 */
[----:B------:R-:W-:Y:S05]  /*23c60*/  WARPSYNC.COLLECTIVE R15, `(.L_x_2077) ;  /* 0x000000000f087348 */ /* 0x000fea0003c00000 */
[----:B------:R0:W1:Y:S02]  /*23c70*/  SHFL.UP P6, R14, R13, R12, R11 ;  /* 0x0400000c0d0e7389 */ /* 0x00006400000c000b */
[----:B01----:R-:W-:Y:S01]  /*23c80*/  ENDCOLLECTIVE ;  /* 0x000000000000791b */ /* 0x003fe20003800000 */
.L_x_2077:
[----:B------:R-:W-:Y:S01]  /*23c90*/  IMAD.MOV.U32 R12, RZ, RZ, 0x8 ;  /* 0x00000008ff0c7424 */ /* 0x000fe200078e00ff */
[----:B------:R-:W-:-:S05]  /*23ca0*/  SEL R6, R14, RZ, P3 ;  /* 0x000000ff0e067207 */ /* 0x000fca0001800000 */
[----:B------:R-:W-:-:S04]  /*23cb0*/  IMAD.IADD R6, R5, 0x1, R6 ;  /* 0x0000000105067824 */ /* 0x000fc800078e0206 */
[----:B------:R-:W-:-:S07]  /*23cc0*/  IMAD.MOV.U32 R13, RZ, RZ, R6 ;  /* 0x000000ffff0d7224 */ /* 0x000fce00078e0006 */
[----:B------:R-:W-:Y:S05]  /*23cd0*/  WARPSYNC.COLLECTIVE R15, `(.L_x_2078) ;  /* 0x000000000f087348 */ /* 0x000fea0003c00000 */
[----:B------:R0:W1:Y:S02]  /*23ce0*/  SHFL.UP P6, R14, R13, R12, R11 ;  /* 0x0400000c0d0e7389 */ /* 0x00006400000c000b */
[----:B01----:R-:W-:Y:S01]  /*23cf0*/  ENDCOLLECTIVE ;  /* 0x000000000000791b */ /* 0x003fe20003800000 */
.L_x_2078:
[----:B------:R-:W-:Y:S01]  /*23d00*/  IMAD.MOV.U32 R12, RZ, RZ, 0x10 ;  /* 0x00000010ff0c7424 */ /* 0x000fe200078e00ff */
[----:B------:R-:W-:-:S05]  /*23d10*/  SEL R3, R14, RZ, P4 ;  /* 0x000000ff0e037207 */ /* 0x000fca0002000000 */
[----:B------:R-:W-:-:S04]  /*23d20*/  IMAD.IADD R4, R6, 0x1, R3 ;  /* 0x0000000106047824 */ /* 0x000fc800078e0203 */
[----:B------:R-:W-:-:S07]  /*23d30*/  IMAD.MOV.U32 R13, RZ, RZ, R4 ;  /* 0x000000ffff0d7224 */ /* 0x000fce00078e0004 */
[----:B------:R-:W-:Y:S05]  /*23d40*/  WARPSYNC.COLLECTIVE R15, `(.L_x_2079) ;  /* 0x000000000f087348 */ /* 0x000fea0003c00000 */
[----:B------:R0:W1:Y:S02]  /*23d50*/  SHFL.UP P6, R14, R13, R12, R11 ;  /* 0x0400000c0d0e7389 */ /* 0x00006400000c000b */
[----:B01----:R-:W-:Y:S01]  /*23d60*/  ENDCOLLECTIVE ;  /* 0x000000000000791b */ /* 0x003fe20003800000 */
.L_x_2079:
        /* <DEDUP_REMOVED lines=8> */
.L_x_2080:
[----:B------:R-:W-:Y:S05]  /*23df0*/  BRA `(.L_x_2081) ;  /* 0xffffff9800b47947 */ /* 0x000fea000383ffff */
.L_x_1875:
[----:B------:R-:W-:Y:S01]  /*23e00*/  BSSY B0, `(.L_x_2082) ;  /* 0x0000008000007945 */ /* 0x000fe20003800000 */
[----:B-----5:R-:W-:Y:S02]  /*23e10*/  IMAD.MOV.U32 R13, RZ, RZ, R2 ;  /* 0x000000ffff0d7224 */ /* 0x020fe400078e0002 */
[----:B-1----:R-:W-:Y:S02]  /*23e20*/  IMAD.MOV.U32 R12, RZ, RZ, 0x1 ;  /* 0x00000001ff0c7424 */ /* 0x002fe400078e00ff */
[----:B------:R-:W-:Y:S02]  /*23e30*/  IMAD.MOV.U32 R11, RZ, RZ, RZ ;  /* 0x000000ffff0b7224 */ /* 0x000fe400078e00ff */
[----:B------:R-:W-:-:S07]  /*23e40*/  IMAD.MOV.U32 R15, RZ, RZ, -0x1 ;  /* 0xffffffffff0f7424 */ /* 0x000fce00078e00ff */
[----:B0-2---:R-:W-:Y:S05]  /*23e50*/  WARPSYNC.COLLECTIVE R15, `(.L_x_2083) ;  /* 0x000000000f087348 */ /* 0x005fea0003c00000 */
[----:B------:R1:W3:Y:S02]  /*23e60*/  SHFL.UP P6, R14, R13, R12, R11 ;  /* 0x0400000c0d0e7389 */ /* 0x0002e400000c000b */
[----:B0123--:R-:W-:Y:S01]  /*23e70*/  ENDCOLLECTIVE ;  /* 0x000000000000791b */ /* 0x00ffe20003800000 */
.L_x_2083:
[----:B------:R-:W-:Y:S05]  /*23e80*/  BSYNC B0 ;  /* 0x0000000000007941 */ /* 0x000fea0003800000 */
.L_x_2082:
        /* <DEDUP_REMOVED lines=8> */
.L_x_2084:
[----:B------:R-:W-:Y:S01]  /*23f10*/  IMAD.MOV.U32 R12, RZ, RZ, 0x4 ;  /* 0x00000004ff0c7424 */ /* 0x000fe200078e00ff */
[----:B------:R-:W-:-:S05]  /*23f20*/  SEL R14, R14, RZ, P2 ;  /* 0x000000ff0e0e7207 */ /* 0x000fca0001000000 */
[----:B------:R-:W-:-:S04]  /*23f30*/  IMAD.IADD R3, R13, 0x1, R14 ;  /* 0x000000010d037824 */ /* 0x000fc800078e020e */
[----:B------:R-:W-:-:S07]  /*23f40*/  IMAD.MOV.U32 R13, RZ, RZ, R3 ;  /* 0x000000ffff0d7224 */ /* 0x000fce00078e0003 */
[----:B------:R-:W-:Y:S05]  /*23f50*/  WARPSYNC.COLLECTIVE R15, `(.L_x_2085) ;  /* 0x000000000f087348 */ /* 0x000fea0003c00000 */
[----:B------:R0:W1:Y:S02]  /*23f60*/  SHFL.UP P6, R14, R13, R12, R11 ;  /* 0x0400000c0d0e7389 */ /* 0x00006400000c000b */
[----:B01----:R-:W-:Y:S01]  /*23f70*/  ENDCOLLECTIVE ;  /* 0x000000000000791b */ /* 0x003fe20003800000 */
.L_x_2085:
[----:B------:R-:W-:Y:S01]  /*23f80*/  IMAD.MOV.U32 R12, RZ, RZ, 0x8 ;  /* 0x00000008ff0c7424 */ /* 0x000fe200078e00ff */
[----:B------:R-:W-:-:S05]  /*23f90*/  SEL R4, R14, RZ, P3 ;  /* 0x000000ff0e047207 */ /* 0x000fca0001800000 */
[----:B------:R-:W-:-:S04]  /*23fa0*/  IMAD.IADD R4, R3, 0x1, R4 ;  /* 0x0000000103047824 */ /* 0x000fc800078e0204 */
[----:B------:R-:W-:-:S07]  /*23fb0*/  IMAD.MOV.U32 R13, RZ, RZ, R4 ;  /* 0x000000ffff0d7224 */ /* 0x000fce00078e0004 */
[----:B------:R-:W-:Y:S05]  /*23fc0*/  WARPSYNC.COLLECTIVE R15, `(.L_x_2086) ;  /* 0x000000000f087348 */ /* 0x000fea0003c00000 */
[----:B------:R0:W1:Y:S02]  /*23fd0*/  SHFL.UP P6, R14, R13, R12, R11 ;  /* 0x0400000c0d0e7389 */ /* 0x00006400000c000b */
[----:B01----:R-:W-:Y:S01]  /*23fe0*/  ENDCOLLECTIVE ;  /* 0x000000000000791b */ /* 0x003fe20003800000 */
.L_x_2086:
[----:B------:R-:W-:Y:S01]  /*23ff0*/  IMAD.MOV.U32 R12, RZ, RZ, 0x10 ;  /* 0x00000010ff0c7424 */ /* 0x000fe200078e00ff */
[----:B------:R-:W-:-:S05]  /*24000*/  SEL R5, R14, RZ, P4 ;  /* 0x000000ff0e057207 */ /* 0x000fca0002000000 */
[----:B------:R-:W-:-:S04]  /*24010*/  IMAD.IADD R5, R4, 0x1, R5 ;  /* 0x0000000104057824 */ /* 0x000fc800078e0205 */
[----:B------:R-:W-:-:S07]  /*24020*/  IMAD.MOV.U32 R13, RZ, RZ, R5 ;  /* 0x000000ffff0d7224 */ /* 0x000fce00078e0005 */
[----:B------:R-:W-:Y:S05]  /*24030*/  WARPSYNC.COLLECTIVE R15, `(.L_x_2087) ;  /* 0x000000000f087348 */ /* 0x000fea0003c00000 */
[----:B------:R0:W1:Y:S02]  /*24040*/  SHFL.UP P6, R14, R13, R12, R11 ;  /* 0x0400000c0d0e7389 */ /* 0x00006400000c000b */
[----:B01----:R-:W-:Y:S01]  /*24050*/  ENDCOLLECTIVE ;  /* 0x000000000000791b */ /* 0x003fe20003800000 */
.L_x_2087:
        /* <DEDUP_REMOVED lines=8> */
.L_x_2088:
[----:B------:R-:W-:Y:S05]  /*240e0*/  BRA `(.L_x_2089) ;  /* 0xffffff9800947947 */ /* 0x000fea000383ffff */
.L_x_1877:
[----:B------:R-:W-:Y:S01]  /*240f0*/  BSSY B0, `(.L_x_2090) ;  /* 0x0000006000007945 */ /* 0x000fe20003800000 */
[----:B------:R-:W-:Y:S01]  /*24100*/  PLOP3.LUT P6, PT, P6, PT, PT, 0x8, 0x0 ;  /* 0x000000000000781c */ /* 0x000fe200037ce170 */
[----:B------:R-:W-:-:S12]  /*24110*/  IMAD.MOV.U32 R15, RZ, RZ, -0x1 ;  /* 0xffffffffff0f7424 */ /* 0x000fd800078e00ff */
[----:B01----:R-:W-:Y:S05]  /*24120*/  WARPSYNC.COLLECTIVE R15, `(.L_x_2091) ;  /* 0x000000000f087348 */ /* 0x003fea0003c00000 */
[----:B------:R-:W-:Y:S01]  /*24130*/  VOTE.ANY R14, PT, P6 ;  /* 0x00000000000e7806 */ /* 0x000fe200030e0100 */
[----:B01----:R-:W-:Y:S06]  /*24140*/  ENDCOLLECTIVE ;  /* 0x000000000000791b */ /* 0x003fec0003800000 */
.L_x_2091:
[----:B------:R-:W-:Y:S05]  /*24150*/  BSYNC B0 ;  /* 0x0000000000007941 */ /* 0x000fea0003800000 */
.L_x_2090:
        /* <DEDUP_REMOVED lines=9> */
.L_x_2092:
[----:B------:R-:W-:Y:S01]  /*241f0*/  IMAD.MOV.U32 R17, RZ, RZ, R14 ;  /* 0x000000ffff117224 */ /* 0x000fe200078e000e */
[----:B------:R-:W-:Y:S06]  /*24200*/  BRA `(.L_x_2093) ;  /* 0xffffff9800847947 */ /* 0x000fec000383ffff */
.L_x_1879:
[----:B------:R-:W-:Y:S01]  /*24210*/  BSSY B0, `(.L_x_2094) ;  /* 0x0000007000007945 */ /* 0x000fe20003800000 */
[----:B------:R-:W-:Y:S02]  /*24220*/  IMAD.MOV.U32 R13, RZ, RZ, R3 ;  /* 0x000000ffff0d7224 */ /* 0x000fe400078e0003 */
[----:B------:R-:W-:Y:S02]  /*24230*/  IMAD.MOV.U32 R11, RZ, RZ, 0x1f ;  /* 0x0000001fff0b7424 */ /* 0x000fe400078e00ff */
[----:B------:R-:W-:-:S07]  /*24240*/  IMAD.MOV.U32 R15, RZ, RZ, -0x1 ;  /* 0xffffffffff0f7424 */ /* 0x000fce00078e00ff */
[----:B0-23--:R-:W-:Y:S05]  /*24250*/  WARPSYNC.COLLECTIVE R15, `(.L_x_2095) ;  /* 0x000000000f087348 */ /* 0x00dfea0003c00000 */
[----:B------:R1:W4:Y:S02]  /*24260*/  SHFL.IDX P6, R14, R13, R12, R11 ;  /* 0x0000000c0d0e7389 */ /* 0x00032400000c000b */
[----:B01234-:R-:W-:Y:S01]  /*24270*/  ENDCOLLECTIVE ;  /* 0x000000000000791b */ /* 0x01ffe20003800000 */
.L_x_2095:
[----:B------:R-:W-:Y:S05]  /*24280*/  BSYNC B0 ;  /* 0x0000000000007941 */ /* 0x000fea0003800000 */
.L_x_2094:
[----:B------:R-:W-:Y:S01]  /*24290*/  IMAD.MOV.U32 R6, RZ, RZ, R14 ;  /* 0x000000ffff067224 */ /* 0x000fe200078e000e */
[----:B------:R-:W-:Y:S06]  /*242a0*/  BRA `(.L_x_1878) ;  /* 0xffffff9800787947 */ /* 0x000fec000383ffff */
.L_x_1883:
[----:B0-----:R0:W4:Y:S02]  /*242b0*/  SYNCS.PHASECHK.TRANS64.TRYWAIT P0, [R5+URZ+0x16820], R0 ;  /* 0x01682000050075a7 */ /* 0x001124000800017f */
[----:B----4-:R-:W-:Y:S05]  /*242c0*/  @!P0 NANOSLEEP.SYNCS 0x989680 ;  /* 0x009896800000895d */ /* 0x010fea0003900000 */
[----:B------:R-:W4:Y:S02]  /*242d0*/  @!P0 SYNCS.PHASECHK.TRANS64 P0, [R5+URZ+0x16820], R0 ;  /* 0x01682000050085a7 */ /* 0x000f24000800007f */
[----:B----4-:R-:W-:Y:S05]  /*242e0*/  @!P0 BRA `(.L_x_1883) ;  /* 0xfffffffc00f08947 */ /* 0x010fea000383ffff */
[----:B------:R-:W-:Y:S05]  /*242f0*/  BRA `(.L_x_2096) ;  /* 0xffffff9c00f07947 */ /* 0x000fea000383ffff */
.L_x_1884:
[----:B------:R-:W4:Y:S01]  /*24300*/  S2R R2, SR_TID.X ;  /* 0x0000000000027919 */ /* 0x000f220000002100 */
[----:B------:R-:W-:Y:S01]  /*24310*/  BSSY B0, `(.L_x_2097) ;  /* 0x000000a000007945 */ /* 0x000fe20003800000 */
[----:B-1----:R-:W-:Y:S02]  /*24320*/  IMAD.MOV.U32 R12, RZ, RZ, RZ ;  /* 0x000000ffff0c7224 */ /* 0x002fe400078e00ff */
[----:B------:R-:W-:Y:S02]  /*24330*/  IMAD.MOV.U32 R11, RZ, RZ, 0x1f ;  /* 0x0000001fff0b7424 */ /* 0x000fe400078e00ff */
[----:B------:R-:W-:Y:S01]  /*24340*/  IMAD.MOV.U32 R15, RZ, RZ, -0x1 ;  /* 0xffffffffff0f7424 */ /* 0x000fe200078e00ff */
[----:B----4-:R-:W-:-:S04]  /*24350*/  SHF.R.U32.HI R2, RZ, 0x5, R2 ;  /* 0x00000005ff027819 */ /* 0x010fc80000011602 */
[----:B------:R-:W-:-:S05]  /*24360*/  LOP3.LUT R2, R2, 0x3, RZ, 0xc0, !PT ;  /* 0x0000000302027812 */ /* 0x000fca00078ec0ff */
[----:B------:R-:W-:-:S07]  /*24370*/  IMAD.MOV.U32 R13, RZ, RZ, R2 ;  /* 0x000000ffff0d7224 */ /* 0x000fce00078e0002 */
[----:B0-23--:R-:W-:Y:S05]  /*24380*/  WARPSYNC.COLLECTIVE R15, `(.L_x_2098) ;  /* 0x000000000f087348 */ /* 0x00dfea0003c00000 */
[----:B------:R1:W4:Y:S02]  /*24390*/  SHFL.IDX P6, R14, R13, R12, R11 ;  /* 0x0000000c0d0e7389 */ /* 0x00032400000c000b */
[----:B01234-:R-:W-:Y:S01]  /*243a0*/  ENDCOLLECTIVE ;  /* 0x000000000000791b */ /* 0x01ffe20003800000 */
.L_x_2098:
[----:B------:R-:W-:Y:S05]  /*243b0*/  BSYNC B0 ;  /* 0x0000000000007941 */ /* 0x000fea0003800000 */
.L_x_2097:
[----:B------:R-:W-:Y:S05]  /*243c0*/  BRA `(.L_x_2099) ;  /* 0xffffff9c00d87947 */ /* 0x000fea000383ffff */
.L_x_1885:
[----:B------:R-:W-:Y:S01]  /*243d0*/  BSSY B0, `(.L_x_2100) ;  /* 0x0000006000007945 */ /* 0x000fe20003800000 */
[----:B------:R-:W-:-:S07]  /*243e0*/  IMAD.MOV.U32 R15, RZ, RZ, -0x1 ;  /* 0xffffffffff0f7424 */ /* 0x000fce00078e00ff */
[----:B0123--:R-:W-:Y:S05]  /*243f0*/  WARPSYNC.COLLECTIVE R15, `(.L_x_2101) ;  /* 0x000000000f0c7348 */ /* 0x00ffea0003c00000 */
[----:B------:R-:W-:Y:S02]  /*24400*/  ELECT P6, UR62, PT ;  /* 0x00000000003e782f */ /* 0x000fe400038c0000 */
[----:B------:R-:W-:Y:S01]  /*24410*/  MOV R14, UR62 ;  /* 0x0000003e000e7c02 */ /* 0x000fe20008000f00 */
[----:B0123--:R-:W-:Y:S10]  /*24420*/  ENDCOLLECTIVE ;  /* 0x000000000000791b */ /* 0x00fff40003800000 */
.L_x_2101:
[----:B------:R-:W-:Y:S05]  /*24430*/  BSYNC B0 ;  /* 0x0000000000007941 */ /* 0x000fea0003800000 */
.L_x_2100:
[----:B------:R-:W-:Y:S05]  /*24440*/  BRA `(.L_x_2102) ;  /* 0xffffff9c00cc7947 */ /* 0x000fea000383ffff */
.L_x_1887:
[----:B0-----:R0:W4:Y:S02]  /*24450*/  SYNCS.PHASECHK.TRANS64.TRYWAIT P1, [R3+URZ+0x16840], R2 ;  /* 0x01684002030075a7 */ /* 0x001124000802017f */
[----:B----4-:R-:W-:Y:S05]  /*24460*/  @!P1 NANOSLEEP.SYNCS 0x989680 ;  /* 0x009896800000995d */ /* 0x010fea0003900000 */
[----:B------:R-:W4:Y:S02]  /*24470*/  @!P1 SYNCS.PHASECHK.TRANS64 P1, [R3+URZ+0x16840], R2 ;  /* 0x01684002030095a7 */ /* 0x000f24000802007f */
[----:B----4-:R-:W-:Y:S05]  /*24480*/  @!P1 BRA `(.L_x_1887) ;  /* 0xfffffffc00f09947 */ /* 0x010fea000383ffff */
[----:B------:R-:W-:Y:S05]  /*24490*/  BRA `(.L_x_2103) ;  /* 0xffffff9c00ec7947 */ /* 0x000fea000383ffff */
.L_x_1889:
[----:B----4-:R4:W0:Y:S02]  /*244a0*/  SYNCS.PHASECHK.TRANS64.TRYWAIT P1, [R25+URZ+0x16840], R0 ;  /* 0x01684000190075a7 */ /* 0x010824000802017f */
[----:B0-----:R-:W-:Y:S05]  /*244b0*/  @!P1 NANOSLEEP.SYNCS 0x989680 ;  /* 0x009896800000995d */ /* 0x001fea0003900000 */
[----:B------:R-:W0:Y:S02]  /*244c0*/  @!P1 SYNCS.PHASECHK.TRANS64 P1, [R25+URZ+0x16840], R0 ;  /* 0x01684000190095a7 */ /* 0x000e24000802007f */
[----:B0-----:R-:W-:Y:S05]  /*244d0*/  @!P1 BRA `(.L_x_1889) ;  /* 0xfffffffc00f09947 */ /* 0x001fea000383ffff */
[----:B------:R-:W-:Y:S05]  /*244e0*/  BRA `(.L_x_2104) ;  /* 0xffffff9c00f87947 */ /* 0x000fea000383ffff */
.L_x_1891:
[----:B------:R0:W0:Y:S02]  /*244f0*/  SYNCS.PHASECHK.TRANS64.TRYWAIT P1, [R3+URZ+0x16860], R2 ;  /* 0x01686002030075a7 */ /* 0x000024000802017f */
[----:B0-----:R-:W-:Y:S05]  /*24500*/  @!P1 NANOSLEEP.SYNCS 0x989680 ;  /* 0x009896800000995d */ /* 0x001fea0003900000 */
[----:B------:R-:W0:Y:S02]  /*24510*/  @!P1 SYNCS.PHASECHK.TRANS64 P1, [R3+URZ+0x16860], R2 ;  /* 0x01686002030095a7 */ /* 0x000e24000802007f */
[----:B0-----:R-:W-:Y:S05]  /*24520*/  @!P1 BRA `(.L_x_1891) ;  /* 0xfffffffc00f09947 */ /* 0x001fea000383ffff */
[----:B------:R-:W-:Y:S05]  /*24530*/  BRA `(.L_x_2105) ;  /* 0xffffff9c00f47947 */ /* 0x000fea000383ffff */
.L_x_2106:
        /* <DEDUP_REMOVED lines=12> */
.L_x_3110:


//--------------------- .text._ZN7cutlass13device_kernelIN5flash11enable_sm90INS1_16FlashAttnFwdSm90INS1_25CollectiveMainloopFwdSm90ILi2EN4cute5tupleIJNS5_1CILi1EEES8_S8_EEENS6_IJNS7_ILi192EEENS7_ILi128EEENS7_ILi64EEEEEELi64ENS_10bfloat16_tEfNS_4arch4Sm90ELb1ELb0ELb0ELb0ELb1ELb0ELb0ELb1ELb1ELb1ELb0ELb0EEENS1_21CollectiveEpilogueFwdINS6_IJSA_SC_SB_EEES9_SE_SG_Li384ELb0ELb1ELb0ELb0EEENS1_30DynamicPersistentTileSchedulerILi384ELi128ELb0ELb1ELb1EEEEEEEEEvNT_6ParamsE --------------------------
	.section	.text._ZN7cutlass13device_kernelIN5flash11enable_sm90INS1_16FlashAttnFwdSm90INS1_25CollectiveMainloopFwdSm90ILi2EN4cute5tupleIJNS5_1CILi1EEES8_S8_EEENS6_IJNS7_ILi192EEENS7_ILi128EEENS7_ILi64EEEEEELi64ENS_10bfloat16_tEfNS_4arch4Sm90ELb1ELb0ELb0ELb0ELb1ELb0ELb0ELb1ELb1ELb1ELb0ELb0EEENS1_21CollectiveEpilogueFwdINS6_IJSA_SC_SB_EEES9_SE_SG_Li384ELb0ELb1ELb0ELb0EEENS1_30DynamicPersistentTileSchedulerILi384ELi128ELb0ELb1ELb1EEEEEEEEEvNT_6ParamsE,"ax",@progbits
	.align	128
.text._ZN7cutlass13device_kernelIN5flash11enable_sm90INS1_16FlashAttnFwdSm90INS1_25CollectiveMainloopFwdSm90ILi2EN4cute5tupleIJNS5_1CILi1EEES8_S8_EEENS6_IJNS7_ILi192EEENS7_ILi128EEENS7_ILi64EEEEEELi64ENS_10bfloat16_tEfNS_4arch4Sm90ELb1ELb0ELb0ELb0ELb1ELb0ELb0ELb1ELb1ELb1ELb0ELb0EEENS1_21CollectiveEpilogueFwdINS6_IJSA_SC_SB_EEES9_SE_SG_Li384ELb0ELb1ELb0ELb0EEENS1_30DynamicPersistentTileSchedulerILi384ELi128ELb0ELb1ELb1EEEEEEEEEvNT_6ParamsE:
        .type           _ZN7cutlass13device_kernelIN5flash11enable_sm90INS1_16FlashAttnFwdSm90INS1_25CollectiveMainloopFwdSm90ILi2EN4cute5tupleIJNS5_1CILi1EEES8_S8_EEENS6_IJNS7_ILi192EEENS7_ILi128EEENS7_ILi64EEEEEELi64ENS_10bfloat16_tEfNS_4arch4Sm90ELb1ELb0ELb0ELb0ELb1ELb0ELb0ELb1ELb1ELb1ELb0ELb0EEENS1_21CollectiveEpilogueFwdINS6_IJSA_SC_SB_EEES9_SE_SG_Li384ELb0ELb1ELb0ELb0EEENS1_30DynamicPersistentTileSchedulerILi384ELi128ELb0ELb1ELb1EEEEEEEEEvNT_6ParamsE,@function
        .size           _ZN7cutlass13device_kernelIN5flash11enable_sm90INS1_16FlashAttnFwdSm90INS1_25CollectiveMainloopFwdSm90ILi2EN4cute5tupleIJNS5_1CILi1EEES8_S8_EEENS6_IJNS7_ILi192EEENS7_ILi128EEENS7_ILi64EEEEEELi64ENS_10bfloat16_tEfNS_4arch4Sm90ELb1ELb0ELb0ELb0ELb1ELb0ELb0ELb1ELb1ELb1ELb0ELb0EEENS1_21CollectiveEpilogueFwdINS6_IJSA_SC_SB_EEES9_SE_SG_Li384ELb0ELb1ELb0ELb0EEENS1_30DynamicPersistentTileSchedulerILi384ELi128ELb0ELb1ELb1EEEEEEEEEvNT_6ParamsE,(.L_x_3111 - _ZN7cutlass13device_kernelIN5flash11enable_sm90INS1_16FlashAttnFwdSm90INS1_25CollectiveMainloopFwdSm90ILi2EN4cute5tupleIJNS5_1CILi1EEES8_S8_EEENS6_IJNS7_ILi192EEENS7_ILi128EEENS7_ILi64EEEEEELi64ENS_10bfloat16_tEfNS_4arch4Sm90ELb1ELb0ELb0ELb0ELb1ELb0ELb0ELb1ELb1ELb1ELb0ELb0EEENS1_21CollectiveEpilogueFwdINS6_IJSA_SC_SB_EEES9_SE_SG_Li384ELb0ELb1ELb0ELb0EEENS1_30DynamicPersistentTileSchedulerILi384ELi128ELb0ELb1ELb1EEEEEEEEEvNT_6ParamsE)
        .other          _ZN7cutlass13device_kernelIN5flash11enable_sm90INS1_16FlashAttnFwdSm90INS1_25CollectiveMainloopFwdSm90ILi2EN4cute5tupleIJNS5_1CILi1EEES8_S8_EEENS6_IJNS7_ILi192EEENS7_ILi128EEENS7_ILi64EEEEEELi64ENS_10bfloat16_tEfNS_4arch4Sm90ELb1ELb0ELb0ELb0ELb1ELb0ELb0ELb1ELb1ELb1ELb0ELb0EEENS1_21CollectiveEpilogueFwdINS6_IJSA_SC_SB_EEES9_SE_SG_Li384ELb0ELb1ELb0ELb0EEENS1_30DynamicPersistentTileSchedulerILi384ELi128ELb0ELb1ELb1EEEEEEEEEvNT_6ParamsE,@"STO_CUDA_ENTRY STV_DEFAULT"
_ZN7cutlass13device_kernelIN5flash11enable_sm90INS1_16FlashAttnFwdSm90INS1_25CollectiveMainloopFwdSm90ILi2EN4cute5tupleIJNS5_1CILi1EEES8_S8_EEENS6_IJNS7_ILi192EEENS7_ILi128EEENS7_ILi64EEEEEELi64ENS_10bfloat16_tEfNS_4arch4Sm90ELb1ELb0ELb0ELb0ELb1ELb0ELb0ELb1ELb1ELb1ELb0ELb0EEENS1_21CollectiveEpilogueFwdINS6_IJSA_SC_SB_EEES9_SE_SG_Li384ELb0ELb1ELb0ELb0EEENS1_30DynamicPersistentTileSchedulerILi384ELi128ELb0ELb1ELb1EEEEEEEEEvNT_6ParamsE:
        /* <DEDUP_REMOVED lines=45> */
.L_x_2107:
        /* <DEDUP_REMOVED lines=22> */
.L_x_2108:
        /* <DEDUP_REMOVED lines=18> */
.L_x_2109:
        /* <DEDUP_REMOVED lines=22> */
.L_x_2110:
        /* <DEDUP_REMOVED lines=23> */
.L_x_2111:
        /* <DEDUP_REMOVED lines=8> */
.L_x_2113:
        /* <DEDUP_REMOVED lines=26> */
[C---:B------:R-:W-:Y:S01]  /*0a40*/  LOP3.LUT R4, R2.reuse, 0x3fffff0, RZ, 0xc0, !PT ;  /* 0x03fffff002047812 */ /* 0x040fe200078ec0ff */
        /* <DEDUP_REMOVED lines=38> */
.L_x_2158:
        /* <DEDUP_REMOVED lines=12> */
[----:B012--5:R-:W-:Y:S05]  /*0d70*/  @!P0 BRA `(.L_x_2114) ;  /* 0x0000000000208947 */ /* 0x027fea0003800000 */
        /* <DEDUP_REMOVED lines=8> */
.L_x_2114:
[----:B------:R-:W-:Y:S01]  /*0e00*/  ULDC UR7, c[0x0][0xc54] ;  /* 0x0003150000077ab9 */ /* 0x000fe20000000800 */
[----:B------:R-:W-:Y:S01]  /*0e10*/  UMOV UR6, UR9 ;  /* 0x0000000900067c82 */ /* 0x000fe20008000000 */
[----:B------:R-:W-:-:S11]  /*0e20*/  UISETP.NE.AND UP0, UPT, UR7, 0x1, UPT ;  /* 0x000000010700788c */ /* 0x000fd6000bf05270 */
[----:B------:R-:W-:Y:S02]  /*0e30*/  @UP0 ULDC.64 UR10, c[0x0][0xc58] ;  /* 0x00031600000a0ab9 */ /* 0x000fe40000000a00 */
[----:B------:R-:W-:-:S04]  /*0e40*/  UIMAD.WIDE.U32 UR4, UR9, UR10, URZ ;  /* 0x0000000a090472a5 */ /* 0x000fc8000f8e003f */
[----:B------:R-:W-:-:S04]  /*0e50*/  @UP0 USHF.R.U32.HI UR6, URZ, UR11, UR5 ;  /* 0x0000000b3f060299 */ /* 0x000fc80008011605 */
[----:B------:R-:W-:-:S12]  /*0e60*/  UIMAD UR4, UR6, UR7, URZ ;  /* 0x00000007060472a4 */ /* 0x000fd8000f8e023f */
.L_x_2115:
[----:B------:R-:W-:Y:S01]  /*0e70*/  ULDC.64 UR10, c[0x0][0x418] ;  /* 0x00010600000a7ab9 */ /* 0x000fe20000000a00 */
[----:B------:R-:W-:Y:S01]  /*0e80*/  ULOP3.LUT UR6, URZ, UR6, URZ, 0x33, !UPT ;  /* 0x000000063f067292 */ /* 0x000fe2000f8e333f */
[----:B------:R-:W-:Y:S01]  /*0e90*/  PLOP3.LUT P0, PT, PT, PT, PT, 0x80, 0x0 ;  /* 0x000000000000781c */ /* 0x000fe20003f0f070 */
[----:B------:R-:W-:Y:S01]  /*0ea0*/  UISETP.NE.U32.AND UP0, UPT, UR10, URZ, UPT ;  /* 0x0000003f0a00728c */ /* 0x000fe2000bf05070 */
[----:B------:R-:W-:Y:S01]  /*0eb0*/  CS2R R26, SRZ ;  /* 0x00000000001a7805 */ /* 0x000fe2000001ff00 */
[----:B------:R-:W-:Y:S01]  /*0ec0*/  ULDC UR5, c[0x0][0xc3c] ;  /* 0x00030f0000057ab9 */ /* 0x000fe20000000800 */
[----:B------:R-:W-:Y:S01]  /*0ed0*/  UIADD3 UR4, UR9, -UR4, URZ ;  /* 0x8000000409047290 */ /* 0x000fe2000fffe03f */
[----:B------:R-:W-:Y:S01]  /*0ee0*/  CS2R R118, SRZ ;  /* 0x0000000000767805 */ /* 0x000fe2000001ff00 */
[----:B------:R-:W-:Y:S01]  /*0ef0*/  UISETP.NE.AND.EX UP0, UPT, UR11, URZ, UPT, UP0 ;  /* 0x0000003f0b00728c */ /* 0x000fe2000bf05300 */
[----:B------:R-:W-:Y:S01]  /*0f00*/  CS2R R116, SRZ ;  /* 0x0000000000747805 */ /* 0x000fe2000001ff00 */
[----:B------:R-:W-:Y:S01]  /*0f10*/  UIADD3 UR6, UR6, UR5, URZ ;  /* 0x0000000506067290 */ /* 0x000fe2000fffe03f */
[----:B------:R-:W-:Y:S01]  /*0f20*/  CS2R R114, SRZ ;  /* 0x0000000000727805 */ /* 0x000fe2000001ff00 */
[----:B------:R-:W-:Y:S01]  /*0f30*/  ULDC UR11, c[0x0][0x448] ;  /* 0x00011200000b7ab9 */ /* 0x000fe20000000800 */
[----:B------:R-:W-:Y:S01]  /*0f40*/  ULDC UR10, c[0x0][0xc54] ;  /* 0x00031500000a7ab9 */ /* 0x000fe20000000800 */
[----:B------:R-:W-:Y:S01]  /*0f50*/  UISETP.NE.AND UP2, UPT, UR11, 0x1, UPT ;  /* 0x000000010b00788c */ /* 0x000fe2000bf45270 */
[----:B------:R-:W-:Y:S01]  /*0f60*/  CS2R R112, SRZ ;  /* 0x0000000000707805 */ /* 0x000fe2000001ff00 */
[----:B------:R-:W-:Y:S01]  /*0f70*/  UIMAD UR40, UR6, 0xc0, URZ ;  /* 0x000000c0062878a4 */ /* 0x000fe2000f8e023f */
[----:B------:R-:W-:Y:S01]  /*0f80*/  CS2R R14, SRZ ;  /* 0x00000000000e7805 */ /* 0x000fe2000001ff00 */
[----:B------:R-:W-:Y:S01]  /*0f90*/  UIMAD UR10, UR8, UR10, UR4 ;  /* 0x0000000a080a72a4 */ /* 0x000fe2000f8e0204 */
[----:B------:R-:W-:Y:S01]  /*0fa0*/  IMAD.MOV.U32 R110, RZ, RZ, RZ ;  /* 0x000000ffff6e7224 */ /* 0x000fe200078e00ff */
[----:B------:R-:W-:Y:S01]  /*0fb0*/  UIADD3 UR6, UR40, 0xbf, URZ ;  /* 0x000000bf28067890 */ /* 0x000fe2000fffe03f */
[----:B------:R-:W-:Y:S01]  /*0fc0*/  IMAD.MOV.U32 R21, RZ, RZ, RZ ;  /* 0x000000ffff157224 */ /* 0x000fe200078e00ff */
[----:B------:R-:W-:Y:S01]  /*0fd0*/  ULDC UR47, c[0x0][0x424] ;  /* 0x00010900002f7ab9 */ /* 0x000fe20000000800 */
[----:B------:R-:W-:Y:S01]  /*0fe0*/  ULDC UR7, c[0x0][0x288] ;  /* 0x0000a20000077ab9 */ /* 0x000fe20000000800 */
[----:B------:R-:W-:Y:S01]  /*0ff0*/  USEL UR47, UR47, 0x1, UP0 ;  /* 0x000000012f2f7887 */ /* 0x000fe20008000000 */
[----:B------:R-:W-:Y:S01]  /*1000*/  CS2R R12, SRZ ;  /* 0x00000000000c7805 */ /* 0x000fe2000001ff00 */
[----:B------:R-:W-:Y:S01]  /*1010*/  @UP2 ULDC UR4, c[0x0][0x44c] ;  /* 0x0001130000042ab9 */ /* 0x000fe20000000800 */
[----:B------:R-:W-:Y:S01]  /*1020*/  UIADD3 UR7, -UR7, 0x80, URZ ;  /* 0x0000008007077890 */ /* 0x000fe2000fffe13f */
[----:B------:R-:W-:Y:S01]  /*1030*/  IMAD.MOV.U32 R106, RZ, RZ, RZ ;  /* 0x000000ffff6a7224 */ /* 0x000fe200078e00ff */
[----:B------:R-:W-:Y:S01]  /*1040*/  UIMAD.WIDE.U32 UR4, UR6, UR4, URZ ;  /* 0x00000004060472a5 */ /* 0x000fe2000f8e003f */
[----:B------:R-:W-:Y:S01]  /*1050*/  IMAD.MOV.U32 R25, RZ, RZ, RZ ;  /* 0x000000ffff197224 */ /* 0x000fe200078e00ff */
[----:B------:R-:W-:Y:S01]  /*1060*/  ULDC UR9, c[0x0][0x2f0] ;  /* 0x0000bc0000097ab9 */ /* 0x000fe20000000800 */
[----:B------:R-:W-:Y:S01]  /*1070*/  @UP2 ULDC UR11, c[0x0][0x450] ;  /* 0x00011400000b2ab9 */ /* 0x000fe20000000800 */
[----:B------:R-:W-:Y:S01]  /*1080*/  UIMAD UR7, UR47, UR9, UR7 ;  /* 0x000000092f0772a4 */ /* 0x000fe2000f8e0207 */
[----:B------:R-:W-:Y:S01]  /*1090*/  CS2R R102, SRZ ;  /* 0x0000000000667805 */ /* 0x000fe2000001ff00 */
[----:B------:R-:W-:Y:S01]  /*10a0*/  @UP2 USHF.R.U32.HI UR6, URZ, UR11, UR5 ;  /* 0x0000000b3f062299 */ /* 0x000fe20008011605 */
[----:B------:R-:W-:Y:S01]  /*10b0*/  CS2R R100, SRZ ;  /* 0x0000000000647805 */ /* 0x000fe2000001ff00 */
[----:B------:R-:W-:Y:S01]  /*10c0*/  UIMAD UR4, UR47, UR9, 0x7f ;  /* 0x0000007f2f0474a4 */ /* 0x000fe2000f8e0209 */
[----:B------:R-:W-:Y:S01]  /*10d0*/  CS2R R98, SRZ ;  /* 0x0000000000627805 */ /* 0x000fe2000001ff00 */
[----:B------:R-:W-:Y:S01]  /*10e0*/  UIADD3 UR6, UR7, UR6, URZ ;  /* 0x0000000607067290 */ /* 0x000fe2000fffe03f */
[----:B------:R-:W-:Y:S01]  /*10f0*/  CS2R R96, SRZ ;  /* 0x0000000000607805 */ /* 0x000fe2000001ff00 */
[----:B------:R-:W-:Y:S01]  /*1100*/  USHF.R.S32.HI UR5, URZ, 0x1f, UR4 ;  /* 0x0000001f3f057899 */ /* 0x000fe20008011404 */
[----:B------:R-:W-:Y:S01]  /*1110*/  CS2R R94, SRZ ;  /* 0x00000000005e7805 */ /* 0x000fe2000001ff00 */
[----:B------:R-:W-:Y:S01]  /*1120*/  USHF.R.S32.HI UR7, URZ, 0x1f, UR6 ;  /* 0x0000001f3f077899 */ /* 0x000fe20008011406 */
[----:B------:R-:W-:Y:S01]  /*1130*/  CS2R R92, SRZ ;  /* 0x00000000005c7805 */ /* 0x000fe2000001ff00 */
[----:B------:R-:W-:Y:S01]  /*1140*/  ULEA.HI UR5, UR5, UR4, URZ, 0x7 ;  /* 0x0000000405057291 */ /* 0x000fe2000f8f383f */
[----:B------:R-:W-:Y:S01]  /*1150*/  CS2R R90, SRZ ;  /* 0x00000000005a7805 */ /* 0x000fe2000001ff00 */
[----:B------:R-:W-:Y:S01]  /*1160*/  ULEA.HI UR7, UR7, UR6, URZ, 0x7 ;  /* 0x0000000607077291 */ /* 0x000fe2000f8f383f */
[----:B------:R-:W-:Y:S01]  /*1170*/  CS2R R88, SRZ ;  /* 0x0000000000587805 */ /* 0x000fe2000001ff00 */
[----:B------:R-:W-:-:S02]  /*1180*/  USHF.R.S32.HI UR49, URZ, 0x7, UR5 ;  /* 0x000000073f317899 */ /* 0x000fc40008011405 */
[----:B------:R-:W-:Y:S01]  /*1190*/  USHF.R.S32.HI UR7, URZ, 0x7, UR7 ;  /* 0x000000073f077899 */ /* 0x000fe20008011407 */
[----:B------:R-:W-:Y:S01]  /*11a0*/  ULDC UR42, c[0x0][0xc48] ;  /* 0x00031200002a7ab9 */ /* 0x000fe20000000800 */
[----:B------:R-:W-:Y:S02]  /*11b0*/  UMOV UR41, UR10 ;  /* 0x0000000a00297c82 */ /* 0x000fe40008000000 */
[----:B------:R-:W-:Y:S02]  /*11c0*/  UISETP.LT.AND UP0, UPT, UR49, UR7, UPT ;  /* 0x000000073100728c */ /* 0x000fe4000bf01270 */
[----:B------:R-:W-:Y:S02]  /*11d0*/  UISETP.NE.AND UP1, UPT, UR42, 0x1, UPT ;  /* 0x000000012a00788c */ /* 0x000fe4000bf25270 */
[----:B------:R-:W-:Y:S02]  /*11e0*/  USEL UR49, UR49, UR7, UP0 ;  /* 0x0000000731317287 */ /* 0x000fe40008000000 */
[----:B------:R-:W-:-:S02]  /*11f0*/  UP2UR UR48, UPR, URZ, 0x4 ;  /* 0x000000043f307883 */ /* 0x000fc40008000000 */
[----:B------:R-:W-:-:S05]  /*1200*/  UISETP.GE.AND UP0, UPT, UR49, 0x1, UPT ;  /* 0x000000013100788c */ /* 0x000fca000bf06270 */
[----:B------:R-:W-:Y:S01]  /*1210*/  @UP1 ULDC UR8, c[0x0][0xc4c] ;  /* 0x0003130000081ab9 */ /* 0x000fe20000000800 */
[----:B------:R-:W-:Y:S01]  /*1220*/  PLOP3.LUT P1, PT, PT, PT, UP0, 0x80, 0x0 ;  /* 0x000000000000781c */ /* 0x000fe20003f2f008 */
[----:B------:R-:W-:Y:S01]  /*1230*/  UIMAD.WIDE.U32 UR4, UR10, UR8, URZ ;  /* 0x000000080a0472a5 */ /* 0x000fe2000f8e003f */
[----:B------:R-:W-:-:S03]  /*1240*/  @UP1 ULDC UR6, c[0x0][0xc50] ;  /* 0x0003140000061ab9 */ /* 0x000fc60000000800 */
[----:B------:R-:W-:-:S04]  /*1250*/  @UP1 USHF.R.U32.HI UR41, URZ, UR6, UR5 ;  /* 0x000000063f291299 */ /* 0x000fc80008011605 */
[----:B------:R-:W-:-:S04]  /*1260*/  UIADD3 UR4, -UR41, URZ, URZ ;  /* 0x0000003f29047290 */ /* 0x000fc8000fffe13f */
[----:B------:R-:W-:Y:S01]  /*1270*/  UIMAD UR42, UR42, UR4, UR10 ;  /* 0x000000042a2a72a4 */ /* 0x000fe2000f8e020a */
[----:B------:R-:W-:Y:S11]  /*1280*/  @!P1 BRA `(.L_x_2116) ;  /* 0x0000007000009947 */ /* 0x000ff60003800000 */
        /* <DEDUP_REMOVED lines=31> */
.L_x_2117:
        /* <DEDUP_REMOVED lines=9> */
.L_x_2222:
[----:B------:R-:W-:Y:S05]  /*1510*/  @!P0 BRA `(.L_x_2119) ;  /* 0x0000000000048947 */ /* 0x000fea0003800000 */
[----:B------:R-:W-:Y:S01]  /*1520*/  BPT.TRAP 0x1 ;  /* 0x000000040000795c */ /* 0x000fe20000300000 */
.L_x_2119:
[----:B------:R-:W-:Y:S02]  /*1530*/  IMAD.U32 R4, RZ, RZ, UR38 ;  /* 0x00000026ff047e24 */ /* 0x000fe4000f8e00ff */
[----:B0-----:R-:W-:-:S03]  /*1540*/  IMAD.U32 R3, RZ, RZ, UR37 ;  /* 0x00000025ff037e24 */ /* 0x001fc6000f8e00ff */
[----:B------:R-:W-:Y:S02]  /*1550*/  LEA R4, R4, UR45, 0x3 ;  /* 0x0000002d04047c11 */ /* 0x000fe4000f8e18ff */
[----:B------:R-:W-:-:S04]  /*1560*/  SHF.L.U32 R3, R3, 0x1f, RZ ;  /* 0x0000001f03037819 */ /* 0x000fc800000006ff */
[----:B------:R0:W1:Y:S01]  /*1570*/  SYNCS.PHASECHK.TRANS64.TRYWAIT P1, [R4+URZ+0x16830], R3 ;  /* 0x01683003040075a7 */ /* 0x000062000802017f */
[----:B------:R-:W-:Y:S05]  /*1580*/  @!P0 BRA `(.L_x_2120) ;  /* 0x0000000000048947 */ /* 0x000fea0003800000 */
[----:B------:R-:W-:Y:S01]  /*1590*/  BPT.TRAP 0x1 ;  /* 0x000000040000795c */ /* 0x000fe20000300000 */
.L_x_2120:
[----:B-1----:R-:W-:Y:S05]  /*15a0*/  @P1 BRA `(.L_x_2121) ;  /* 0x0000000000081947 */ /* 0x002fea0003800000 */
[----:B------:R-:W1:Y:S02]  /*15b0*/  SYNCS.PHASECHK.TRANS64.TRYWAIT P1, [R4+URZ+0x16830], R3 ;  /* 0x01683003040075a7 */ /* 0x000e64000802017f */
[----:B-1----:R-:W-:Y:S05]  /*15c0*/  @!P1 BRA `(.L_x_2122) ;  /* 0x000000c800149947 */ /* 0x002fea0003800000 */
.L_x_2121:
        /* <DEDUP_REMOVED lines=35> */
.L_x_2123:
[----:B------:R-:W-:Y:S01]  /*1800*/  UISETP.NE.AND UP0, UPT, UR48, URZ, UPT ;  /* 0x0000003f3000728c */ /* 0x000fe2000bf05270 */
[----:B------:R-:W-:Y:S01]  /*1810*/  VIADD R7, R17, UR40 ;  /* 0x0000002811077c36 */ /* 0x000fe20008000000 */
[----:B------:R-:W-:Y:S01]  /*1820*/  ULDC UR11, c[0x0][0x2f0] ;  /* 0x0000bc00000b7ab9 */ /* 0x000fe20000000800 */
[----:B------:R-:W-:Y:S01]  /*1830*/  ULDC UR14, c[0x0][0x288] ;  /* 0x0000a200000e7ab9 */ /* 0x000fe20000000800 */
[----:B------:R-:W-:Y:S01]  /*1840*/  IMAD.U32 R5, RZ, RZ, UR11 ;  /* 0x0000000bff057e24 */ /* 0x000fe2000f8e00ff */
[----:B------:R-:W-:Y:S01]  /*1850*/  R2UR UR15, R4 ;  /* 0x00000000040f72ca */ /* 0x000fe200000e0000 */
[----:B------:R-:W-:Y:S01]  /*1860*/  UMOV UR10, UR40 ;  /* 0x00000028000a7c82 */ /* 0x000fe20008000000 */
[----:B------:R-:W-:Y:S01]  /*1870*/  PLOP3.LUT P1, PT, PT, PT, UP0, 0x80, 0x0 ;  /* 0x000000000000781c */ /* 0x000fe20003f2f008 */
[----:B------:R-:W-:Y:S01]  /*1880*/  UIADD3 UR24, UR49, -0x2, URZ ;  /* 0xfffffffe31187890 */ /* 0x000fe2000fffe03f */
[----:B------:R-:W-:Y:S02]  /*1890*/  PLOP3.LUT P2, PT, PT, PT, UP0, 0x80, 0x0 ;  /* 0x000000000000781c */ /* 0x000fe40003f4f008 */
[----:B------:R-:W-:Y:S01]  /*18a0*/  CS2R R118, SRZ ;  /* 0x0000000000767805 */ /* 0x000fe2000001ff00 */
[----:B------:R-:W-:Y:S01]  /*18b0*/  @UP0 ULDC UR6, c[0x0][0x44c] ;  /* 0x0001130000060ab9 */ /* 0x000fe20000000800 */
[----:B------:R-:W-:Y:S01]  /*18c0*/  @UP0 ULDC UR18, c[0x0][0x450] ;  /* 0x0001140000120ab9 */ /* 0x000fe20000000800 */
[----:B------:R-:W-:-:S02]  /*18d0*/  CS2R R116, SRZ ;  /* 0x0000000000747805 */ /* 0x000fc4000001ff00 */
[----:B------:R-:W-:Y:S02]  /*18e0*/  CS2R R114, SRZ ;  /* 0x0000000000727805 */ /* 0x000fe4000001ff00 */
[----:B------:R-:W-:Y:S02]  /*18f0*/  CS2R R112, SRZ ;  /* 0x0000000000707805 */ /* 0x000fe4000001ff00 */
[----:B------:R-:W-:Y:S01]  /*1900*/  CS2R R110, SRZ ;  /* 0x00000000006e7805 */ /* 0x000fe2000001ff00 */
[----:B------:R-:W-:Y:S01]  /*1910*/  @P1 IMAD.HI.U32 R0, R7, UR6, RZ ;  /* 0x0000000607001c27 */ /* 0x000fe2000f8e00ff */
[----:B------:R-:W-:-:S04]  /*1920*/  @UP0 ULDC UR6, c[0x0][0x450] ;  /* 0x0001140000060ab9 */ /* 0x000fc80000000800 */
[----:B------:R-:W-:Y:S01]  /*1930*/  @P2 SHF.R.U32.HI R7, RZ, UR6, R0 ;  /* 0x00000006ff072c19 */ /* 0x000fe20008011600 */
[----:B------:R-:W-:Y:S02]  /*1940*/  UMOV UR6, 0xffffff80 ;  /* 0xffffff8000067882 */ /* 0x000fe40000000000 */
[----:B------:R-:W-:Y:S02]  /*1950*/  UIMAD UR6, UR49, UR6, 0x80 ;  /* 0x00000080310674a4 */ /* 0x000fe4000f8e0206 */
[----:B------:R-:W2:Y:S02]  /*1960*/  SHFL.IDX PT, R2, R7, 0x1, 0x1c1f ;  /* 0x003c1f0007027f89 */ /* 0x000ea400000e0000 */
[----:B------:R-:W-:Y:S02]  /*1970*/  UIADD3 UR7, UR6, 0x1, URZ ;  /* 0x0000000106077890 */ /* 0x000fe4000fffe03f */
[----:B------:R-:W-:Y:S01]  /*1980*/  UIMAD UR6, UR47, UR11, UR6 ;  /* 0x0000000b2f0672a4 */ /* 0x000fe2000f8e0206 */
[----:B------:R-:W3:Y:S01]  /*1990*/  SHFL.IDX PT, R7, R7, RZ, 0x1c1f ;  /* 0x001c1fff07077589 */ /* 0x000ee200000e0000 */
[----:B------:R-:W-:-:S02]  /*19a0*/  UIMAD UR11, UR47, UR11, -UR14 ;  /* 0x0000000b2f0b72a4 */ /* 0x000fc4000f8e0a0e */
[----:B01----:R-:W-:-:S04]  /*19b0*/  IMAD.U32 R3, RZ, RZ, UR7 ;  /* 0x00000007ff037e24 */ /* 0x003fc8000f8e00ff */
[C---:B------:R-:W-:Y:S02]  /*19c0*/  IMAD R0, R16.reuse, -0x2, R3 ;  /* 0xfffffffe10007824 */ /* 0x040fe400078e0203 */
[----:B------:R-:W-:Y:S01]  /*19d0*/  IMAD.U32 R3, RZ, RZ, UR6 ;  /* 0x00000006ff037e24 */ /* 0x000fe2000f8e00ff */
[----:B------:R-:W-:Y:S01]  /*19e0*/  ULDC UR6, c[0x0][0x988] ;  /* 0x0002620000067ab9 */ /* 0x000fe20000000800 */
[----:B------:R-:W-:Y:S02]  /*19f0*/  IMAD R5, R5, UR47, R0 ;  /* 0x0000002f05057c24 */ /* 0x000fe4000f8e0200 */
[----:B------:R-:W-:Y:S02]  /*1a00*/  IMAD R3, R16, -0x2, R3 ;  /* 0xfffffffe10037824 */ /* 0x000fe400078e0203 */
[----:B------:R-:W-:Y:S01]  /*1a10*/  VIADD R8, R5, -UR14 ;  /* 0x8000000e05087c36 */ /* 0x000fe20008000000 */
[----:B--2---:R-:W-:-:S04]  /*1a20*/  IADD3 R2, R2, -UR14, R5 ;  /* 0x8000000e02027c10 */ /* 0x004fc8000fffe005 */
[----:B------:R-:W-:Y:S02]  /*1a30*/  VIMNMX R2, R3, R2, PT ;  /* 0x0000000203027248 */ /* 0x000fe40003fe0100 */
[----:B---3--:R-:W-:Y:S02]  /*1a40*/  VIADDMNMX R3, R7, R8, R3, PT ;  /* 0x0000000807037246 */ /* 0x008fe40003800103 */
[C---:B------:R-:W-:Y:S02]  /*1a50*/  ISETP.GT.AND P1, PT, R2.reuse, RZ, PT ;  /* 0x000000ff0200720c */ /* 0x040fe40003f24270 */
[C---:B------:R-:W-:Y:S02]  /*1a60*/  ISETP.GT.AND P2, PT, R2.reuse, 0x1, PT ;  /* 0x000000010200780c */ /* 0x040fe40003f44270 */
[----:B------:R-:W-:Y:S02]  /*1a70*/  ISETP.GT.AND P3, PT, R2, 0x8, PT ;  /* 0x000000080200780c */ /* 0x000fe40003f64270 */
[----:B------:R-:W-:-:S02]  /*1a80*/  FSEL R106, R26, -INF , P1 ;  /* 0xff8000001a6a7808 */ /* 0x000fc40000800000 */
[----:B------:R-:W-:Y:S02]  /*1a90*/  FSEL R108, R27, -INF , P2 ;  /* 0xff8000001b6c7808 */ /* 0x000fe40001000000 */
[----:B------:R-:W-:Y:S02]  /*1aa0*/  ISETP.GT.AND P1, PT, R2, 0x9, PT ;  /* 0x000000090200780c */ /* 0x000fe40003f24270 */
[----:B------:R-:W-:Y:S02]  /*1ab0*/  FSEL R104, R30, -INF , P3 ;  /* 0xff8000001e687808 */ /* 0x000fe40001800000 */
[----:B------:R-:W-:Y:S02]  /*1ac0*/  FMNMX.FTZ R9, R106, R108, !PT ;  /* 0x0000006c6a097209 */ /* 0x000fe40007810000 */
[----:B------:R-:W-:Y:S02]  /*1ad0*/  ISETP.GT.AND P2, PT, R2, 0x10, PT ;  /* 0x000000100200780c */ /* 0x000fe40003f44270 */
[----:B------:R-:W-:-:S02]  /*1ae0*/  FSEL R10, R31, -INF , P1 ;  /* 0xff8000001f0a7808 */ /* 0x000fc40000800000 */
[----:B------:R-:W-:Y:S02]  /*1af0*/  FMNMX.FTZ R9, R104, R9, !PT ;  /* 0x0000000968097209 */ /* 0x000fe40007810000 */
        /* <DEDUP_REMOVED lines=81> */
[----:B------:R-:W-:Y:S02]  /*2010*/  FSEL R6, R87, -INF , P1 ;  /* 0xff80000057067808 */ /* 0x000fe40000800000 */
[----:B------:R-:W-:-:S02]  /*2020*/  FMNMX.FTZ R9, R86, R9, !PT ;  /* 0x0000000956097209 */ /* 0x000fc40007810000 */
[C---:B------:R-:W-:Y:S02]  /*2030*/  ISETP.GT.AND P2, PT, R3.reuse, 0x1, PT ;  /* 0x000000010300780c */ /* 0x040fe40003f44270 */
[----:B------:R-:W-:Y:S02]  /*2040*/  FMNMX.FTZ R9, R6, R9, !PT ;  /* 0x0000000906097209 */ /* 0x000fe40007810000 */
[----:B------:R-:W-:Y:S02]  /*2050*/  ISETP.GT.AND P3, PT, R3, 0x8, PT ;  /* 0x000000080300780c */ /* 0x000fe40003f64270 */
[----:B------:R-:W-:Y:S01]  /*2060*/  FSEL R25, R25, -INF , P2 ;  /* 0xff80000019197808 */ /* 0x000fe20001000000 */
[----:B------:R-:W0:Y:S01]  /*2070*/  SHFL.BFLY PT, R0, R9, 0x2, 0x1f ;  /* 0x0c401f0009007f89 */ /* 0x000e2200000e0000 */
[----:B------:R-:W-:Y:S02]  /*2080*/  ISETP.GT.AND P2, PT, R3, 0x10, PT ;  /* 0x000000100300780c */ /* 0x000fe40003f44270 */
[----:B0-----:R-:W-:Y:S01]  /*2090*/  FMNMX.FTZ R11, R9, R0, !PT ;  /* 0x00000000090b7209 */ /* 0x001fe20007810000 */
[----:B------:R-:W-:Y:S01]  /*20a0*/  IMAD.U32 R0, RZ, RZ, UR6 ;  /* 0x00000006ff007e24 */ /* 0x000fe2000f8e00ff */
[----:B------:R-:W-:Y:S01]  /*20b0*/  FSEL R9, R28, -INF , P3 ;  /* 0xff8000001c097808 */ /* 0x000fe20001800000 */
[----:B------:R-:W-:-:S02]  /*20c0*/  @UP0 ULDC UR6, c[0x0][0x44c] ;  /* 0x0001130000060ab9 */ /* 0x000fc40000000800 */
[----:B------:R-:W0:Y:S01]  /*20d0*/  SHFL.BFLY PT, R2, R11, 0x1, 0x1f ;  /* 0x0c201f000b027f89 */ /* 0x000e2200000e0000 */
[----:B------:R-:W-:Y:S02]  /*20e0*/  UIMAD.WIDE.U32 UR6, UR40, UR6, URZ ;  /* 0x00000006280672a5 */ /* 0x000fe4000f8e003f */
[----:B------:R-:W-:Y:S02]  /*20f0*/  UIADD3 UR6, UR15, 0x16840, URZ ;  /* 0x000168400f067890 */ /* 0x000fe4000fffe03f */
[----:B------:R-:W-:Y:S02]  /*2100*/  @UP0 USHF.R.U32.HI UR10, URZ, UR18, UR7 ;  /* 0x000000123f0a0299 */ /* 0x000fe40008011607 */
[----:B------:R-:W-:Y:S02]  /*2110*/  UPRMT UR6, UR43, 0x654, UR6 ;  /* 0x000006542b067896 */ /* 0x000fe40008000006 */
[----:B------:R-:W-:-:S04]  /*2120*/  UIADD3 UR11, UR11, UR10, URZ ;  /* 0x0000000a0b0b7290 */ /* 0x000fc8000fffe03f */
[----:B------:R-:W-:-:S03]  /*2130*/  USHF.R.S32.HI UR7, URZ, 0x1f, UR11 ;  /* 0x0000001f3f077899 */ /* 0x000fc6000801140b */
[----:B------:R-:W-:Y:S01]  /*2140*/  SYNCS.ARRIVE.TRANS64.RED.A1T0 RZ, [UR6], RZ ;  /* 0x000000ffffff79a7 */ /* 0x000fe20008100406 */
[----:B------:R-:W-:-:S04]  /*2150*/  ULEA.HI UR7, UR7, UR11, URZ, 0x7 ;  /* 0x0000000b07077291 */ /* 0x000fc8000f8f383f */
[----:B------:R-:W-:Y:S01]  /*2160*/  USHF.R.S32.HI UR7, URZ, 0x7, UR7 ;  /* 0x000000073f077899 */ /* 0x000fe20008011407 */
[----:B0-----:R-:W-:-:S03]  /*2170*/  FMNMX.FTZ R2, R11, R2, !PT ;  /* 0x000000020b027209 */ /* 0x001fc60007810000 */
[----:B------:R-:W-:Y:S01]  /*2180*/  UISETP.LT.AND UP0, UPT, URZ, UR7, UPT ;  /* 0x000000073f00728c */ /* 0x000fe2000bf01270 */
[----:B------:R-:W-:Y:S02]  /*2190*/  FSEL R11, R32, -INF , P2 ;  /* 0xff800000200b7808 */ /* 0x000fe40001000000 */
[C---:B------:R-:W-:Y:S01]  /*21a0*/  FSETP.NEU.FTZ.AND P1, PT, R2.reuse, -INF , PT ;  /* 0xff8000000200780b */ /* 0x040fe20003f3d000 */
[----:B------:R-:W-:Y:S01]  /*21b0*/  FMUL.FTZ R13, R2, R0 ;  /* 0x00000000020d7220 */ /* 0x000fe20000410000 */
[----:B------:R-:W-:Y:S01]  /*21c0*/  ISETP.GT.AND P2, PT, R3, 0x18, PT ;  /* 0x000000180300780c */ /* 0x000fe20003f44270 */
[----:B------:R-:W-:-:S03]  /*21d0*/  USEL UR21, URZ, UR7, !UP0 ;  /* 0x000000073f157287 */ /* 0x000fc6000c000000 */
[----:B------:R-:W-:Y:S01]  /*21e0*/  FSEL R5, R13, RZ, P1 ;  /* 0x000000ff0d057208 */ /* 0x000fe20000800000 */
[----:B------:R-:W-:Y:S01]  /*21f0*/  UISETP.GE.AND UP0, UPT, UR24, UR21, UPT ;  /* 0x000000151800728c */ /* 0x000fe2000bf06270 */
[C---:B------:R-:W-:Y:S02]  /*2200*/  ISETP.GT.AND P1, PT, R3.reuse, RZ, PT ;  /* 0x000000ff0300720c */ /* 0x040fe40003f24270 */
[----:B------:R-:W-:Y:S01]  /*2210*/  FSEL R13, R36, -INF , P2 ;  /* 0xff800000240d7808 */ /* 0x000fe20001000000 */
[-CC-:B------:R-:W-:Y:S01]  /*2220*/  FFMA.FTZ R46, R46, R0.reuse, -R5.reuse ;  /* 0x000000002e2e7223 */ /* 0x180fe20000010805 */
[----:B------:R-:W-:Y:S01]  /*2230*/  FSEL R7, R24, -INF , P1 ;  /* 0xff80000018077808 */ /* 0x000fe20000800000 */
[-CC-:B------:R-:W-:Y:S01]  /*2240*/  FFMA.FTZ R149, R106, R0.reuse, -R5.reuse ;  /* 0x000000006a957223 */ /* 0x180fe20000010805 */
[----:B------:R-:W-:Y:S01]  /*2250*/  ISETP.GT.AND P1, PT, R3, 0x9, PT ;  /* 0x000000090300780c */ /* 0x000fe20003f24270 */
[-CC-:B------:R-:W-:Y:S01]  /*2260*/  FFMA.FTZ R8, R108, R0.reuse, -R5.reuse ;  /* 0x000000006c087223 */ /* 0x180fe20000010805 */
[----:B------:R-:W-:Y:S01]  /*2270*/  FMNMX.FTZ R24, R7, R25, !PT ;  /* 0x0000001907187209 */ /* 0x000fe20007810000 */
[--C-:B------:R-:W-:Y:S01]  /*2280*/  FFMA.FTZ R151, R104, R0, -R5.reuse ;  /* 0x0000000068977223 */ /* 0x100fe20000010805 */
[----:B------:R-:W-:Y:S01]  /*2290*/  FSEL R29, R29, -INF , P1 ;  /* 0xff8000001d1d7808 */ /* 0x000fe20000800000 */
[----:B------:R-:W-:Y:S01]  /*22a0*/  MUFU.EX2 R149, R149 ;  /* 0x0000009500957308 */ /* 0x000fe20000000800 */
[----:B------:R-:W-:Y:S01]  /*22b0*/  FMNMX.FTZ R24, R9, R24, !PT ;  /* 0x0000001809187209 */ /* 0x000fe20007810000 */
[-CC-:B------:R-:W-:Y:S01]  /*22c0*/  FFMA.FTZ R10, R10, R0.reuse, -R5.reuse ;  /* 0x000000000a0a7223 */ /* 0x180fe20000010805 */
[----:B------:R-:W-:Y:S01]  /*22d0*/  ISETP.GT.AND P1, PT, R3, 0x11, PT ;  /* 0x000000110300780c */ /* 0x000fe20003f24270 */
[--C-:B------:R-:W-:Y:S01]  /*22e0*/  FFMA.FTZ R145, R102, R0, -R5.reuse ;  /* 0x0000000066917223 */ /* 0x100fe20000010805 */
[----:B------:R-:W-:Y:S01]  /*22f0*/  FMNMX.FTZ R24, R29, R24, !PT ;  /* 0x000000181d187209 */ /* 0x000fe20007810000 */
[--C-:B------:R-:W-:Y:S01]  /*2300*/  FFMA.FTZ R100, R100, R0, -R5.reuse ;  /* 0x0000000064647223 */ /* 0x100fe20000010805 */
[----:B------:R-:W-:Y:S01]  /*2310*/  FSEL R33, R33, -INF , P1 ;  /* 0xff80000021217808 */ /* 0x000fe20000800000 */
[----:B------:R-:W0:Y:S01]  /*2320*/  MUFU.EX2 R8, R8 ;  /* 0x0000000800087308 */ /* 0x000e220000000800 */
[----:B------:R-:W-:Y:S01]  /*2330*/  FMNMX.FTZ R24, R11, R24, !PT ;  /* 0x000000180b187209 */ /* 0x000fe20007810000 */
[-CC-:B------:R-:W-:Y:S01]  /*2340*/  FFMA.FTZ R147, R98, R0.reuse, -R5.reuse ;  /* 0x0000000062937223 */ /* 0x180fe20000010805 */
[----:B------:R-:W-:Y:S01]  /*2350*/  ISETP.GT.AND P1, PT, R3, 0x19, PT ;  /* 0x000000190300780c */ /* 0x000fe20003f24270 */
[--C-:B------:R-:W-:Y:S01]  /*2360*/  FFMA.FTZ R96, R96, R0, -R5.reuse ;  /* 0x0000000060607223 */ /* 0x100fe20000010805 */
[----:B------:R-:W-:Y:S01]  /*2370*/  FMNMX.FTZ R24, R33, R24, !PT ;  /* 0x0000001821187209 */ /* 0x000fe20007810000 */
[-CC-:B------:R-:W-:Y:S01]  /*2380*/  FFMA.FTZ R141, R94, R0.reuse, -R5.reuse ;  /* 0x000000005e8d7223 */ /* 0x180fe20000010805 */
[----:B------:R-:W-:Y:S01]  /*2390*/  ISETP.GT.AND P2, PT, R3, 0x20, PT ;  /* 0x000000200300780c */ /* 0x000fe20003f44270 */
[----:B------:R-:W-:Y:S01]  /*23a0*/  MUFU.EX2 R151, R151 ;  /* 0x0000009700977308 */ /* 0x000fe20000000800 */
[----:B------:R-:W-:Y:S01]  /*23b0*/  FSEL R37, R37, -INF , P1 ;  /* 0xff80000025257808 */ /* 0x000fe20000800000 */
[--C-:B------:R-:W-:Y:S01]  /*23c0*/  FFMA.FTZ R92, R92, R0, -R5.reuse ;  /* 0x000000005c5c7223 */ /* 0x100fe20000010805 */
[----:B------:R-:W-:Y:S01]  /*23d0*/  FMNMX.FTZ R24, R13, R24, !PT ;  /* 0x000000180d187209 */ /* 0x000fe20007810000 */
[-CC-:B------:R-:W-:Y:S01]  /*23e0*/  FFMA.FTZ R143, R90, R0.reuse, -R5.reuse ;  /* 0x000000005a8f7223 */ /* 0x180fe20000010805 */
[----:B------:R-:W-:Y:S01]  /*23f0*/  ISETP.GT.AND P1, PT, R3, 0x21, PT ;  /* 0x000000210300780c */ /* 0x000fe20003f24270 */
[--C-:B------:R-:W-:Y:S01]  /*2400*/  FFMA.FTZ R88, R88, R0, -R5.reuse ;  /* 0x0000000058587223 */ /* 0x100fe20000010805 */
[----:B------:R-:W-:Y:S01]  /*2410*/  FSEL R15, R40, -INF , P2 ;  /* 0xff800000280f7808 */ /* 0x000fe20001000000 */
[----:B------:R-:W-:Y:S01]  /*2420*/  MUFU.EX2 R10, R10 ;  /* 0x0000000a000a7308 */ /* 0x000fe20000000800 */
[----:B------:R-:W-:Y:S01]  /*2430*/  FMNMX.FTZ R24, R37, R24, !PT ;  /* 0x0000001825187209 */ /* 0x000fe20007810000 */
[-CC-:B------:R-:W-:Y:S01]  /*2440*/  FFMA.FTZ R137, R50, R0.reuse, -R5.reuse ;  /* 0x0000000032897223 */ /* 0x180fe20000010805 */
[----:B------:R-:W-:Y:S01]  /*2450*/  ISETP.GT.AND P2, PT, R3, 0x28, PT ;  /* 0x000000280300780c */ /* 0x000fe20003f44270 */
[-CC-:B------:R-:W-:Y:S01]  /*2460*/  FFMA.FTZ R139, R54, R0.reuse, -R5.reuse ;  /* 0x00000000368b7223 */ /* 0x180fe20000010805 */
[----:B------:R-:W-:Y:S01]  /*2470*/  FSEL R41, R41, -INF , P1 ;  /* 0xff80000029297808 */ /* 0x000fe20000800000 */
[--C-:B------:R-:W-:Y:S01]  /*2480*/  FFMA.FTZ R42, R42, R0, -R5.reuse ;  /* 0x000000002a2a7223 */ /* 0x100fe20000010805 */
[----:B------:R-:W-:Y:S01]  /*2490*/  FMNMX.FTZ R28, R15, R24, !PT ;  /* 0x000000180f1c7209 */ /* 0x000fe20007810000 */
[----:B------:R-:W-:Y:S01]  /*24a0*/  MUFU.EX2 R145, R145 ;  /* 0x0000009100917308 */ /* 0x000fe20000000800 */
[----:B------:R-:W-:Y:S01]  /*24b0*/  ISETP.GT.AND P1, PT, R3, 0x29, PT ;  /* 0x000000290300780c */ /* 0x000fe20003f24270 */
[-CC-:B------:R-:W-:Y:S01]  /*24c0*/  FFMA.FTZ R133, R58, R0.reuse, -R5.reuse ;  /* 0x000000003a857223 */ /* 0x180fe20000010805 */
[----:B------:R-:W-:Y:S01]  /*24d0*/  FSEL R21, R44, -INF , P2 ;  /* 0xff8000002c157808 */ /* 0x000fe20001000000 */
[--C-:B------:R-:W-:Y:S01]  /*24e0*/  FFMA.FTZ R14, R14, R0, -R5.reuse ;  /* 0x000000000e0e7223 */ /* 0x100fe20000010805 */
[----:B------:R-:W-:Y:S01]  /*24f0*/  FMNMX.FTZ R28, R41, R28, !PT ;  /* 0x0000001c291c7209 */ /* 0x000fe20007810000 */
[-CC-:B------:R-:W-:Y:S01]  /*2500*/  FFMA.FTZ R135, R62, R0.reuse, -R5.reuse ;  /* 0x000000003e877223 */ /* 0x180fe20000010805 */
[----:B------:R-:W-:Y:S01]  /*2510*/  ISETP.GT.AND P2, PT, R3, 0x30, PT ;  /* 0x000000300300780c */ /* 0x000fe20003f44270 */
[----:B------:R1:W-:Y:S01]  /*2520*/  MUFU.EX2 R24, R100 ;  /* 0x0000006400187308 */ /* 0x0003e20000000800 */
        /* <DEDUP_REMOVED lines=27> */
[----:B------:R-:W-:Y:S01]  /*26e0*/  FFMA.FTZ R5, R6, R0, -R5 ;  /* 0x0000000006057223 */ /* 0x000fe20000010805 */
[----:B------:R-:W-:Y:S01]  /*26f0*/  ISETP.GT.AND P1, PT, R3, 0x41, PT ;  /* 0x000000410300780c */ /* 0x000fe20003f24270 */
[----:B------:R2:W-:Y:S01]  /*2700*/  MUFU.EX2 R28, R96 ;  /* 0x00000060001c7308 */ /* 0x0005e20000000800 */
[----:B------:R-:W-:-:S02]  /*2710*/  FSEL R35, R56, -INF , P2 ;  /* 0xff80000038237808 */ /* 0x000fc40001000000 */
[----:B------:R-:W-:Y:S02]  /*2720*/  CS2R R108, SRZ ;  /* 0x00000000006c7805 */ /* 0x000fe4000001ff00 */
[----:B------:R-:W-:Y:S02]  /*2730*/  FMNMX.FTZ R32, R53, R32, !PT ;  /* 0x0000002035207209 */ /* 0x000fe40007810000 */
[----:B------:R-:W-:Y:S02]  /*2740*/  CS2R R106, SRZ ;  /* 0x00000000006a7805 */ /* 0x000fe4000001ff00 */
[----:B------:R-:W-:Y:S02]  /*2750*/  ISETP.GT.AND P2, PT, R3, 0x48, PT ;  /* 0x000000480300780c */ /* 0x000fe40003f44270 */
[----:B------:R-:W-:Y:S02]  /*2760*/  CS2R R104, SRZ ;  /* 0x0000000000687805 */ /* 0x000fe4000001ff00 */
[----:B------:R-:W-:Y:S01]  /*2770*/  FSEL R57, R57, -INF , P1 ;  /* 0xff80000039397808 */ /* 0x000fe20000800000 */
[----:B------:R-:W-:Y:S01]  /*2780*/  MUFU.EX2 R141, R141 ;  /* 0x0000008d008d7308 */ /* 0x000fe20000000800 */
[----:B------:R-:W-:-:S02]  /*2790*/  FMNMX.FTZ R36, R35, R32, !PT ;  /* 0x0000002023247209 */ /* 0x000fc40007810000 */
[----:B------:R-:W-:Y:S02]  /*27a0*/  CS2R R102, SRZ ;  /* 0x0000000000667805 */ /* 0x000fe4000001ff00 */
[----:B------:R-:W-:Y:S02]  /*27b0*/  ISETP.GT.AND P1, PT, R3, 0x49, PT ;  /* 0x000000490300780c */ /* 0x000fe40003f24270 */
[----:B-1----:R-:W-:Y:S02]  /*27c0*/  CS2R R100, SRZ ;  /* 0x0000000000647805 */ /* 0x002fe4000001ff00 */
[----:B------:R-:W-:Y:S02]  /*27d0*/  FSEL R39, R60, -INF , P2 ;  /* 0xff8000003c277808 */ /* 0x000fe40001000000 */
[----:B------:R-:W-:Y:S02]  /*27e0*/  CS2R R98, SRZ ;  /* 0x0000000000627805 */ /* 0x000fe4000001ff00 */
[----:B------:R-:W-:Y:S01]  /*27f0*/  FMNMX.FTZ R36, R57, R36, !PT ;  /* 0x0000002439247209 */ /* 0x000fe20007810000 */
[----:B------:R1:W-:Y:S01]  /*2800*/  MUFU.EX2 R32, R92 ;  /* 0x0000005c00207308 */ /* 0x0003e20000000800 */
[----:B------:R-:W-:-:S02]  /*2810*/  ISETP.GT.AND P2, PT, R3, 0x50, PT ;  /* 0x000000500300780c */ /* 0x000fc40003f44270 */
[----:B--2---:R-:W-:Y:S02]  /*2820*/  CS2R R96, SRZ ;  /* 0x0000000000607805 */ /* 0x004fe4000001ff00 */
[----:B------:R-:W-:Y:S02]  /*2830*/  FSEL R61, R61, -INF , P1 ;  /* 0xff8000003d3d7808 */ /* 0x000fe40000800000 */
[----:B------:R-:W-:Y:S02]  /*2840*/  CS2R R94, SRZ ;  /* 0x00000000005e7805 */ /* 0x000fe4000001ff00 */
[----:B------:R-:W-:Y:S02]  /*2850*/  FMNMX.FTZ R36, R39, R36, !PT ;  /* 0x0000002427247209 */ /* 0x000fe40007810000 */
[----:B------:R-:W-:Y:S02]  /*2860*/  CS2R R90, SRZ ;  /* 0x00000000005a7805 */ /* 0x000fe4000001ff00 */
[----:B------:R-:W-:Y:S01]  /*2870*/  ISETP.GT.AND P1, PT, R3, 0x51, PT ;  /* 0x000000510300780c */ /* 0x000fe20003f24270 */
[----:B------:R-:W-:Y:S01]  /*2880*/  MUFU.EX2 R143, R143 ;  /* 0x0000008f008f7308 */ /* 0x000fe20000000800 */
[----:B------:R-:W-:-:S02]  /*2890*/  FSEL R43, R64, -INF , P2 ;  /* 0xff800000402b7808 */ /* 0x000fc40001000000 */
[----:B-1----:R-:W-:Y:S02]  /*28a0*/  CS2R R92, SRZ ;  /* 0x00000000005c7805 */ /* 0x002fe4000001ff00 */
[----:B------:R-:W-:Y:S02]  /*28b0*/  FMNMX.FTZ R36, R61, R36, !PT ;  /* 0x000000243d247209 */ /* 0x000fe40007810000 */
[----:B------:R-:W-:Y:S02]  /*28c0*/  ISETP.GT.AND P2, PT, R3, 0x58, PT ;  /* 0x000000580300780c */ /* 0x000fe40003f44270 */
[----:B------:R-:W-:Y:S01]  /*28d0*/  FSEL R65, R65, -INF , P1 ;  /* 0xff80000041417808 */ /* 0x000fe20000800000 */
[----:B------:R-:W-:Y:S01]  /*28e0*/  MUFU.EX2 R137, R137 ;  /* 0x0000008900897308 */ /* 0x000fe20000000800 */
[----:B------:R-:W-:Y:S02]  /*28f0*/  FMNMX.FTZ R40, R43, R36, !PT ;  /* 0x000000242b287209 */ /* 0x000fe40007810000 */
[----:B------:R-:W-:-:S02]  /*2900*/  ISETP.GT.AND P1, PT, R3, 0x59, PT ;  /* 0x000000590300780c */ /* 0x000fc40003f24270 */
[----:B------:R-:W-:Y:S02]  /*2910*/  FSEL R47, R68, -INF , P2 ;  /* 0xff800000442f7808 */ /* 0x000fe40001000000 */
[----:B------:R-:W-:Y:S01]  /*2920*/  FMNMX.FTZ R40, R65, R40, !PT ;  /* 0x0000002841287209 */ /* 0x000fe20007810000 */
[----:B------:R1:W-:Y:S01]  /*2930*/  MUFU.EX2 R36, R88 ;  /* 0x0000005800247308 */ /* 0x0003e20000000800 */
[----:B------:R-:W-:Y:S02]  /*2940*/  ISETP.GT.AND P2, PT, R3, 0x60, PT ;  /* 0x000000600300780c */ /* 0x000fe40003f44270 */
[----:B------:R-:W-:Y:S02]  /*2950*/  FSEL R69, R69, -INF , P1 ;  /* 0xff80000045457808 */ /* 0x000fe40000800000 */
[----:B------:R-:W-:Y:S02]  /*2960*/  FMNMX.FTZ R40, R47, R40, !PT ;  /* 0x000000282f287209 */ /* 0x000fe40007810000 */
        /* <DEDUP_REMOVED lines=19> */
[----:B------:R-:W-:Y:S02]  /*2aa0*/  FMNMX.FTZ R44, R77, R44, !PT ;  /* 0x0000002c4d2c7209 */ /* 0x000fe40007810000 */
[----:B------:R-:W-:Y:S02]  /*2ab0*/  ISETP.GT.AND P2, PT, R3, 0x78, PT ;  /* 0x000000780300780c */ /* 0x000fe40003f44270 */
[----:B------:R-:W-:Y:S01]  /*2ac0*/  FSEL R81, R81, -INF , P1 ;  /* 0xff80000051517808 */ /* 0x000fe20000800000 */
[----:B------:R-:W-:Y:S01]  /*2ad0*/  MUFU.EX2 R14, R14 ;  /* 0x0000000e000e7308 */ /* 0x000fe20000000800 */
[----:B------:R-:W-:Y:S02]  /*2ae0*/  FMNMX.FTZ R44, R59, R44, !PT ;  /* 0x0000002c3b2c7209 */ /* 0x000fe40007810000 */
[----:B------:R-:W-:Y:S02]  /*2af0*/  ISETP.GT.AND P1, PT, R3, 0x79, PT ;  /* 0x000000790300780c */ /* 0x000fe40003f24270 */
[----:B------:R-:W-:-:S02]  /*2b00*/  FSEL R63, R84, -INF , P2 ;  /* 0xff800000543f7808 */ /* 0x000fc40001000000 */
[----:B------:R-:W-:Y:S01]  /*2b10*/  FMNMX.FTZ R44, R81, R44, !PT ;  /* 0x0000002c512c7209 */ /* 0x000fe20007810000 */
[----:B------:R-:W-:Y:S01]  /*2b20*/  MUFU.EX2 R135, R135 ;  /* 0x0000008700877308 */ /* 0x000fe20000000800 */
[----:B------:R-:W-:Y:S02]  /*2b30*/  FSEL R85, R85, -INF , P1 ;  /* 0xff80000055557808 */ /* 0x000fe40000800000 */
[----:B------:R-:W-:-:S04]  /*2b40*/  FMNMX.FTZ R44, R63, R44, !PT ;  /* 0x0000002c3f2c7209 */ /* 0x000fc80007810000 */
[----:B------:R-:W-:Y:S01]  /*2b50*/  FMNMX.FTZ R44, R85, R44, !PT ;  /* 0x0000002c552c7209 */ /* 0x000fe20007810000 */
[----:B------:R-:W-:Y:S04]  /*2b60*/  MUFU.EX2 R38, R38 ;  /* 0x0000002600267308 */ /* 0x000fe80000000800 */
[----:B------:R-:W1:Y:S04]  /*2b70*/  SHFL.BFLY PT, R3, R44, 0x2, 0x1f ;  /* 0x0c401f002c037f89 */ /* 0x000e6800000e0000 */
        /* <DEDUP_REMOVED lines=10> */
[----:B0-----:R-:W-:Y:S01]  /*2c20*/  FADD.FTZ R46, R149, R8 ;  /* 0x00000008952e7221 */ /* 0x001fe20000010000 */
[----:B------:R-:W-:-:S02]  /*2c30*/  F2FP.BF16.F32.PACK_AB R149, R8, R149 ;  /* 0x000000950895723e */ /* 0x000fc400000010ff */
[C---:B------:R-:W-:Y:S01]  /*2c40*/  FSETP.NEU.FTZ.AND P1, PT, R3.reuse, -INF , PT ;  /* 0xff8000000300780b */ /* 0x040fe20003f3d000 */
[----:B------:R-:W-:Y:S02]  /*2c50*/  FMUL.FTZ R44, R3, R0 ;  /* 0x00000000032c7220 */ /* 0x000fe40000410000 */
[----:B------:R-:W-:Y:S03]  /*2c60*/  MUFU.EX2 R20, R20 ;  /* 0x0000001400147308 */ /* 0x000fe60000000800 */
[----:B------:R-:W-:Y:S02]  /*2c70*/  FSEL R44, R44, RZ, P1 ;  /* 0x000000ff2c2c7208 */ /* 0x000fe40000800000 */
[----:B------:R-:W-:-:S03]  /*2c80*/  PLOP3.LUT P1, PT, PT, PT, UP0, 0x80, 0x0 ;  /* 0x000000000000781c */ /* 0x000fc60003f2f008 */
        /* <DEDUP_REMOVED lines=29> */
[--C-:B------:R-:W-:Y:S01]  /*2e60*/  FFMA.FTZ R77, R77, R0, -R44.reuse ;  /* 0x000000004d4d7223 */ /* 0x100fe2000001082c */
[----:B------:R-:W2:Y:S01]  /*2e70*/  MUFU.EX2 R9, R9 ;  /* 0x0000000900097308 */ /* 0x000ea20000000800 */
[----:B0-----:R-:W-:Y:S01]  /*2e80*/  FADD.FTZ R33, R148, R7 ;  /* 0x0000000794217221 */ /* 0x001fe20000010000 */
[----:B------:R-:W-:Y:S01]  /*2e90*/  F2FP.BF16.F32.PACK_AB R148, R7, R148 ;  /* 0x000000940794723e */ /* 0x000fe200000010ff */
[-CC-:B------:R-:W-:Y:S01]  /*2ea0*/  FFMA.FTZ R59, R59, R0.reuse, -R44.reuse ;  /* 0x000000003b3b7223 */ /* 0x180fe2000001082c */
[-CC-:B------:R-:W-:Y:S01]  /*2eb0*/  FFMA.FTZ R81, R81, R0.reuse, -R44.reuse ;  /* 0x0000000051517223 */ /* 0x180fe2000001082c */
[----:B------:R-:W-:-:S03]  /*2ec0*/  FFMA.FTZ R63, R63, R0, -R44 ;  /* 0x000000003f3f7223 */ /* 0x000fc6000001082c */
[----:B------:R-:W0:Y:S01]  /*2ed0*/  MUFU.EX2 R144, R144 ;  /* 0x0000009000907308 */ /* 0x000e220000000800 */
[----:B-1----:R-:W-:Y:S01]  /*2ee0*/  FADD.FTZ R48, R150, R33 ;  /* 0x0000002196307221 */ /* 0x002fe20000010000 */
[----:B------:R-:W-:Y:S01]  /*2ef0*/  FADD.FTZ R33, R151, R46 ;  /* 0x0000002e97217221 */ /* 0x000fe20000010000 */
[----:B------:R-:W-:-:S03]  /*2f00*/  F2FP.BF16.F32.PACK_AB R151, R10, R151 ;  /* 0x000000970a97723e */ /* 0x000fc600000010ff */
[----:B------:R-:W-:Y:S01]  /*2f10*/  FADD.FTZ R4, R10, R33 ;  /* 0x000000210a047221 */ /* 0x000fe20000010000 */
[----:B------:R-:W-:Y:S01]  /*2f20*/  FFMA.FTZ R33, R65, R0, -R44 ;  /* 0x0000000041217223 */ /* 0x000fe2000001082c */
[----:B------:R-:W1:Y:S01]  /*2f30*/  MUFU.EX2 R11, R11 ;  /* 0x0000000b000b7308 */ /* 0x000e620000000800 */
[C---:B--2---:R-:W-:Y:S01]  /*2f40*/  FADD.FTZ R35, R9.reuse, R48 ;  /* 0x0000003009237221 */ /* 0x044fe20000010000 */
[----:B------:R-:W-:Y:S01]  /*2f50*/  F2FP.BF16.F32.PACK_AB R150, R9, R150 ;  /* 0x000000960996723e */ /* 0x000fe200000010ff */
[----:B------:R-:W-:-:S05]  /*2f60*/  FFMA.FTZ R44, R85, R0, -R44 ;  /* 0x00000000552c7223 */ /* 0x000fca000001082c */
        /* <DEDUP_REMOVED lines=13> */
[----:B------:R-:W-:Y:S01]  /*3040*/  FADD.FTZ R35, R141, R4 ;  /* 0x000000048d237221 */ /* 0x000fe20000010000 */
[----:B------:R-:W-:-:S03]  /*3050*/  F2FP.BF16.F32.PACK_AB R141, R32, R141 ;  /* 0x0000008d208d723e */ /* 0x000fc600000010ff */
[----:B------:R-:W-:Y:S02]  /*3060*/  FADD.FTZ R4, R32, R35 ;  /* 0x0000002320047221 */ /* 0x000fe40000010000 */
[----:B------:R-:W2:Y:S01]  /*3070*/  MUFU.EX2 R15, R15 ;  /* 0x0000000f000f7308 */ /* 0x000ea20000000800 */
[----:B0-----:R-:W-:Y:S01]  /*3080*/  FADD.FTZ R37, R13, R6 ;  /* 0x000000060d257221 */ /* 0x001fe20000010000 */
[----:B------:R-:W-:Y:S01]  /*3090*/  FADD.FTZ R35, R143, R4 ;  /* 0x000000048f237221 */ /* 0x000fe20000010000 */
[C---:B------:R-:W-:Y:S02]  /*30a0*/  F2FP.BF16.F32.PACK_AB R143, R36.reuse, R143 ;  /* 0x0000008f248f723e */ /* 0x040fe400000010ff */
        /* <DEDUP_REMOVED lines=10> */
[----:B------:R-:W-:Y:S02]  /*3150*/  F2FP.BF16.F32.PACK_AB R140, R15, R140 ;  /* 0x0000008c0f8c723e */ /* 0x000fe400000010ff */
[C---:B------:R-:W-:Y:S01]  /*3160*/  F2FP.BF16.F32.PACK_AB R139, R42.reuse, R139 ;  /* 0x0000008b2a8b723e */ /* 0x040fe200000010ff */
        /* <DEDUP_REMOVED lines=9> */
[----:B------:R-:W-:Y:S02]  /*3200*/  F2FP.BF16.F32.PACK_AB R142, R21, R142 ;  /* 0x0000008e158e723e */ /* 0x000fe400000010ff */
[C---:B------:R-:W-:Y:S01]  /*3210*/  F2FP.BF16.F32.PACK_AB R135, R38.reuse, R135 ;  /* 0x000000872687723e */ /* 0x040fe200000010ff */
        /* <DEDUP_REMOVED lines=9> */
[----:B------:R-:W-:Y:S02]  /*32b0*/  F2FP.BF16.F32.PACK_AB R136, R25, R136 ;  /* 0x000000881988723e */ /* 0x000fe400000010ff */
[C---:B------:R-:W-:Y:S01]  /*32c0*/  F2FP.BF16.F32.PACK_AB R131, R30.reuse, R131 ;  /* 0x000000831e83723e */ /* 0x040fe200000010ff */
        /* <DEDUP_REMOVED lines=54> */
[----:B------:R0:W1:Y:S01]  /*3630*/  MUFU.EX2 R6, R5 ;  /* 0x0000000500067308 */ /* 0x0000620000000800 */
[----:B--2---:R-:W-:-:S04]  /*3640*/  FADD.FTZ R9, R63, R8 ;  /* 0x000000083f097221 */ /* 0x004fc80000010000 */
[C---:B0-----:R-:W-:Y:S01]  /*3650*/  FADD.FTZ R5, R44.reuse, R9 ;  /* 0x000000092c057221 */ /* 0x041fe20000010000 */
[----:B------:R-:W-:Y:S01]  /*3660*/  F2FP.BF16.F32.PACK_AB R122, R44, R63 ;  /* 0x0000003f2c7a723e */ /* 0x000fe200000010ff */
[C---:B-1----:R-:W-:Y:S01]  /*3670*/  FADD.FTZ R4, R6.reuse, R7 ;  /* 0x0000000706047221 */ /* 0x042fe20000010000 */
[----:B------:R-:W-:Y:S01]  /*3680*/  F2FP.BF16.F32.PACK_AB R123, R6, R123 ;  /* 0x0000007b067b723e */ /* 0x000fe200000010ff */
[----:B------:R-:W-:Y:S06]  /*3690*/  @!P1 BRA `(.L_x_2124) ;  /* 0x0000002400b89947 */ /* 0x000fec0003800000 */
[----:B------:R-:W-:Y:S01]  /*36a0*/  IMAD.MOV.U32 R7, RZ, RZ, R2 ;  /* 0x000000ffff077224 */ /* 0x000fe200078e0002 */
[----:B------:R-:W-:Y:S01]  /*36b0*/  UMOV UR25, UR37 ;  /* 0x0000002500197c82 */ /* 0x000fe20008000000 */
[----:B------:R-:W-:Y:S01]  /*36c0*/  IMAD.MOV.U32 R6, RZ, RZ, R3 ;  /* 0x000000ffff067224 */ /* 0x000fe200078e0003 */
[----:B------:R-:W-:Y:S01]  /*36d0*/  UMOV UR23, UR38 ;  /* 0x0000002600177c82 */ /* 0x000fe20008000000 */
[----:B------:R-:W-:Y:S01]  /*36e0*/  IMAD.MOV.U32 R119, RZ, RZ, RZ ;  /* 0x000000ffff777224 */ /* 0x000fe200078e00ff */
[----:B------:R-:W-:-:S06]  /*36f0*/  ULDC UR22, c[0x0][0x288] ;  /* 0x0000a20000167ab9 */ /* 0x000fcc0000000800 */
.L_x_2135:
[----:B------:R-:W-:Y:S01]  /*3700*/  ISETP.NE.AND P2, PT, RZ, UR44, PT ;  /* 0x0000002cff007c0c */ /* 0x000fe2000bf45270 */
[----:B------:R-:W-:-:S04]  /*3710*/  UISETP.NE.AND UP0, UPT, UR23, 0x1, UPT ;  /* 0x000000011700788c */ /* 0x000fc8000bf05270 */
[----:B------:R-:W-:-:S04]  /*3720*/  USEL UR37, URZ, 0x1, UP0 ;  /* 0x000000013f257887 */ /* 0x000fc80008000000 */
[----:B------:R-:W-:-:S04]  /*3730*/  ULOP3.LUT UR37, UR25, UR37, URZ, 0x3c, !UPT ;  /* 0x0000002519257292 */ /* 0x000fc8000f8e3c3f */
[----:B------:R-:W-:Y:S08]  /*3740*/  @P2 BRA `(.L_x_2125) ;  /* 0x0000000000382947 */ /* 0x000ff00003800000 */
[----:B------:R-:W-:Y:S05]  /*3750*/  @!P0 BRA `(.L_x_2126) ;  /* 0x0000000000048947 */ /* 0x000fea0003800000 */
[----:B------:R-:W-:Y:S01]  /*3760*/  BPT.TRAP 0x1 ;  /* 0x000000040000795c */ /* 0x000fe20000300000 */
.L_x_2126:
        /* <DEDUP_REMOVED lines=9> */
.L_x_2127:
[----:B-1----:R-:W-:Y:S05]  /*3800*/  @P1 BRA `(.L_x_2125) ;  /* 0x0000000000081947 */ /* 0x002fea0003800000 */
[----:B------:R-:W1:Y:S02]  /*3810*/  SYNCS.PHASECHK.TRANS64.TRYWAIT P1, [UR6+0x16830], R0 ;  /* 0x01683000ff0075a7 */ /* 0x000e640008020146 */
[----:B-1----:R-:W-:Y:S05]  /*3820*/  @!P1 BRA `(.L_x_2128) ;  /* 0x000000a400909947 */ /* 0x002fea0003800000 */
.L_x_2125:
        /* <DEDUP_REMOVED lines=28> */
.L_x_2130:
[----:B------:R-:W-:Y:S01]  /*39f0*/  ULEA UR6, UR23, UR45, 0x3 ;  /* 0x0000002d17067291 */ /* 0x000fe2000f8e183f */
[----:B------:R-:W-:-:S05]  /*3a00*/  IMAD.U32 R0, RZ, RZ, UR25 ;  /* 0x00000019ff007e24 */ /* 0x000fca000f8e00ff */
[----:B------:R-:W-:-:S04]  /*3a10*/  SHF.L.U32 R0, R0, 0x1f, RZ ;  /* 0x0000001f00007819 */ /* 0x000fc800000006ff */
[----:B------:R0:W1:Y:S01]  /*3a20*/  SYNCS.PHASECHK.TRANS64.TRYWAIT P1, [UR6+0x16850], R0 ;  /* 0x01685000ff0075a7 */ /* 0x0000620008020146 */
[----:B------:R-:W-:Y:S05]  /*3a30*/  @!P0 BRA `(.L_x_2131) ;  /* 0x0000000000048947 */ /* 0x000fea0003800000 */
[----:B------:R-:W-:Y:S01]  /*3a40*/  BPT.TRAP 0x1 ;  /* 0x000000040000795c */ /* 0x000fe20000300000 */
.L_x_2131:
[----:B-1----:R-:W-:Y:S05]  /*3a50*/  @P1 BRA `(.L_x_2129) ;  /* 0x0000000000081947 */ /* 0x002fea0003800000 */
[----:B------:R-:W1:Y:S02]  /*3a60*/  SYNCS.PHASECHK.TRANS64.TRYWAIT P1, [UR6+0x16850], R0 ;  /* 0x01685000ff0075a7 */ /* 0x000e640008020146 */
[----:B-1----:R-:W-:Y:S05]  /*3a70*/  @!P1 BRA `(.L_x_2132) ;  /* 0x000000a400149947 */ /* 0x002fea0003800000 */
.L_x_2129:
        /* <DEDUP_REMOVED lines=51> */
.L_x_2133:
[----:B------:R-:W-:Y:S01]  /*3db0*/  UISETP.NE.AND UP0, UPT, UR48, URZ, UPT ;  /* 0x0000003f3000728c */ /* 0x000fe2000bf05270 */
[----:B------:R-:W-:Y:S01]  /*3dc0*/  VIADD R12, R17, UR40 ;  /* 0x00000028110c7c36 */ /* 0x000fe20008000000 */
[----:B------:R-:W1:Y:S04]  /*3dd0*/  LDC R9, c[0x0][0x2f0] ;  /* 0x0000bc00ff097b82 */ /* 0x000e680000000800 */
[----:B------:R-:W-:Y:S02]  /*3de0*/  PLOP3.LUT P1, PT, PT, PT, UP0, 0x80, 0x0 ;  /* 0x000000000000781c */ /* 0x000fe40003f2f008 */
[----:B------:R-:W-:-:S03]  /*3df0*/  PLOP3.LUT P2, PT, PT, PT, UP0, 0x80, 0x0 ;  /* 0x000000000000781c */ /* 0x000fc60003f4f008 */
[----:B------:R-:W-:-:S08]  /*3e00*/  @UP0 ULDC UR6, c[0x0][0x44c] ;  /* 0x0001130000060ab9 */ /* 0x000fd00000000800 */
[----:B0-----:R-:W-:Y:S01]  /*3e10*/  @P1 IMAD.HI.U32 R0, R12, UR6, RZ ;  /* 0x000000060c001c27 */ /* 0x001fe2000f8e00ff */
[----:B------:R-:W-:-:S04]  /*3e20*/  @UP0 ULDC UR6, c[0x0][0x450] ;  /* 0x0001140000060ab9 */ /* 0x000fc80000000800 */
[----:B------:R-:W-:Y:S01]  /*3e30*/  @P2 SHF.R.U32.HI R12, RZ, UR6, R0 ;  /* 0x00000006ff0c2c19 */ /* 0x000fe20008011600 */
[----:B------:R-:W-:Y:S02]  /*3e40*/  UMOV UR6, 0xffffff80 ;  /* 0xffffff8000067882 */ /* 0x000fe40000000000 */
[----:B------:R-:W-:Y:S02]  /*3e50*/  UIMAD UR6, UR24, UR6, 0x1 ;  /* 0x00000001180674a4 */ /* 0x000fe4000f8e0206 */
[----:B------:R-:W0:Y:S04]  /*3e60*/  SHFL.IDX PT, R3, R12, RZ, 0x1c1f ;  /* 0x001c1fff0c037589 */ /* 0x000e2800000e0000 */
[----:B------:R-:W-:Y:S01]  /*3e70*/  IMAD.U32 R11, RZ, RZ, UR6 ;  /* 0x00000006ff0b7e24 */ /* 0x000fe2000f8e00ff */
[----:B------:R-:W2:Y:S01]  /*3e80*/  SHFL.IDX PT, R137, R12, 0x1, 0x1c1f ;  /* 0x003c1f000c897f89 */ /* 0x000ea200000e0000 */
[----:B------:R-:W-:-:S02]  /*3e90*/  ULEA UR6, UR38, UR45, 0x3 ;  /* 0x0000002d26067291 */ /* 0x000fc4000f8e183f */
[----:B------:R-:W-:Y:S02]  /*3ea0*/  IMAD R2, R16, -0x2, R11 ;  /* 0xfffffffe10027824 */ /* 0x000fe400078e020b */
[----:B------:R-:W-:Y:S02]  /*3eb0*/  UIADD3 UR6, UR6, 0x16840, URZ ;  /* 0x0001684006067890 */ /* 0x000fe4000fffe03f */
[----:B-1----:R-:W-:Y:S02]  /*3ec0*/  IMAD R2, R9, UR47, R2 ;  /* 0x0000002f09027c24 */ /* 0x002fe4000f8e0202 */
[----:B------:R-:W-:-:S09]  /*3ed0*/  UPRMT UR6, UR43, 0x654, UR6 ;  /* 0x000006542b067896 */ /* 0x000fd20008000006 */
[----:B------:R-:W-:Y:S01]  /*3ee0*/  SYNCS.ARRIVE.TRANS64.RED.A1T0 RZ, [UR6], RZ ;  /* 0x000000ffffff79a7 */ /* 0x000fe20008100406 */
[----:B0-----:R-:W-:-:S04]  /*3ef0*/  IADD3 R0, R3, -UR22, R2 ;  /* 0x8000001603007c10 */ /* 0x001fc8000fffe002 */
[C---:B------:R-:W-:Y:S02]  /*3f00*/  ISETP.GT.AND P1, PT, R0.reuse, RZ, PT ;  /* 0x000000ff0000720c */ /* 0x040fe40003f24270 */
[----:B------:R-:W-:Y:S02]  /*3f10*/  ISETP.GT.AND P2, PT, R0, 0x1, PT ;  /* 0x000000010000780c */ /* 0x000fe40003f44270 */
[----:B------:R-:W-:Y:S02]  /*3f20*/  FSEL R133, R24, -INF , P1 ;  /* 0xff80000018857808 */ /* 0x000fe40000800000 */
[----:B------:R-:W-:Y:S02]  /*3f30*/  ISETP.GT.AND P1, PT, R0, 0x8, PT ;  /* 0x000000080000780c */ /* 0x000fe40003f24270 */
[----:B------:R-:W-:Y:S02]  /*3f40*/  FSEL R127, R25, -INF , P2 ;  /* 0xff800000197f7808 */ /* 0x000fe40001000000 */
[----:B------:R-:W-:-:S02]  /*3f50*/  FMNMX.FTZ R8, R133, R6, !PT ;  /* 0x0000000685087209 */ /* 0x000fc40007810000 */
[----:B------:R-:W-:Y:S02]  /*3f60*/  ISETP.GT.AND P2, PT, R0, 0x9, PT ;  /* 0x000000090000780c */ /* 0x000fe40003f44270 */
[----:B------:R-:W-:Y:S02]  /*3f70*/  FSEL R125, R28, -INF , P1 ;  /* 0xff8000001c7d7808 */ /* 0x000fe40000800000 */
[----:B------:R-:W-:Y:S02]  /*3f80*/  FMNMX.FTZ R8, R127, R8, !PT ;  /* 0x000000087f087209 */ /* 0x000fe40007810000 */
        /* <DEDUP_REMOVED lines=82> */
[----:B------:R-:W-:Y:S01]  /*44b0*/  FSEL R123, R84, -INF , P1 ;  /* 0xff800000547b7808 */ /* 0x000fe20000800000 */
[----:B------:R-:W0:Y:S01]  /*44c0*/  LDC R0, c[0x0][0x988] ;  /* 0x00026200ff007b82 */ /* 0x000e220000000800 */
[----:B------:R-:W-:Y:S02]  /*44d0*/  FMNMX.FTZ R8, R81, R8, !PT ;  /* 0x0000000851087209 */ /* 0x000fe40007810000 */
[----:B------:R-:W-:Y:S02]  /*44e0*/  FSEL R85, R85, -INF , P2 ;  /* 0xff80000055557808 */ /* 0x000fe40001000000 */
[----:B------:R-:W-:Y:S02]  /*44f0*/  FMNMX.FTZ R8, R123, R8, !PT ;  /* 0x000000087b087209 */ /* 0x000fe40007810000 */
[----:B--2---:R-:W-:-:S02]  /*4500*/  IADD3 R2, R137, -UR22, R2 ;  /* 0x8000001689027c10 */ /* 0x004fc4000fffe002 */
[----:B------:R-:W-:Y:S02]  /*4510*/  FMNMX.FTZ R14, R85, R8, !PT ;  /* 0x00000008550e7209 */ /* 0x000fe40007810000 */
[C---:B------:R-:W-:Y:S02]  /*4520*/  ISETP.GT.AND P2, PT, R2.reuse, RZ, PT ;  /* 0x000000ff0200720c */ /* 0x040fe40003f44270 */
[----:B------:R-:W-:Y:S01]  /*4530*/  ISETP.GT.AND P3, PT, R2, 0x1, PT ;  /* 0x000000010200780c */ /* 0x000fe20003f64270 */
[----:B------:R-:W1:Y:S01]  /*4540*/  SHFL.BFLY PT, R3, R14, 0x2, 0x1f ;  /* 0x0c401f000e037f89 */ /* 0x000e6200000e0000 */
[----:B------:R-:W-:Y:S02]  /*4550*/  FSEL R26, R26, -INF , P2 ;  /* 0xff8000001a1a7808 */ /* 0x000fe40001000000 */
[----:B------:R-:W-:Y:S02]  /*4560*/  ISETP.GT.AND P2, PT, R2, 0x8, PT ;  /* 0x000000080200780c */ /* 0x000fe40003f44270 */
[----:B------:R-:W-:-:S02]  /*4570*/  FMNMX.FTZ R12, R26, R7, !PT ;  /* 0x000000071a0c7209 */ /* 0x000fc40007810000 */
[----:B-1----:R-:W-:-:S05]  /*4580*/  FMNMX.FTZ R20, R14, R3, !PT ;  /* 0x000000030e147209 */ /* 0x002fca0007810000 */
[----:B------:R-:W1:Y:S02]  /*4590*/  SHFL.BFLY PT, R3, R20, 0x1, 0x1f ;  /* 0x0c201f0014037f89 */ /* 0x000e6400000e0000 */
[----:B-1----:R-:W-:-:S04]  /*45a0*/  FMNMX.FTZ R3, R20, R3, !PT ;  /* 0x0000000314037209 */ /* 0x002fc80007810000 */
[C---:B------:R-:W-:Y:S01]  /*45b0*/  FSETP.NEU.FTZ.AND P1, PT, R3.reuse, -INF , PT ;  /* 0xff8000000300780b */ /* 0x040fe20003f3d000 */
[----:B0-----:R-:W-:-:S05]  /*45c0*/  FMUL.FTZ R10, R3, R0 ;  /* 0x00000000030a7220 */ /* 0x001fca0000410000 */
[----:B------:R-:W-:-:S05]  /*45d0*/  FSEL R10, R10, RZ, P1 ;  /* 0x000000ff0a0a7208 */ /* 0x000fca0000800000 */
[-CC-:B------:R-:W-:Y:S01]  /*45e0*/  FFMA.FTZ R150, R125, R0.reuse, -R10.reuse ;  /* 0x000000007d967223 */ /* 0x180fe2000001080a */
[----:B------:R-:W-:Y:S01]  /*45f0*/  FSEL R125, R27, -INF , P3 ;  /* 0xff8000001b7d7808 */ /* 0x000fe20001800000 */
[-CC-:B------:R-:W-:Y:S01]  /*4600*/  FFMA.FTZ R148, R127, R0.reuse, -R10.reuse ;  /* 0x000000007f947223 */ /* 0x180fe2000001080a */
[----:B------:R-:W-:Y:S01]  /*4610*/  ISETP.GT.AND P3, PT, R2, 0x9, PT ;  /* 0x000000090200780c */ /* 0x000fe20003f64270 */
[-CC-:B------:R-:W-:Y:S01]  /*4620*/  FFMA.FTZ R27, R129, R0.reuse, -R10.reuse ;  /* 0x00000000811b7223 */ /* 0x180fe2000001080a */
[----:B------:R-:W-:Y:S01]  /*4630*/  FSEL R127, R30, -INF , P2 ;  /* 0xff8000001e7f7808 */ /* 0x000fe20001000000 */
[--C-:B------:R-:W-:Y:S01]  /*4640*/  FFMA.FTZ R144, R131, R0, -R10.reuse ;  /* 0x0000000083907223 */ /* 0x100fe2000001080a */
[----:B------:R-:W-:Y:S01]  /*4650*/  FMNMX.FTZ R12, R125, R12, !PT ;  /* 0x0000000c7d0c7209 */ /* 0x000fe20007810000 */
[-CC-:B------:R-:W-:Y:S01]  /*4660*/  FFMA.FTZ R8, R133, R0.reuse, -R10.reuse ;  /* 0x0000000085087223 */ /* 0x180fe2000001080a */
[C---:B------:R-:W-:Y:S01]  /*4670*/  ISETP.GT.AND P2, PT, R2.reuse, 0x10, PT ;  /* 0x000000100200780c */ /* 0x040fe20003f44270 */
        /* <DEDUP_REMOVED lines=50> */
[----:B------:R-:W-:Y:S01]  /*49a0*/  FFMA.FTZ R33, R85, R0, -R10 ;  /* 0x0000000055217223 */ /* 0x000fe2000001080a */
[----:B------:R-:W-:Y:S01]  /*49b0*/  FMNMX.FTZ R12, R139, R12, !PT ;  /* 0x0000000c8b0c7209 */ /* 0x000fe20007810000 */
[----:B------:R-:W-:Y:S01]  /*49c0*/  MUFU.EX2 R8, R8 ;  /* 0x0000000800087308 */ /* 0x000fe20000000800 */
[----:B------:R-:W-:-:S02]  /*49d0*/  ISETP.GT.AND P3, PT, R2, 0x31, PT ;  /* 0x000000310200780c */ /* 0x000fc40003f64270 */
[----:B------:R-:W-:Y:S02]  /*49e0*/  FSEL R141, R50, -INF , P2 ;  /* 0xff800000328d7808 */ /* 0x000fe40001000000 */
[----:B------:R-:W-:Y:S02]  /*49f0*/  FMNMX.FTZ R12, R47, R12, !PT ;  /* 0x0000000c2f0c7209 */ /* 0x000fe40007810000 */
[C---:B------:R-:W-:Y:S01]  /*4a00*/  ISETP.GT.AND P2, PT, R2.reuse, 0x38, PT ;  /* 0x000000380200780c */ /* 0x040fe20003f44270 */
[----:B------:R-:W-:Y:S01]  /*4a10*/  MUFU.EX2 R148, R148 ;  /* 0x0000009400947308 */ /* 0x000fe20000000800 */
[----:B------:R-:W-:Y:S02]  /*4a20*/  FSEL R51, R51, -INF , P3 ;  /* 0xff80000033337808 */ /* 0x000fe40001800000 */
[----:B------:R-:W-:Y:S02]  /*4a30*/  FMNMX.FTZ R12, R141, R12, !PT ;  /* 0x0000000c8d0c7209 */ /* 0x000fe40007810000 */
[----:B------:R-:W-:-:S02]  /*4a40*/  ISETP.GT.AND P3, PT, R2, 0x39, PT ;  /* 0x000000390200780c */ /* 0x000fc40003f64270 */
[----:B------:R-:W-:Y:S01]  /*4a50*/  FSEL R143, R54, -INF , P2 ;  /* 0xff800000368f7808 */ /* 0x000fe20001000000 */
[----:B------:R-:W-:Y:S01]  /*4a60*/  MUFU.EX2 R150, R150 ;  /* 0x0000009600967308 */ /* 0x000fe20000000800 */
[----:B------:R-:W-:Y:S02]  /*4a70*/  FMNMX.FTZ R12, R51, R12, !PT ;  /* 0x0000000c330c7209 */ /* 0x000fe40007810000 */
[C---:B------:R-:W-:Y:S02]  /*4a80*/  ISETP.GT.AND P2, PT, R2.reuse, 0x40, PT ;  /* 0x000000400200780c */ /* 0x040fe40003f44270 */
[----:B------:R-:W-:Y:S02]  /*4a90*/  FSEL R55, R55, -INF , P3 ;  /* 0xff80000037377808 */ /* 0x000fe40001800000 */
        /* <DEDUP_REMOVED lines=43> */
[----:B------:R-:W-:Y:S02]  /*4d50*/  ISETP.GT.AND P2, PT, R2, 0x70, PT ;  /* 0x000000700200780c */ /* 0x000fe40003f44270 */
[----:B------:R-:W-:Y:S02]  /*4d60*/  FSEL R79, R79, -INF , P3 ;  /* 0xff8000004f4f7808 */ /* 0x000fe40001800000 */
[----:B------:R-:W-:Y:S01]  /*4d70*/  FMNMX.FTZ R12, R78, R49, !PT ;  /* 0x000000314e0c7209 */ /* 0x000fe20007810000 */
[----:B------:R-:W-:Y:S01]  /*4d80*/  FFMA.FTZ R49, R65, R0, -R10 ;  /* 0x0000000041317223 */ /* 0x000fe2000001080a */
        /* <DEDUP_REMOVED lines=31> */
[-CC-:B------:R-:W-:Y:S01]  /*4f80*/  FFMA.FTZ R61, R31, R0.reuse, -R10.reuse ;  /* 0x000000001f3d7223 */ /* 0x180fe2000001080a */
[----:B------:R-:W-:Y:S01]  /*4f90*/  FSEL R31, R3, RZ, P1 ;  /* 0x000000ff031f7208 */ /* 0x000fe20000800000 */
[-CC-:B------:R-:W-:Y:S01]  /*4fa0*/  FFMA.FTZ R12, R26, R0.reuse, -R10.reuse ;  /* 0x000000001a0c7223 */ /* 0x180fe2000001080a */
[-CC-:B------:R-:W-:Y:S01]  /*4fb0*/  FFMA.FTZ R37, R125, R0.reuse, -R10.reuse ;  /* 0x000000007d257223 */ /* 0x180fe2000001080a */
[-CC-:B------:R-:W-:Y:S01]  /*4fc0*/  FFMA.FTZ R14, R127, R0.reuse, -R10.reuse ;  /* 0x000000007f0e7223 */ /* 0x180fe2000001080a */
[-C--:B------:R-:W-:Y:S01]  /*4fd0*/  FFMA.FTZ R20, R129, R0.reuse, -R10 ;  /* 0x0000000081147223 */ /* 0x080fe2000001080a */
[----:B------:R-:W-:Y:S01]  /*4fe0*/  FADD.FTZ R31, -R31, R6 ;  /* 0x000000061f1f7221 */ /* 0x000fe20000010100 */
[----:B------:R-:W-:Y:S01]  /*4ff0*/  FSEL R6, R2, RZ, P2 ;  /* 0x000000ff02067208 */ /* 0x000fe20001000000 */
[----:B------:R-:W-:Y:S01]  /*5000*/  MUFU.EX2 R12, R12 ;  /* 0x0000000c000c7308 */ /* 0x000fe20000000800 */
[-CC-:B------:R-:W-:Y:S01]  /*5010*/  FFMA.FTZ R65, R131, R0.reuse, -R10.reuse ;  /* 0x0000000083417223 */ /* 0x180fe2000001080a */
[-C--:B------:R-:W-:Y:S01]  /*5020*/  FMUL.FTZ R31, R31, R0.reuse ;  /* 0x000000001f1f7220 */ /* 0x080fe20000410000 */
[-CC-:B------:R-:W-:Y:S01]  /*5030*/  FFMA.FTZ R24, R133, R0.reuse, -R10.reuse ;  /* 0x0000000085187223 */ /* 0x180fe2000001080a */
[----:B------:R-:W-:Y:S01]  /*5040*/  FADD.FTZ R7, -R6, R7 ;  /* 0x0000000706077221 */ /* 0x000fe20000010100 */
[-CC-:B------:R-:W-:Y:S01]  /*5050*/  FFMA.FTZ R30, R51, R0.reuse, -R10.reuse ;  /* 0x00000000331e7223 */ /* 0x180fe2000001080a */
[-CC-:B------:R-:W-:Y:S01]  /*5060*/  FFMA.FTZ R69, R135, R0.reuse, -R10.reuse ;  /* 0x0000000087457223 */ /* 0x180fe2000001080a */
[-CC-:B------:R-:W-:Y:S01]  /*5070*/  FFMA.FTZ R26, R137, R0.reuse, -R10.reuse ;  /* 0x00000000891a7223 */ /* 0x180fe2000001080a */
[-C--:B------:R-:W-:Y:S01]  /*5080*/  FMUL.FTZ R7, R7, R0.reuse ;  /* 0x0000000007077220 */ /* 0x080fe20000410000 */
        /* <DEDUP_REMOVED lines=15> */
[-C--:B------:R-:W-:Y:S01]  /*5180*/  FFMA.FTZ R127, R78, R0.reuse, -R10 ;  /* 0x000000004e7f7223 */ /* 0x080fe2000001080a */
[----:B------:R-:W2:Y:S01]  /*5190*/  MUFU.EX2 R37, R37 ;  /* 0x0000002500257308 */ /* 0x000ea20000000800 */
[----:B0-----:R-:W-:Y:S01]  /*51a0*/  FFMA.FTZ R5, R31, R5, R8 ;  /* 0x000000051f057223 */ /* 0x001fe20000010008 */
[-CC-:B------:R-:W-:Y:S01]  /*51b0*/  FFMA.FTZ R121, R82, R0.reuse, -R10.reuse ;  /* 0x0000000052797223 */ /* 0x180fe2000001080a */
[----:B------:R-:W-:-:S02]  /*51c0*/  FFMA.FTZ R123, R86, R0, -R10 ;  /* 0x00000000567b7223 */ /* 0x000fc4000001080a */
[----:B------:R-:W-:-:S03]  /*51d0*/  FADD.FTZ R5, R148, R5 ;  /* 0x0000000594057221 */ /* 0x000fc60000010000 */
[----:B------:R-:W0:Y:S01]  /*51e0*/  MUFU.EX2 R14, R14 ;  /* 0x0000000e000e7308 */ /* 0x000e220000000800 */
[----:B-1----:R-:W-:-:S07]  /*51f0*/  FFMA.FTZ R4, R7, R4, R12 ;  /* 0x0000000407047223 */ /* 0x002fce000001000c */
        /* <DEDUP_REMOVED lines=29> */
[----:B-1----:R-:W-:Y:S01]  /*53d0*/  FADD.FTZ R45, R43, R38 ;  /* 0x000000262b2d7221 */ /* 0x002fe20000010000 */
[----:B------:R-:W-:-:S06]  /*53e0*/  FFMA.FTZ R38, R71, R0, -R10 ;  /* 0x0000000047267223 */ /* 0x000fcc000001080a */
        /* <DEDUP_REMOVED lines=21> */
[-CC-:B------:R-:W-:Y:S01]  /*5540*/  FFMA.FTZ R44, R83, R0.reuse, -R10.reuse ;  /* 0x00000000532c7223 */ /* 0x180fe2000001080a */
[----:B------:R-:W-:Y:S02]  /*5550*/  FFMA.FTZ R10, R87, R0, -R10 ;  /* 0x00000000570a7223 */ /* 0x000fe4000001080a */
        /* <DEDUP_REMOVED lines=52> */
.L_x_2134:
[----:B------:R-:W-:Y:S01]  /*58a0*/  UISETP.GT.AND UP0, UPT, UR24, UR21, UPT ;  /* 0x000000151800728c */ /* 0x000fe2000bf04270 */
[----:B------:R-:W-:Y:S01]  /*58b0*/  F2FP.BF16.F32.PACK_AB R139, R6, R139 ;  /* 0x0000008b068b723e */ /* 0x000fe200000010ff */
[----:B------:R-:W-:Y:S01]  /*58c0*/  ULEA UR6, UR23, UR45, 0x3 ;  /* 0x0000002d17067291 */ /* 0x000fe2000f8e183f */
[-C--:B------:R-:W-:Y:S01]  /*58d0*/  FMUL.FTZ R90, R90, R7.reuse ;  /* 0x000000075a5a7220 */ /* 0x080fe20000410000 */
[----:B------:R-:W-:Y:S01]  /*58e0*/  UIADD3 UR7, UR24, -0x1, URZ ;  /* 0xffffffff18077890 */ /* 0x000fe2000fffe03f */
[-C--:B------:R-:W-:Y:S01]  /*58f0*/  FMUL.FTZ R91, R91, R7.reuse ;  /* 0x000000075b5b7220 */ /* 0x080fe20000410000 */
[----:B------:R-:W-:Y:S01]  /*5900*/  UIADD3 UR6, UR6, 0x16860, URZ ;  /* 0x0001686006067890 */ /* 0x000fe2000fffe03f */
[----:B------:R-:W-:Y:S01]  /*5910*/  PLOP3.LUT P1, PT, PT, PT, UP0, 0x80, 0x0 ;  /* 0x000000000000781c */ /* 0x000fe20003f2f008 */
[----:B------:R-:W-:Y:S01]  /*5920*/  UMOV UR25, UR37 ;  /* 0x0000002500197c82 */ /* 0x000fe20008000000 */
[----:B------:R-:W-:Y:S01]  /*5930*/  UMOV UR23, UR38 ;  /* 0x0000002600177c82 */ /* 0x000fe20008000000 */
[----:B------:R-:W-:Y:S01]  /*5940*/  UPRMT UR6, UR43, 0x654, UR6 ;  /* 0x000006542b067896 */ /* 0x000fe20008000006 */
[-C--:B------:R-:W-:Y:S01]  /*5950*/  FMUL.FTZ R94, R94, R7.reuse ;  /* 0x000000075e5e7220 */ /* 0x080fe20000410000 */
[----:B------:R-:W-:Y:S01]  /*5960*/  UMOV UR24, UR7 ;  /* 0x0000000700187c82 */ /* 0x000fe20008000000 */
        /* <DEDUP_REMOVED lines=64> */
[----:B------:R-:W-:-:S05]  /*5d70*/  UMOV UR24, UR7 ;  /* 0x0000000700187c82 */ /* 0x000fca0008000000 */
.L_x_2124:
[----:B------:R-:W-:-:S13]  /*5d80*/  ISETP.LE.AND P1, PT, RZ, UR24, PT ;  /* 0x00000018ff007c0c */ /* 0x000fda000bf23270 */
[----:B------:R-:W-:Y:S05]  /*5d90*/  @!P1 BRA `(.L_x_2136) ;  /* 0x0000001c00489947 */ /* 0x000fea0003800000 */
[----:B------:R-:W-:Y:S01]  /*5da0*/  IMAD.MOV.U32 R7, RZ, RZ, R2 ;  /* 0x000000ffff077224 */ /* 0x000fe200078e0002 */
[----:B------:R-:W-:Y:S01]  /*5db0*/  UMOV UR22, UR37 ;  /* 0x0000002500167c82 */ /* 0x000fe20008000000 */
[----:B------:R-:W-:Y:S01]  /*5dc0*/  IMAD.MOV.U32 R6, RZ, RZ, R3 ;  /* 0x000000ffff067224 */ /* 0x000fe200078e0003 */
[----:B------:R-:W-:-:S06]  /*5dd0*/  UMOV UR21, UR38 ;  /* 0x0000002600157c82 */ /* 0x000fcc0008000000 */
.L_x_2147:
[----:B------:R-:W-:Y:S01]  /*5de0*/  ISETP.NE.AND P2, PT, RZ, UR44, PT ;  /* 0x0000002cff007c0c */ /* 0x000fe2000bf45270 */
[----:B------:R-:W-:-:S04]  /*5df0*/  UISETP.NE.AND UP0, UPT, UR21, 0x1, UPT ;  /* 0x000000011500788c */ /* 0x000fc8000bf05270 */
[----:B------:R-:W-:-:S04]  /*5e00*/  USEL UR37, URZ, 0x1, UP0 ;  /* 0x000000013f257887 */ /* 0x000fc80008000000 */
[----:B------:R-:W-:-:S04]  /*5e10*/  ULOP3.LUT UR37, UR22, UR37, URZ, 0x3c, !UPT ;  /* 0x0000002516257292 */ /* 0x000fc8000f8e3c3f */
[----:B------:R-:W-:Y:S08]  /*5e20*/  @P2 BRA `(.L_x_2137) ;  /* 0x0000000000382947 */ /* 0x000ff00003800000 */
[----:B------:R-:W-:Y:S05]  /*5e30*/  @!P0 BRA `(.L_x_2138) ;  /* 0x0000000000048947 */ /* 0x000fea0003800000 */
[----:B------:R-:W-:Y:S01]  /*5e40*/  BPT.TRAP 0x1 ;  /* 0x000000040000795c */ /* 0x000fe20000300000 */
.L_x_2138:
        /* <DEDUP_REMOVED lines=9> */
.L_x_2139:
[----:B-1----:R-:W-:Y:S05]  /*5ee0*/  @P1 BRA `(.L_x_2137) ;  /* 0x0000000000081947 */ /* 0x002fea0003800000 */
[----:B------:R-:W1:Y:S02]  /*5ef0*/  SYNCS.PHASECHK.TRANS64.TRYWAIT P1, [UR6+0x16830], R0 ;  /* 0x01683000ff0075a7 */ /* 0x000e640008020146 */
[----:B-1----:R-:W-:Y:S05]  /*5f00*/  @!P1 BRA `(.L_x_2140) ;  /* 0x0000008000089947 */ /* 0x002fea0003800000 */
.L_x_2137:
        /* <DEDUP_REMOVED lines=28> */
.L_x_2142:
[----:B------:R-:W-:Y:S01]  /*60d0*/  ULEA UR6, UR21, UR45, 0x3 ;  /* 0x0000002d15067291 */ /* 0x000fe2000f8e183f */
[----:B------:R-:W-:-:S05]  /*60e0*/  IMAD.U32 R0, RZ, RZ, UR22 ;  /* 0x00000016ff007e24 */ /* 0x000fca000f8e00ff */
[----:B------:R-:W-:-:S04]  /*60f0*/  SHF.L.U32 R0, R0, 0x1f, RZ ;  /* 0x0000001f00007819 */ /* 0x000fc800000006ff */
[----:B------:R0:W1:Y:S01]  /*6100*/  SYNCS.PHASECHK.TRANS64.TRYWAIT P1, [UR6+0x16850], R0 ;  /* 0x01685000ff0075a7 */ /* 0x0000620008020146 */
[----:B------:R-:W-:Y:S05]  /*6110*/  @!P0 BRA `(.L_x_2143) ;  /* 0x0000000000048947 */ /* 0x000fea0003800000 */
[----:B------:R-:W-:Y:S01]  /*6120*/  BPT.TRAP 0x1 ;  /* 0x000000040000795c */ /* 0x000fe20000300000 */
.L_x_2143:
[----:B-1----:R-:W-:Y:S05]  /*6130*/  @P1 BRA `(.L_x_2141) ;  /* 0x0000000000081947 */ /* 0x002fea0003800000 */
[----:B------:R-:W1:Y:S02]  /*6140*/  SYNCS.PHASECHK.TRANS64.TRYWAIT P1, [UR6+0x16850], R0 ;  /* 0x01685000ff0075a7 */ /* 0x000e640008020146 */
[----:B-1----:R-:W-:Y:S05]  /*6150*/  @!P1 BRA `(.L_x_2144) ;  /* 0x0000007c008c9947 */ /* 0x002fea0003800000 */
.L_x_2141:
        /* <DEDUP_REMOVED lines=51> */
.L_x_2145:
        /* <DEDUP_REMOVED lines=67> */
[----:B------:R-:W-:-:S03]  /*68c0*/  FMNMX.FTZ R9, R87, R2, !PT ;  /* 0x0000000257097209 */ /* 0x000fc60007810000 */
[----:B------:R-:W0:Y:S04]  /*68d0*/  SHFL.BFLY PT, R3, R8, 0x2, 0x1f ;  /* 0x0c401f0008037f89 */ /* 0x000e2800000e0000 */
[----:B------:R-:W1:Y:S01]  /*68e0*/  SHFL.BFLY PT, R0, R9, 0x2, 0x1f ;  /* 0x0c401f0009007f89 */ /* 0x000e6200000e0000 */
[----:B0-----:R-:W-:Y:S02]  /*68f0*/  FMNMX.FTZ R10, R8, R3, !PT ;  /* 0x00000003080a7209 */ /* 0x001fe40007810000 */
[----:B-1----:R-:W-:-:S03]  /*6900*/  FMNMX.FTZ R11, R9, R0, !PT ;  /* 0x00000000090b7209 */ /* 0x002fc60007810000 */
[----:B------:R-:W0:Y:S01]  /*6910*/  SHFL.BFLY PT, R3, R10, 0x1, 0x1f ;  /* 0x0c201f000a037f89 */ /* 0x000e2200000e0000 */
[----:B------:R-:W1:Y:S03]  /*6920*/  LDC R0, c[0x0][0x988] ;  /* 0x00026200ff007b82 */ /* 0x000e660000000800 */
[----:B------:R-:W2:Y:S01]  /*6930*/  SHFL.BFLY PT, R2, R11, 0x1, 0x1f ;  /* 0x0c201f000b027f89 */ /* 0x000ea200000e0000 */
[----:B0-----:R-:W-:Y:S02]  /*6940*/  FMNMX.FTZ R3, R10, R3, !PT ;  /* 0x000000030a037209 */ /* 0x001fe40007810000 */
[----:B--2---:R-:W-:-:S03]  /*6950*/  FMNMX.FTZ R2, R11, R2, !PT ;  /* 0x000000020b027209 */ /* 0x004fc60007810000 */
[C---:B-1----:R-:W-:Y:S01]  /*6960*/  FMUL.FTZ R129, R3.reuse, R0 ;  /* 0x0000000003817220 */ /* 0x042fe20000410000 */
[----:B------:R-:W-:-:S03]  /*6970*/  FADD.FTZ R13, -R3, R6 ;  /* 0x00000006030d7221 */ /* 0x000fc60000010100 */
[-CC-:B------:R-:W-:Y:S01]  /*6980*/  FFMA.FTZ R123, R37, R0.reuse, -R129.reuse ;  /* 0x00000000257b7223 */ /* 0x180fe20000010881 */
[-C--:B------:R-:W-:Y:S01]  /*6990*/  FFMA.FTZ R37, R53, R0.reuse, -R129 ;  /* 0x0000000035257223 */ /* 0x080fe20000010881 */
        /* <DEDUP_REMOVED lines=47> */
[----:B------:R-:W-:Y:S01]  /*6c90*/  FFMA.FTZ R32, R63, R0, -R53 ;  /* 0x000000003f207223 */ /* 0x000fe20000010835 */
[----:B------:R-:W2:Y:S01]  /*6ca0*/  MUFU.EX2 R149, R149 ;  /* 0x0000009500957308 */ /* 0x000ea20000000800 */
[----:B-1----:R-:W-:Y:S01]  /*6cb0*/  FFMA.FTZ R4, R7, R4, R8 ;  /* 0x0000000407047223 */ /* 0x002fe20000010008 */
[-CC-:B------:R-:W-:Y:S01]  /*6cc0*/  FFMA.FTZ R128, R64, R0.reuse, -R129.reuse ;  /* 0x0000000040807223 */ /* 0x180fe20000010881 */
[-CC-:B------:R-:W-:Y:S01]  /*6cd0*/  FFMA.FTZ R25, R65, R0.reuse, -R129.reuse ;  /* 0x0000000041197223 */ /* 0x180fe20000010881 */
[-CC-:B------:R-:W-:Y:S01]  /*6ce0*/  FFMA.FTZ R130, R68, R0.reuse, -R129.reuse ;  /* 0x0000000044827223 */ /* 0x180fe20000010881 */
[-CC-:B------:R-:W-:Y:S01]  /*6cf0*/  FFMA.FTZ R21, R69, R0.reuse, -R129.reuse ;  /* 0x0000000045157223 */ /* 0x180fe20000010881 */
[-CC-:B------:R-:W-:Y:S01]  /*6d00*/  FFMA.FTZ R124, R72, R0.reuse, -R129.reuse ;  /* 0x00000000487c7223 */ /* 0x180fe20000010881 */
[-C--:B------:R-:W-:Y:S01]  /*6d10*/  FFMA.FTZ R15, R73, R0.reuse, -R129 ;  /* 0x00000000490f7223 */ /* 0x080fe20000010881 */
        /* <DEDUP_REMOVED lines=10> */
[-CC-:B------:R-:W-:Y:S01]  /*6dc0*/  FFMA.FTZ R129, R66, R0.reuse, -R53.reuse ;  /* 0x0000000042817223 */ /* 0x180fe20000010835 */
[----:B------:R-:W-:-:S05]  /*6dd0*/  FFMA.FTZ R131, R70, R0, -R53 ;  /* 0x0000000046837223 */ /* 0x000fca0000010835 */
        /* <DEDUP_REMOVED lines=130> */
.L_x_2146:
        /* <DEDUP_REMOVED lines=75> */
[----:B------:R-:W-:Y:S06]  /*7ab0*/  @P1 BRA `(.L_x_2147) ;  /* 0xffffffe000c81947 */ /* 0x000fec000383ffff */
.L_x_2136:
[----:B------:R-:W-:Y:S06]  /*7ac0*/  BAR.ARV 0x8, 0x200 ;  /* 0x0208000000007b1d */ /* 0x000fec0000002000 */
[----:B------:R-:W-:Y:S05]  /*7ad0*/  @!P0 BRA `(.L_x_2148) ;  /* 0x0000000000048947 */ /* 0x000fea0003800000 */
[----:B------:R-:W-:Y:S01]  /*7ae0*/  BPT.TRAP 0x1 ;  /* 0x000000040000795c */ /* 0x000fe20000300000 */
.L_x_2148:
[----:B------:R-:W-:Y:S01]  /*7af0*/  ULEA UR5, UR38, UR45, 0x3 ;  /* 0x0000002d26057291 */ /* 0x000fe2000f8e183f */
[----:B------:R-:W-:-:S05]  /*7b00*/  IMAD.U32 R6, RZ, RZ, UR37 ;  /* 0x00000025ff067e24 */ /* 0x000fca000f8e00ff */
[----:B------:R-:W-:-:S04]  /*7b10*/  SHF.L.U32 R6, R6, 0x1f, RZ ;  /* 0x0000001f06067819 */ /* 0x000fc800000006ff */
[----:B------:R0:W1:Y:S01]  /*7b20*/  SYNCS.PHASECHK.TRANS64.TRYWAIT P1, [UR5+0x16850], R6 ;  /* 0x01685006ff0075a7 */ /* 0x0000620008020145 */
[----:B------:R-:W-:Y:S05]  /*7b30*/  @!P0 BRA `(.L_x_2149) ;  /* 0x0000000000048947 */ /* 0x000fea0003800000 */
[----:B------:R-:W-:Y:S01]  /*7b40*/  BPT.TRAP 0x1 ;  /* 0x000000040000795c */ /* 0x000fe20000300000 */
.L_x_2149:
[----:B-1----:R-:W-:Y:S05]  /*7b50*/  @P1 BRA `(.L_x_2150) ;  /* 0x0000000000081947 */ /* 0x002fea0003800000 */
[----:B------:R-:W1:Y:S02]  /*7b60*/  SYNCS.PHASECHK.TRANS64.TRYWAIT P1, [UR5+0x16850], R6 ;  /* 0x01685006ff0075a7 */ /* 0x000e640008020145 */
[----:B-1----:R-:W-:Y:S05]  /*7b70*/  @!P1 BRA `(.L_x_2151) ;  /* 0x00000064001c9947 */ /* 0x002fea0003800000 */
.L_x_2150:
        /* <DEDUP_REMOVED lines=71> */
.L_x_2152:
        /* <DEDUP_REMOVED lines=42> */
.L_x_2116:
        /* <DEDUP_REMOVED lines=9> */
[----:B------:R-:W0:Y:S01]  /*8320*/  LDC R32, c[0x0][0xbe8] ;  /* 0x0002fa00ff207b82 */ /* 0x000e220000000800 */
[----:B------:R-:W1:Y:S01]  /*8330*/  S2R R5, SR_SWINHI ;  /* 0x0000000000057919 */ /* 0x000e620000002f00 */
[----:B------:R-:W-:Y:S01]  /*8340*/  USHF.R.S32.HI UR12, URZ, 0x1f, UR42 ;  /* 0x0000001f3f0c7899 */ /* 0x000fe2000801142a */
[----:B------:R-:W-:Y:S01]  /*8350*/  VIADD R37, R17, UR40 ;  /* 0x0000002811257c36 */ /* 0x000fe20008000000 */
[----:B------:R-:W-:Y:S01]  /*8360*/  ULDC.64 UR8, c[0x0][0xb90] ;  /* 0x0002e40000087ab9 */ /* 0x000fe20000000a00 */
[----:B------:R-:W-:Y:S01]  /*8370*/  USHF.R.S32.HI UR13, URZ, 0x1f, UR41 ;  /* 0x0000001f3f0d7899 */ /* 0x000fe20008011429 */
[----:B------:R-:W-:Y:S01]  /*8380*/  F2FP.BF16.F32.PACK_AB R112, R113, R112 ;  /* 0x000000707170723e */ /* 0x000fe200000010ff */
[----:B------:R-:W-:Y:S01]  /*8390*/  UIMAD UR5, UR12, UR8, URZ ;  /* 0x000000080c0572a4 */ /* 0x000fe2000f8e023f */
[----:B------:R-:W-:Y:S01]  /*83a0*/  IMAD.MOV.U32 R28, RZ, RZ, R37 ;  /* 0x000000ffff1c7224 */ /* 0x000fe200078e0025 */
        /* <DEDUP_REMOVED lines=13> */
[----:B------:R-:W-:Y:S01]  /*8480*/  F2FP.BF16.F32.PACK_AB R115, R119, R118 ;  /* 0x000000767773723e */ /* 0x000fe200000010ff */
[----:B------:R-:W-:Y:S01]  /*8490*/  ULDC UR5, c[0x0][0xa88] ;  /* 0x0002a20000057ab9 */ /* 0x000fe20000000800 */
[----:B------:R-:W-:Y:S01]  /*84a0*/  BAR.SYNC.DEFER_BLOCKING 0x1, 0x180 ;  /* 0x0046000000007b1d */ /* 0x000fe20000010000 */
[----:B0-----:R-:W-:Y:S01]  /*84b0*/  ISETP.NE.AND P1, PT, R32, 0x1, PT ;  /* 0x000000012000780c */ /* 0x001fe20003f25270 */
[----:B------:R-:W-:-:S04]  /*84c0*/  IMAD.U32 R34, RZ, RZ, UR8 ;  /* 0x00000008ff227e24 */ /* 0x000fc8000f8e00ff */
[----:B------:R-:W-:Y:S01]  /*84d0*/  ULDC.64 UR8, c[0x0][0xae8] ;  /* 0x0002ba0000087ab9 */ /* 0x000fe20000000a00 */
[----:B------:R-:W-:Y:S01]  /*84e0*/  ULDC.64 UR10, c[0x0][0xaf0] ;  /* 0x0002bc00000a7ab9 */ /* 0x000fe20000000a00 */
[----:B------:R-:W-:Y:S02]  /*84f0*/  MOV R2, R0 ;  /* 0x0000000000027202 */ /* 0x000fe40000000f00 */
[----:B-1----:R-:W-:Y:S02]  /*8500*/  MOV R3, R5 ;  /* 0x0000000500037202 */ /* 0x002fe40000000f00 */
[----:B------:R-:W-:Y:S02]  /*8510*/  LEA R5, R22, R19, 0x6 ;  /* 0x0000001316057211 */ /* 0x000fe400078e30ff */
[----:B------:R-:W0:Y:S01]  /*8520*/  @P1 LDC R20, c[0x0][0xbec] ;  /* 0x0002fb00ff141b82 */ /* 0x000e220000000800 */
[----:B------:R-:W-:-:S04]  /*8530*/  IMAD.WIDE R10, R155, 0x2, R2 ;  /* 0x000000029b0a7825 */ /* 0x000fc800078e0202 */
[----:B------:R-:W-:Y:S01]  /*8540*/  IMAD.WIDE R2, R5, 0x2, R2 ;  /* 0x0000000205027825 */ /* 0x000fe200078e0202 */
[C---:B------:R-:W-:Y:S02]  /*8550*/  LOP3.LUT R4, R10.reuse, 0x380, RZ, 0xc0, !PT ;  /* 0x000003800a047812 */ /* 0x040fe400078ec0ff */
[----:B------:R-:W1:Y:S01]  /*8560*/  @P1 LDC R35, c[0x0][0xbf0] ;  /* 0x0002fc00ff231b82 */ /* 0x000e620000000800 */
[----:B------:R-:W-:Y:S02]  /*8570*/  IADD3 R33, P0, R10, 0x60, RZ ;  /* 0x000000600a217810 */ /* 0x000fe40007f1e0ff */
[----:B------:R-:W-:Y:S02]  /*8580*/  SHF.R.U64 R5, R4, 0x3, RZ ;  /* 0x0000000304057819 */ /* 0x000fe400000012ff */
[----:B------:R-:W-:Y:S01]  /*8590*/  LOP3.LUT R4, R33, 0x380, RZ, 0xc0, !PT ;  /* 0x0000038021047812 */ /* 0x000fe200078ec0ff */
[----:B------:R-:W-:Y:S01]  /*85a0*/  IMAD.X R9, RZ, RZ, R11, P0 ;  /* 0x000000ffff097224 */ /* 0x000fe200000e060b */
[----:B------:R-:W-:-:S02]  /*85b0*/  IADD3 R31, P2, R10, 0x40, RZ ;  /* 0x000000400a1f7810 */ /* 0x000fc40007f5e0ff */
[----:B------:R-:W-:Y:S02]  /*85c0*/  SHF.R.U64 R4, R4, 0x3, RZ ;  /* 0x0000000304047819 */ /* 0x000fe400000012ff */
[----:B------:R-:W-:Y:S01]  /*85d0*/  IADD3 R29, P3, R10, 0x20, RZ ;  /* 0x000000200a1d7810 */ /* 0x000fe20007f7e0ff */
[----:B------:R-:W-:Y:S01]  /*85e0*/  IMAD.X R7, RZ, RZ, R11, P2 ;  /* 0x000000ffff077224 */ /* 0x000fe200010e060b */
[----:B------:R-:W-:Y:S02]  /*85f0*/  LOP3.LUT R6, R31, 0x380, RZ, 0xc0, !PT ;  /* 0x000003801f067812 */ /* 0x000fe400078ec0ff */
[----:B------:R-:W-:Y:S01]  /*8600*/  LOP3.LUT R8, R4, R33, RZ, 0x3c, !PT ;  /* 0x0000002104087212 */ /* 0x000fe200078e3cff */
[----:B0-----:R-:W-:Y:S01]  /*8610*/  @P1 IMAD.HI.U32 R20, R37, R20, RZ ;  /* 0x0000001425141227 */ /* 0x001fe200078e00ff */
[----:B------:R-:W-:Y:S02]  /*8620*/  SHF.R.U64 R6, R6, 0x3, RZ ;  /* 0x0000000306067819 */ /* 0x000fe400000012ff */
[----:B------:R-:W-:-:S02]  /*8630*/  LOP3.LUT R4, R29, 0x380, RZ, 0xc0, !PT ;  /* 0x000003801d047812 */ /* 0x000fc400078ec0ff */
[----:B------:R-:W-:Y:S02]  /*8640*/  LOP3.LUT R6, R6, R31, RZ, 0x3c, !PT ;  /* 0x0000001f06067212 */ /* 0x000fe400078e3cff */
[----:B------:R-:W-:Y:S02]  /*8650*/  SHF.R.U64 R4, R4, 0x3, RZ ;  /* 0x0000000304047819 */ /* 0x000fe400000012ff */
[----:B------:R-:W-:Y:S02]  /*8660*/  IADD3 R31, P2, R2, 0x3000, RZ ;  /* 0x00003000021f7810 */ /* 0x000fe40007f5e0ff */
[----:B------:R-:W-:Y:S02]  /*8670*/  LOP3.LUT R4, R4, R29, RZ, 0x3c, !PT ;  /* 0x0000001d04047212 */ /* 0x000fe400078e3cff */
[----:B------:R-:W-:Y:S01]  /*8680*/  LOP3.LUT R29, R31, 0x380, RZ, 0xc0, !PT ;  /* 0x000003801f1d7812 */ /* 0x000fe200078ec0ff */
[----:B------:R-:W-:Y:S01]  /*8690*/  IMAD.X R21, RZ, RZ, R3, P2 ;  /* 0x000000ffff157224 */ /* 0x000fe200010e0603 */
[----:B-1----:R-:W-:-:S02]  /*86a0*/  @P1 SHF.R.U32.HI R28, RZ, R35, R20 ;  /* 0x00000023ff1c1219 */ /* 0x002fc40000011614 */
[----:B------:R-:W-:Y:S02]  /*86b0*/  SHF.R.U64 R20, R29, 0x3, RZ ;  /* 0x000000031d147819 */ /* 0x000fe400000012ff */
[----:B------:R-:W-:Y:S01]  /*86c0*/  LOP3.LUT R10, R5, R10, RZ, 0x3c, !PT ;  /* 0x0000000a050a7212 */ /* 0x000fe200078e3cff */
[--C-:B------:R-:W-:Y:S01]  /*86d0*/  IMAD.MOV R29, RZ, RZ, -R28.reuse ;  /* 0x000000ffff1d7224 */ /* 0x100fe200078e0a1c */
[----:B------:R-:W-:Y:S01]  /*86e0*/  LOP3.LUT R20, R20, R31, RZ, 0x3c, !PT ;  /* 0x0000001f14147212 */ /* 0x000fe200078e3cff */
[----:B------:R-:W-:Y:S01]  /*86f0*/  IMAD.X R5, RZ, RZ, R11, P3 ;  /* 0x000000ffff057224 */ /* 0x000fe200018e060b */
[----:B------:R-:W-:Y:S01]  /*8700*/  MOV R31, R10 ;  /* 0x0000000a001f7202 */ /* 0x000fe20000000f00 */
[----:B------:R-:W-:Y:S01]  /*8710*/  IMAD R29, R32, R29, R37 ;  /* 0x0000001d201d7224 */ /* 0x000fe200078e0225 */
[----:B------:R-:W-:Y:S02]  /*8720*/  SHF.R.S32.HI R11, RZ, 0x1f, R28 ;  /* 0x0000001fff0b7819 */ /* 0x000fe4000001141c */
[----:B------:R-:W-:-:S02]  /*8730*/  IADD3 R10, P0, R28, UR6, RZ ;  /* 0x000000061c0a7c10 */ /* 0x000fc4000ff1e0ff */
[----:B------:R-:W-:Y:S02]  /*8740*/  IADD3 R33, P3, R2, 0x1800, RZ ;  /* 0x0000180002217810 */ /* 0x000fe40007f7e0ff */
[----:B------:R-:W-:Y:S02]  /*8750*/  SHF.R.S32.HI R30, RZ, 0x1f, R29 ;  /* 0x0000001fff1e7819 */ /* 0x000fe4000001141d */
[----:B------:R-:W-:Y:S01]  /*8760*/  IADD3.X R11, R11, UR7, R34, P0, !PT ;  /* 0x000000070b0b7c10 */ /* 0x000fe200087fe422 */
[----:B------:R-:W-:Y:S01]  /*8770*/  ULDC.64 UR6, c[0x0][0xb88] ;  /* 0x0002e20000067ab9 */ /* 0x000fe20000000a00 */
[----:B------:R-:W-:Y:S01]  /*8780*/  LOP3.LUT R24, R33, 0x380, RZ, 0xc0, !PT ;  /* 0x0000038021187812 */ /* 0x000fe200078ec0ff */
[----:B------:R-:W-:Y:S01]  /*8790*/  IMAD.X R25, RZ, RZ, R3, P3 ;  /* 0x000000ffff197224 */ /* 0x000fe200018e0603 */
[----:B------:R-:W-:Y:S01]  /*87a0*/  MOV R28, R8 ;  /* 0x00000008001c7202 */ /* 0x000fe20000000f00 */
[----:B------:R-:W-:Y:S01]  /*87b0*/  IMAD R8, R30, UR6, RZ ;  /* 0x000000061e087c24 */ /* 0x000fe2000f8e02ff */
[----:B------:R-:W-:Y:S01]  /*87c0*/  MOV R30, R6 ;  /* 0x00000006001e7202 */ /* 0x000fe20000000f00 */
[----:B------:R-:W-:Y:S01]  /*87d0*/  IMAD.WIDE.U32 R6, R29, UR6, R10 ;  /* 0x000000061d067c25 */ /* 0x000fe2000f8e000a */
[----:B------:R-:W-:-:S02]  /*87e0*/  SHF.R.U64 R24, R24, 0x3, RZ ;  /* 0x0000000318187819 */ /* 0x000fc400000012ff */
[----:B------:R-:W-:Y:S01]  /*87f0*/  LOP3.LUT P0, RZ, R152, 0x3, RZ, 0xc0, !PT ;  /* 0x0000000398ff7812 */ /* 0x000fe2000780c0ff */
[----:B------:R-:W-:Y:S01]  /*8800*/  IMAD R29, R29, UR7, R8 ;  /* 0x000000071d1d7c24 */ /* 0x000fe2000f8e0208 */
[----:B------:R-:W-:Y:S01]  /*8810*/  LOP3.LUT R24, R24, R33, RZ, 0x3c, !PT ;  /* 0x0000002118187212 */ /* 0x000fe200078e3cff */
[----:B------:R-:W-:Y:S01]  /*8820*/  VIADD R10, R154, UR40 ;  /* 0x000000289a0a7c36 */ /* 0x000fe20008000000 */
[----:B------:R-:W-:Y:S01]  /*8830*/  ULDC.64 UR6, c[0x0][0xb50] ;  /* 0x0002d40000067ab9 */ /* 0x000fe20000000a00 */
[----:B------:R-:W-:Y:S01]  /*8840*/  IMAD R33, R32, UR5, RZ ;  /* 0x0000000520217c24 */ /* 0x000fe2000f8e02ff */
[----:B------:R-:W-:Y:S01]  /*8850*/  LEA R34, P5, R6, UR6, 0x2 ;  /* 0x0000000606227c11 */ /* 0x000fe2000f8a10ff */
[----:B------:R-:W-:Y:S01]  /*8860*/  IMAD.IADD R7, R7, 0x1, R29 ;  /* 0x0000000107077824 */ /* 0x000fe200078e021d */
[----:B------:R-:W-:Y:S01]  /*8870*/  MOV R29, R4 ;  /* 0x00000004001d7202 */ /* 0x000fe20000000f00 */
[C---:B------:R-:W-:Y:S01]  /*8880*/  VIADD R8, R10.reuse, 0x8 ;  /* 0x000000080a087836 */ /* 0x040fe20000000000 */
[----:B------:R-:W-:Y:S01]  /*8890*/  ISETP.GE.OR P4, PT, R10, R33, P0 ;  /* 0x000000210a00720c */ /* 0x000fe20000786670 */
[----:B------:R-:W-:Y:S01]  /*88a0*/  SHFL.IDX PT, R36, R34, RZ, 0x1c1f ;  /* 0x001c1fff22247589 */ /* 0x000fe200000e0000 */
[----:B------:R-:W-:-:S02]  /*88b0*/  LEA.HI.X R35, R6, UR7, R7, 0x2, P5 ;  /* 0x0000000706237c11 */ /* 0x000fc4000a8f1407 */
[----:B------:R-:W-:Y:S01]  /*88c0*/  ISETP.GE.OR P0, PT, R8, R33, P0 ;  /* 0x000000210800720c */ /* 0x000fe20000706670 */
[----:B------:R-:W-:Y:S01]  /*88d0*/  SHFL.IDX PT, R38, R34, 0x1, 0x1c1f ;  /* 0x003c1f0022267f89 */ /* 0x000fe200000e0000 */
[----:B------:R-:W-:Y:S02]  /*88e0*/  F2FP.BF16.F32.PACK_AB R4, R89, R88 ;  /* 0x000000585904723e */ /* 0x000fe400000010ff */
[----:B------:R-:W-:Y:S01]  /*88f0*/  F2FP.BF16.F32.PACK_AB R5, R91, R90 ;  /* 0x0000005a5b05723e */ /* 0x000fe200000010ff */
[----:B------:R-:W0:Y:S01]  /*8900*/  SHFL.IDX PT, R37, R35, RZ, 0x1c1f ;  /* 0x001c1fff23257589 */ /* 0x000e2200000e0000 */
[----:B------:R-:W-:Y:S02]  /*8910*/  F2FP.BF16.F32.PACK_AB R6, R93, R92 ;  /* 0x0000005c5d06723e */ /* 0x000fe400000010ff */
[----:B------:R-:W-:Y:S01]  /*8920*/  F2FP.BF16.F32.PACK_AB R7, R95, R94 ;  /* 0x0000005e5f07723e */ /* 0x000fe200000010ff */
[----:B------:R1:W2:Y:S01]  /*8930*/  SHFL.IDX PT, R39, R35, 0x1, 0x1c1f ;  /* 0x003c1f0023277f89 */ /* 0x0002a200000e0000 */
[----:B------:R-:W-:-:S02]  /*8940*/  F2FP.BF16.F32.PACK_AB R8, R97, R96 ;  /* 0x000000606108723e */ /* 0x000fc400000010ff */
[----:B------:R-:W-:Y:S01]  /*8950*/  F2FP.BF16.F32.PACK_AB R9, R99, R98 ;  /* 0x000000626309723e */ /* 0x000fe200000010ff */
[----:B------:R3:W-:Y:S01]  /*8960*/  STSM.16.M88.4 [R31], R4 ;  /* 0x000000041f007844 */ /* 0x0007e20000000200 */
[----:B------:R-:W-:Y:S02]  /*8970*/  F2FP.BF16.F32.PACK_AB R10, R101, R100 ;  /* 0x00000064650a723e */ /* 0x000fe400000010ff */
[----:B------:R-:W-:Y:S02]  /*8980*/  F2FP.BF16.F32.PACK_AB R11, R103, R102 ;  /* 0x00000066670b723e */ /* 0x000fe400000010ff */
[----:B-1----:R-:W-:-:S03]  /*8990*/  LOP3.LUT R35, R2, 0x380, RZ, 0xc0, !PT ;  /* 0x0000038002237812 */ /* 0x002fc600078ec0ff */
[----:B------:R1:W-:Y:S01]  /*89a0*/  STSM.16.M88.4 [R29], R8 ;  /* 0x000000081d007844 */ /* 0x0003e20000000200 */
[----:B------:R-:W-:-:S03]  /*89b0*/  SHF.R.U64 R35, R35, 0x3, RZ ;  /* 0x0000000323237819 */ /* 0x000fc600000012ff */
[----:B------:R-:W-:Y:S01]  /*89c0*/  STSM.16.M88.4 [R30], R12 ;  /* 0x0000000c1e007844 */ /* 0x000fe20000000200 */
[----:B------:R-:W-:Y:S01]  /*89d0*/  LOP3.LUT R34, R35, R2, RZ, 0x3c, !PT ;  /* 0x0000000223227212 */ /* 0x000fe200078e3cff */
[----:B------:R-:W-:Y:S02]  /*89e0*/  IMAD.MOV.U32 R35, RZ, RZ, R3 ;  /* 0x000000ffff237224 */ /* 0x000fe400078e0003 */
[----:B------:R-:W-:Y:S01]  /*89f0*/  STSM.16.M88.4 [R28], R112 ;  /* 0x000000701c007844 */ /* 0x000fe20000000200 */
[----:B------:R-:W-:Y:S06]  /*8a00*/  BAR.SYNC.DEFER_BLOCKING 0x1, 0x180 ;  /* 0x0046000000007b1d */ /* 0x000fec0000010000 */
[----:B0-----:R0:W-:Y:S04]  /*8a10*/  @!P4 ST.E desc[UR50][R36.64], R27 ;  /* 0x0000001b2400c985 */ /* 0x0011e8000c101932 */
[----:B--2---:R2:W-:Y:S04]  /*8a20*/  @!P0 ST.E desc[UR50][R38.64], R26 ;  /* 0x0000001a26008985 */ /* 0x0045e8000c101932 */
[----:B---3--:R-:W3:Y:S04]  /*8a30*/  LD.E.128 R4, desc[UR50][R34.64] ;  /* 0x0000003222047980 */ /* 0x008ee8000c101d00 */
[----:B-1----:R1:W4:Y:S01]  /*8a40*/  LD.E.128 R8, desc[UR50][R24.64] ;  /* 0x0000003218087980 */ /* 0x002322000c101d00 */
[----:B0-----:R-:W0:Y:S03]  /*8a50*/  @P1 LDC R27, c[0x0][0xbf0] ;  /* 0x0002fc00ff1b1b82 */ /* 0x001e260000000800 */
[----:B------:R2:W4:Y:S01]  /*8a60*/  LD.E.128 R28, desc[UR50][R20.64] ;  /* 0x00000032141c7980 */ /* 0x000522000c101d00 */
[----:B------:R-:W-:-:S04]  /*8a70*/  IADD3 R15, P0, R2, 0x4800, RZ ;  /* 0x00004800020f7810 */ /* 0x000fc80007f1e0ff */
[----:B------:R-:W-:Y:S01]  /*8a80*/  LOP3.LUT R2, R15, 0x380, RZ, 0xc0, !PT ;  /* 0x000003800f027812 */ /* 0x000fe200078ec0ff */
[----:B------:R-:W-:Y:S02]  /*8a90*/  IMAD.X R13, RZ, RZ, R3, P0 ;  /* 0x000000ffff0d7224 */ /* 0x000fe400000e0603 */
[----:B------:R-:W0:Y:S01]  /*8aa0*/  @P1 LDC R3, c[0x0][0xbec] ;  /* 0x0002fb00ff031b82 */ /* 0x000e220000000800 */
[----:B------:R-:W-:Y:S01]  /*8ab0*/  SHF.R.U64 R2, R2, 0x3, RZ ;  /* 0x0000000302027819 */ /* 0x000fe200000012ff */
[----:B------:R-:W-:-:S03]  /*8ac0*/  UIMAD UR5, UR12, UR8, URZ ;  /* 0x000000080c0572a4 */ /* 0x000fc6000f8e023f */
[----:B------:R-:W-:Y:S01]  /*8ad0*/  LOP3.LUT R12, R2, R15, RZ, 0x3c, !PT ;  /* 0x0000000f020c7212 */ /* 0x000fe200078e3cff */
[----:B------:R-:W-:Y:S01]  /*8ae0*/  IMAD R2, R18, 0x30, R22 ;  /* 0x0000003012027824 */ /* 0x000fe200078e0216 */
[----:B------:R-:W-:-:S03]  /*8af0*/  UIMAD.WIDE.U32 UR6, UR42, UR8, URZ ;  /* 0x000000082a0672a5 */ /* 0x000fc6000f8e003f */
[----:B-1----:R-:W-:Y:S01]  /*8b00*/  VIADD R24, R2, UR40 ;  /* 0x0000002802187c36 */ /* 0x002fe20008000000 */
[----:B------:R-:W-:Y:S01]  /*8b10*/  UIMAD UR5, UR42, UR9, UR5 ;  /* 0x000000092a0572a4 */ /* 0x000fe2000f8e0205 */
[----:B------:R-:W5:Y:S01]  /*8b20*/  LD.E.128 R12, desc[UR50][R12.64] ;  /* 0x000000320c0c7980 */ /* 0x000f62000c101d00 */
[----:B------:R-:W-:Y:S01]  /*8b30*/  UIMAD UR8, UR13, UR10, URZ ;  /* 0x0000000a0d0872a4 */ /* 0x000fe2000f8e023f */
[----:B--2---:R-:W-:Y:S01]  /*8b40*/  IMAD.MOV.U32 R21, RZ, RZ, R24 ;  /* 0x000000ffff157224 */ /* 0x004fe200078e0018 */
[----:B------:R-:W-:Y:S01]  /*8b50*/  UIADD3 UR7, UR7, UR5, URZ ;  /* 0x0000000507077290 */ /* 0x000fe2000fffe03f */
[----:B------:R-:W-:Y:S01]  /*8b60*/  @!PT LDS RZ, [RZ] ;  /* 0x00000000fffff984 */ /* 0x000fe20000000800 */
[----:B------:R-:W-:Y:S01]  /*8b70*/  @!PT LDS RZ, [RZ] ;  /* 0x00000000fffff984 */ /* 0x000fe20000000800 */
[----:B------:R-:W-:Y:S01]  /*8b80*/  @!PT LDS RZ, [RZ] ;  /* 0x00000000fffff984 */ /* 0x000fe20000000800 */
[----:B------:R-:W-:Y:S01]  /*8b90*/  @!PT LDS RZ, [RZ] ;  /* 0x00000000fffff984 */ /* 0x000fe20000000800 */
[----:B------:R1:W-:Y:S06]  /*8ba0*/  MEMBAR.ALL.CTA ;  /* 0x0000000000007992 */ /* 0x0003ec0000008000 */
[----:B-1----:R-:W1:Y:S01]  /*8bb0*/  FENCE.VIEW.ASYNC.S ;  /* 0x00000000000073c6 */ /* 0x002e620000000000 */
[----:B------:R-:W-:Y:S01]  /*8bc0*/  UIMAD UR5, UR41, UR11, UR8 ;  /* 0x0000000b290572a4 */ /* 0x000fe2000f8e0208 */
[----:B------:R-:W-:Y:S01]  /*8bd0*/  VIADD R0, R0, 0x16820 ;  /* 0x0001682000007836 */ /* 0x000fe20000000000 */
[----:B------:R-:W-:Y:S01]  /*8be0*/  UIMAD.WIDE.U32 UR6, UR41, UR10, UR6 ;  /* 0x0000000a290672a5 */ /* 0x000fe2000f8e0006 */
[----:B------:R-:W-:-:S03]  /*8bf0*/  ULDC.64 UR8, c[0x0][0xae0] ;  /* 0x0002b80000087ab9 */ /* 0x000fc60000000a00 */
[----:B------:R-:W-:Y:S01]  /*8c00*/  UIADD3 UR5, UR7, UR5, URZ ;  /* 0x0000000507057290 */ /* 0x000fe2000fffe03f */
[----:B0-----:R-:W-:Y:S01]  /*8c10*/  @P1 IMAD.HI.U32 R2, R24, R3, RZ ;  /* 0x0000000318021227 */ /* 0x001fe200078e00ff */
[----:B------:R-:W-:-:S03]  /*8c20*/  PRMT R0, RZ, 0x654, R0 ;  /* 0x00000654ff007816 */ /* 0x000fc60000000000 */
[----:B------:R-:W-:Y:S01]  /*8c30*/  IMAD.U32 R3, RZ, RZ, UR7 ;  /* 0x00000007ff037e24 */ /* 0x000fe2000f8e00ff */
[----:B------:R-:W-:Y:S01]  /*8c40*/  @P1 SHF.R.U32.HI R21, RZ, R27, R2 ;  /* 0x0000001bff151219 */ /* 0x000fe20000011602 */
[----:B------:R-:W-:Y:S01]  /*8c50*/  IMAD.U32 R2, RZ, RZ, UR6 ;  /* 0x00000006ff027e24 */ /* 0x000fe2000f8e00ff */
[----:B------:R-:W-:Y:S01]  /*8c60*/  ULDC.64 UR6, c[0x0][0xad8] ;  /* 0x0002b60000067ab9 */ /* 0x000fe20000000a00 */
[----:B------:R-:W-:Y:S01]  /*8c70*/  IMAD.U32 R3, RZ, RZ, UR5 ;  /* 0x00000005ff037e24 */ /* 0x000fe2000f8e00ff */
[--C-:B------:R-:W-:Y:S01]  /*8c80*/  SHF.R.S32.HI R20, RZ, 0x1f, R21.reuse ;  /* 0x0000001fff147819 */ /* 0x100fe20000011415 */
[----:B------:R-:W-:Y:S01]  /*8c90*/  IMAD.MOV R25, RZ, RZ, -R21 ;  /* 0x000000ffff197224 */ /* 0x000fe200078e0a15 */
[----:B------:R-:W-:Y:S01]  /*8ca0*/  ULDC UR5, c[0x0][0xac8] ;  /* 0x0002b20000057ab9 */ /* 0x000fe20000000800 */
[----:B------:R-:W-:-:S04]  /*8cb0*/  IMAD.WIDE.U32 R2, R21, UR8, R2 ;  /* 0x0000000815027c25 */ /* 0x000fc8000f8e0002 */
[----:B------:R-:W-:Y:S01]  /*8cc0*/  IMAD R20, R20, UR8, RZ ;  /* 0x0000000814147c24 */ /* 0x000fe2000f8e02ff */
[----:B-1----:R0:W-:Y:S01]  /*8cd0*/  SYNCS.ARRIVE.TRANS64.RED.A1T0 RZ, [R0+URZ], RZ ;  /* 0x000000ff00ff79a7 */ /* 0x0021e2000810043f */
[----:B------:R-:W-:Y:S02]  /*8ce0*/  IMAD R25, R32, R25, R24 ;  /* 0x0000001920197224 */ /* 0x000fe400078e0218 */
[----:B------:R-:W-:Y:S02]  /*8cf0*/  IMAD R27, R21, UR9, R20 ;  /* 0x00000009151b7c24 */ /* 0x000fe4000f8e0214 */
[----:B------:R-:W-:Y:S01]  /*8d00*/  VIADD R32, R22, UR40 ;  /* 0x0000002816207c36 */ /* 0x000fe20008000000 */
[----:B------:R-:W-:Y:S01]  /*8d10*/  SHF.R.S32.HI R20, RZ, 0x1f, R25 ;  /* 0x0000001fff147819 */ /* 0x000fe20000011419 */
[----:B------:R-:W-:Y:S02]  /*8d20*/  IMAD.IADD R3, R3, 0x1, R27 ;  /* 0x0000000103037824 */ /* 0x000fe400078e021b */
[----:B0-----:R-:W-:-:S02]  /*8d30*/  VIADD R0, R32, 0x90 ;  /* 0x0000009020007836 */ /* 0x001fc40000000000 */
        /* <DEDUP_REMOVED lines=9> */
[C---:B------:R-:W-:Y:S01]  /*8dd0*/  VIADD R2, R32.reuse, 0x30 ;  /* 0x0000003020027836 */ /* 0x040fe20000000000 */
[----:B------:R-:W-:Y:S01]  /*8de0*/  ISETP.GE.AND P0, PT, R19, UR5, PT ;  /* 0x0000000513007c0c */ /* 0x000fe2000bf06270 */
[----:B------:R-:W1:Y:S03]  /*8df0*/  SHFL.IDX PT, R34, R26, 0x1, 0x181f ;  /* 0x00381f001a227f89 */ /* 0x000e6600000e0000 */
[-C--:B------:R-:W-:Y:S01]  /*8e00*/  ISETP.GE.OR P1, PT, R32, R33.reuse, P0 ;  /* 0x000000212000720c */ /* 0x080fe20000726670 */
[----:B------:R-:W2:Y:S01]  /*8e10*/  SHFL.IDX PT, R36, R26, 0x2, 0x181f ;  /* 0x00581f001a247f89 */ /* 0x000ea200000e0000 */
[-C--:B------:R-:W-:Y:S02]  /*8e20*/  ISETP.GE.OR P2, PT, R2, R33.reuse, P0 ;  /* 0x000000210200720c */ /* 0x080fe40000746670 */
[-C--:B------:R-:W-:Y:S01]  /*8e30*/  ISETP.GE.OR P3, PT, R20, R33.reuse, P0 ;  /* 0x000000211400720c */ /* 0x080fe20000766670 */
[----:B------:R-:W2:Y:S01]  /*8e40*/  SHFL.IDX PT, R3, R27, RZ, 0x181f ;  /* 0x00181fff1b037589 */ /* 0x000ea200000e0000 */
[----:B------:R-:W-:-:S03]  /*8e50*/  ISETP.GE.OR P0, PT, R0, R33, P0 ;  /* 0x000000210000720c */ /* 0x000fc60000706670 */
[----:B------:R-:W2:Y:S04]  /*8e60*/  SHFL.IDX PT, R21, R27, 0x1, 0x181f ;  /* 0x00381f001b157f89 */ /* 0x000ea800000e0000 */
[----:B------:R-:W2:Y:S01]  /*8e70*/  SHFL.IDX PT, R25, R27, 0x2, 0x181f ;  /* 0x00581f001b197f89 */ /* 0x000ea200000e0000 */
[----:B0-----:R-:W-:-:S03]  /*8e80*/  @!P1 LEA R2, P4, R19, R24, 0x1 ;  /* 0x0000001813029211 */ /* 0x001fc600078808ff */
[----:B------:R-:W0:Y:S01]  /*8e90*/  SHFL.IDX PT, R26, R26, 0x3, 0x181f ;  /* 0x00781f001a1a7f89 */ /* 0x000e2200000e0000 */
[----:B-1----:R-:W-:-:S03]  /*8ea0*/  @!P2 LEA R20, P5, R19, R34, 0x1 ;  /* 0x000000221314a211 */ /* 0x002fc600078a08ff */
[----:B------:R-:W1:Y:S01]  /*8eb0*/  SHFL.IDX PT, R27, R27, 0x3, 0x181f ;  /* 0x00781f001b1b7f89 */ /* 0x000e6200000e0000 */
[C---:B--2---:R-:W-:Y:S02]  /*8ec0*/  @!P3 LEA R24, P6, R19.reuse, R36, 0x1 ;  /* 0x000000241318b211 */ /* 0x044fe400078c08ff */
[C-C-:B------:R-:W-:Y:S02]  /*8ed0*/  @!P1 LEA.HI.X R3, R19.reuse, R3, R156.reuse, 0x1, P4 ;  /* 0x0000000313039211 */ /* 0x140fe400020f0c9c */
[C-C-:B------:R-:W-:Y:S02]  /*8ee0*/  @!P2 LEA.HI.X R21, R19.reuse, R21, R156.reuse, 0x1, P5 ;  /* 0x000000151315a211 */ /* 0x140fe400028f0c9c */
[----:B------:R-:W-:Y:S01]  /*8ef0*/  @!P3 LEA.HI.X R25, R19, R25, R156, 0x1, P6 ;  /* 0x000000191319b211 */ /* 0x000fe200030f0c9c */
[----:B---3--:R2:W-:Y:S04]  /*8f00*/  @!P1 ST.E.128 desc[UR50][R2.64], R4 ;  /* 0x0000000402009985 */ /* 0x0085e8000c101d32 */
[----:B----4-:R2:W-:Y:S04]  /*8f10*/  @!P2 ST.E.128 desc[UR50][R20.64], R8 ;  /* 0x000000081400a985 */ /* 0x0105e8000c101d32 */
[----:B------:R2:W-:Y:S01]  /*8f20*/  @!P3 ST.E.128 desc[UR50][R24.64], R28 ;  /* 0x0000001c1800b985 */ /* 0x0005e2000c101d32 */
[----:B01----:R-:W-:Y:S05]  /*8f30*/  @P0 BRA `(.L_x_2155) ;  /* 0x0000000400e40947 */ /* 0x003fea0003800000 */
[----:B--2---:R-:W-:-:S04]  /*8f40*/  LEA R2, P0, R19, R26, 0x1 ;  /* 0x0000001a13027211 */ /* 0x004fc800078008ff */
[----:B------:R-:W-:-:S05]  /*8f50*/  LEA.HI.X R3, R19, R27, R156, 0x1, P0 ;  /* 0x0000001b13037211 */ /* 0x000fca00000f0c9c */
[----:B-----5:R0:W-:Y:S01]  /*8f60*/  ST.E.128 desc[UR50][R2.64], R12 ;  /* 0x0000000c02007985 */ /* 0x0201e2000c101d32 */
[----:B------:R-:W-:Y:S05]  /*8f70*/  BRA `(.L_x_2155) ;  /* 0x0000000400d47947 */ /* 0x000fea0003800000 */
.L_x_2154:
[----:B------:R-:W0:Y:S01]  /*8f80*/  LDC R8, c[0x0][0xbe8] ;  /* 0x0002fa00ff087b82 */ /* 0x000e220000000800 */
[----:B------:R-:W-:Y:S01]  /*8f90*/  ISETP.GE.AND P0, PT, R157, 0xc0, PT ;  /* 0x000000c09d00780c */ /* 0x000fe20003f06270 */
[----:B------:R-:W-:Y:S01]  /*8fa0*/  USHF.R.S32.HI UR8, URZ, 0x1f, UR42 ;  /* 0x0000001f3f087899 */ /* 0x000fe2000801142a */
[----:B------:R-:W-:Y:S01]  /*8fb0*/  BSSY B1, `(.L_x_2156) ;  /* 0x000002f000017945 */ /* 0x000fe20003800000 */
[----:B------:R-:W-:Y:S01]  /*8fc0*/  USHF.R.S32.HI UR9, URZ, 0x1f, UR41 ;  /* 0x0000001f3f097899 */ /* 0x000fe20008011429 */
[----:B------:R-:W-:Y:S01]  /*8fd0*/  IMAD R6, R18, 0x30, R22 ;  /* 0x0000003012067824 */ /* 0x000fe200078e0216 */
[----:B0-----:R-:W-:-:S13]  /*8fe0*/  ISETP.NE.AND P1, PT, R8, 0x1, PT ;  /* 0x000000010800780c */ /* 0x001fda0003f25270 */
[----:B------:R-:W0:Y:S08]  /*8ff0*/  @P1 LDC R9, c[0x0][0xbec] ;  /* 0x0002fb00ff091b82 */ /* 0x000e300000000800 */
[----:B------:R-:W1:Y:S01]  /*9000*/  @P1 LDC R11, c[0x0][0xbf0] ;  /* 0x0002fc00ff0b1b82 */ /* 0x000e620000000800 */
        /* <DEDUP_REMOVED lines=41> */
.L_x_2157:
[----:B------:R-:W-:Y:S05]  /*92a0*/  BSYNC B1 ;  /* 0x0000000000017941 */ /* 0x000fea0003800000 */
.L_x_2156:
        /* <DEDUP_REMOVED lines=11> */
[----:B------:R-:W-:Y:S01]  /*9360*/  UIMAD.WIDE.U32 UR6, UR41, UR10, UR6 ;  /* 0x0000000a290672a5 */ /* 0x000fe2000f8e0006 */
[----:B------:R-:W-:Y:S01]  /*9370*/  VIADD R11, R22, UR40 ;  /* 0x00000028160b7c36 */ /* 0x000fe20008000000 */
        /* <DEDUP_REMOVED lines=21> */
[C---:B------:R-:W-:Y:S01]  /*94d0*/  LEA R12, P0, R2.reuse, UR6, 0x1 ;  /* 0x00000006020c7c11 */ /* 0x040fe2000f8008ff */
[----:B------:R-:W-:Y:S01]  /*94e0*/  ULDC UR6, c[0x0][0xa88] ;  /* 0x0002a20000067ab9 */ /* 0x000fe20000000800 */
[----:B------:R-:W-:Y:S02]  /*94f0*/  VIADD R3, R11, 0x30 ;  /* 0x000000300b037836 */ /* 0x000fe40000000000 */
[----:B------:R-:W-:Y:S01]  /*9500*/  LEA.HI.X R13, R2, UR7, R5, 0x1, P0 ;  /* 0x00000007020d7c11 */ /* 0x000fe200080f0c05 */
[----:B------:R-:W0:Y:S01]  /*9510*/  SHFL.IDX PT, R4, R12, 0x1, 0x181f ;  /* 0x00381f000c047f89 */ /* 0x000e2200000e0000 */
[----:B------:R-:W-:Y:S01]  /*9520*/  IMAD R14, R8, UR6, RZ ;  /* 0x00000006080e7c24 */ /* 0x000fe2000f8e02ff */
[----:B------:R-:W-:Y:S01]  /*9530*/  ISETP.GE.AND P0, PT, R19, UR5, PT ;  /* 0x0000000513007c0c */ /* 0x000fe2000bf06270 */
[C---:B------:R-:W-:Y:S01]  /*9540*/  VIADD R8, R11.reuse, 0x60 ;  /* 0x000000600b087836 */ /* 0x040fe20000000000 */
[----:B------:R-:W1:Y:S02]  /*9550*/  SHFL.IDX PT, R2, R12, RZ, 0x181f ;  /* 0x00181fff0c027589 */ /* 0x000e6400000e0000 */
        /* <DEDUP_REMOVED lines=23> */
.L_x_2155:
[----:B------:R-:W-:Y:S05]  /*96d0*/  BSYNC B0 ;  /* 0x0000000000007941 */ /* 0x000fea0003800000 */
.L_x_2153:
[----:B------:R-:W-:Y:S02]  /*96e0*/  ULDC UR5, c[0x0][0xc38] ;  /* 0x00030e0000057ab9 */ /* 0x000fe40000000800 */
[----:B------:R-:W-:-:S06]  /*96f0*/  UISETP.GE.AND UP0, UPT, UR4, UR5, UPT ;  /* 0x000000050400728c */ /* 0x000fcc000bf06270 */
[----:B------:R-:W-:-:S13]  /*9700*/  PLOP3.LUT P0, PT, PT, PT, UP0, 0x80, 0x0 ;  /* 0x000000000000781c */ /* 0x000fda0003f0f008 */
[----:B------:R-:W-:Y:S05]  /*9710*/  @!P0 BRA `(.L_x_2158) ;  /* 0xffffff7400648947 */ /* 0x000fea000383ffff */
[----:B------:R-:W-:Y:S05]  /*9720*/  EXIT ;  /* 0x000000000000794d */ /* 0x000fea0003800000 */
.L_x_2112:
[----:B------:R-:W-:-:S08]  /*9730*/  NOP ;  /* 0x0000000000007918 */ /* 0x000fd00000000000 */
[----:B------:R-:W0:-:S00]  /*9740*/  USETMAXREG.DEALLOC.CTAPOOL 0x20 ;  /* 0x00000020000079c8 */ /* 0x000e0000080e0500 */
[----:B0-----:R-:W-:-:S06]  /*9750*/  LOP3.LUT R0, R0, 0x3, RZ, 0xc0, !PT ;  /* 0x0000000300007812 */ /* 0x001fcc00078ec0ff */
[----:B-1----:R-:W0:Y:S01]  /*9760*/  S2UR UR5, SR_CTAID.X ;  /* 0x00000000000579c3 */ /* 0x002e220000002500 */
[----:B------:R-:W-:Y:S01]  /*9770*/  LOP3.LUT R26, R26, 0xffffffdf, RZ, 0xc0, !PT ;  /* 0xffffffdf1a1a7812 */ /* 0x000fe200078ec0ff */
[----:B------:R-:W-:Y:S01]  /*9780*/  STL [R1+0x10], RZ ;  /* 0x000010ff01007387 */ /* 0x000fe20000100800 */
[----:B------:R-:W-:Y:S02]  /*9790*/  IMAD.MOV.U32 R25, RZ, RZ, 0x1 ;  /* 0x00000001ff197424 */ /* 0x000fe400078e00ff */
[----:B------:R-:W-:Y:S01]  /*97a0*/  IMAD.MOV.U32 R22, RZ, RZ, RZ ;  /* 0x000000ffff167224 */ /* 0x000fe200078e00ff */
[----:B------:R1:W2:Y:S02]  /*97b0*/  SHFL.IDX PT, R2, R0, RZ, 0x1f ;  /* 0x00001fff00027589 */ /* 0x0002a400000e0000 */
[----:B-1----:R-:W0:Y:S01]  /*97c0*/  LDC R0, c[0x0][0xc38] ;  /* 0x00030e00ff007b82 */ /* 0x002e220000000800 */
[----:B--2---:R-:W-:-:S13]  /*97d0*/  ISETP.NE.AND P0, PT, R2, RZ, PT ;  /* 0x000000ff0200720c */ /* 0x004fda0003f05270 */
[----:B------:R-:W-:Y:S01]  /*97e0*/  @P0 LOP3.LUT R26, R26, 0x20, RZ, 0xfc, !PT ;  /* 0x000000201a1a0812 */ /* 0x000fe200078efcff */
[----:B------:R-:W-:Y:S06]  /*97f0*/  @P0 BAR.ARV 0x4, 0x200 ;  /* 0x0108000000000b1d */ /* 0x000fec0000002000 */
[----:B0-----:R-:W-:-:S13]  /*9800*/  ISETP.LE.AND P0, PT, R0, UR5, PT ;  /* 0x0000000500007c0c */ /* 0x001fda000bf03270 */
[----:B------:R-:W-:Y:S05]  /*9810*/  @P0 BRA `(.L_x_2159) ;  /* 0x0000004000800947 */ /* 0x000fea0003800000 */
[----:B------:R-:W0:Y:S01]  /*9820*/  S2R R7, SR_TID.X ;  /* 0x0000000000077919 */ /* 0x000e220000002100 */
[----:B------:R-:W1:Y:S01]  /*9830*/  S2UR UR7, SR_CgaCtaId ;  /* 0x00000000000779c3 */ /* 0x000e620000008800 */
[----:B------:R-:W-:Y:S01]  /*9840*/  ULDC.64 UR36, c[0x0][0x2f0] ;  /* 0x0000bc0000247ab9 */ /* 0x000fe20000000a00 */
[----:B------:R-:W-:Y:S01]  /*9850*/  UMOV UR6, 0x400 ;  /* 0x0000040000067882 */ /* 0x000fe20000000000 */
[----:B------:R-:W-:Y:S01]  /*9860*/  ULDC.64 UR8, c[0x0][0x418] ;  /* 0x0001060000087ab9 */ /* 0x000fe20000000a00 */
[----:B------:R-:W-:Y:S01]  /*9870*/  LOP3.LUT R26, R26, 0xfffffffe, RZ, 0xc0, !PT ;  /* 0xfffffffe1a1a7812 */ /* 0x000fe200078ec0ff */
[----:B------:R-:W-:Y:S01]  /*9880*/  UISETP.NE.U32.AND UP0, UPT, UR8, URZ, UPT ;  /* 0x0000003f0800728c */ /* 0x000fe2000bf05070 */
[----:B------:R-:W-:Y:S01]  /*9890*/  IMAD.MOV.U32 R25, RZ, RZ, 0x1 ;  /* 0x00000001ff197424 */ /* 0x000fe200078e00ff */
[----:B------:R-:W-:Y:S01]  /*98a0*/  ULDC UR4, c[0x0][0x424] ;  /* 0x0001090000047ab9 */ /* 0x000fe20000000800 */
[----:B------:R-:W-:Y:S01]  /*98b0*/  ULDC UR8, c[0x0][0x2b8] ;  /* 0x0000ae0000087ab9 */ /* 0x000fe20000000800 */
[----:B------:R-:W-:Y:S01]  /*98c0*/  UISETP.NE.AND.EX UP0, UPT, UR9, URZ, UPT, UP0 ;  /* 0x0000003f0900728c */ /* 0x000fe2000bf05300 */
[----:B------:R-:W-:Y:S01]  /*98d0*/  IMAD.MOV.U32 R22, RZ, RZ, RZ ;  /* 0x000000ffff167224 */ /* 0x000fe200078e00ff */
[----:B------:R-:W-:Y:S01]  /*98e0*/  ULDC UR38, c[0x0][0x288] ;  /* 0x0000a20000267ab9 */ /* 0x000fe20000000800 */
[----:B------:R-:W-:-:S02]  /*98f0*/  ULOP3.LUT UR45, UR39, 0x2, URZ, 0xfc, !UPT ;  /* 0x00000002272d7892 */ /* 0x000fc4000f8efc3f */
[----:B------:R-:W-:Y:S01]  /*9900*/  USEL UR4, UR4, 0x1, UP0 ;  /* 0x0000000104047887 */ /* 0x000fe20008000000 */
[----:B------:R-:W-:-:S03]  /*9910*/  ULDC UR46, c[0x0][0xc] ;  /* 0x00000300002e7ab9 */ /* 0x000fc60000000800 */
[----:B------:R-:W-:-:S04]  /*9920*/  UIMAD UR36, UR4, UR36, URZ ;  /* 0x00000024042472a4 */ /* 0x000fc8000f8e023f */
[----:B------:R-:W-:Y:S02]  /*9930*/  UIADD3 UR4, UR36, 0x7f, URZ ;  /* 0x0000007f24047890 */ /* 0x000fe4000fffe03f */
[----:B-1----:R-:W-:-:S06]  /*9940*/  ULEA UR6, UR7, UR6, 0x18 ;  /* 0x0000000607067291 */ /* 0x002fcc000f8ec03f */
[----:B------:R-:W-:Y:S01]  /*9950*/  IMAD.U32 R16, RZ, RZ, UR6 ;  /* 0x00000006ff107e24 */ /* 0x000fe2000f8e00ff */
[C---:B0-----:R-:W-:Y:S01]  /*9960*/  LOP3.LUT R6, R7.reuse, 0x7f, RZ, 0xc0, !PT ;  /* 0x0000007f07067812 */ /* 0x041fe200078ec0ff */
[----:B------:R-:W-:-:S05]  /*9970*/  IMAD.SHL.U32 R0, R7, 0x8, RZ ;  /* 0x0000000807007824 */ /* 0x000fca00078e00ff */
[C---:B------:R-:W-:Y:S02]  /*9980*/  LOP3.LUT R2, R0.reuse, 0x1f8, RZ, 0xc0, !PT ;  /* 0x000001f800027812 */ /* 0x040fe400078ec0ff */
[----:B------:R-:W-:Y:S02]  /*9990*/  LOP3.LUT R5, R0, 0x38, RZ, 0xc0, !PT ;  /* 0x0000003800057812 */ /* 0x000fe400078ec0ff */
[----:B------:R-:W-:Y:S01]  /*99a0*/  LOP3.LUT R3, R2, 0x38, R7, 0x78, !PT ;  /* 0x0000003802037812 */ /* 0x000fe200078e7807 */
[----:B------:R-:W-:Y:S01]  /*99b0*/  IMAD.U32 R2, RZ, RZ, UR5 ;  /* 0x00000005ff027e24 */ /* 0x000fe2000f8e00ff */
[----:B------:R-:W-:Y:S01]  /*99c0*/  ISETP.GE.AND P1, PT, R5, UR37, PT ;  /* 0x0000002505007c0c */ /* 0x000fe2000bf26270 */
[----:B------:R-:W-:Y:S01]  /*99d0*/  USHF.R.S32.HI UR5, URZ, 0x1f, UR4 ;  /* 0x0000001f3f057899 */ /* 0x000fe20008011404 */
[----:B------:R-:W-:Y:S01]  /*99e0*/  LOP3.LUT R4, R3, 0x200, R0, 0xf8, !PT ;  /* 0x0000020003047812 */ /* 0x000fe200078ef800 */
[----:B------:R-:W-:Y:S01]  /*99f0*/  IMAD.SHL.U32 R0, R7, 0x10, RZ ;  /* 0x0000001007007824 */ /* 0x000fe200078e00ff */
[----:B------:R0:W-:Y:S01]  /*9a00*/  STL [R1+0xc], R2 ;  /* 0x00000c0201007387 */ /* 0x0001e20000100800 */
[----:B------:R-:W-:Y:S01]  /*9a10*/  ISETP.GE.AND P0, PT, R5, UR37, PT ;  /* 0x0000002505007c0c */ /* 0x000fe2000bf06270 */
[----:B------:R-:W-:-:S02]  /*9a20*/  ULEA.HI UR5, UR5, UR4, URZ, 0x7 ;  /* 0x0000000405057291 */ /* 0x000fc4000f8f383f */
[----:B------:R-:W-:Y:S01]  /*9a30*/  LOP3.LUT R0, R0, 0x70, RZ, 0xc0, !PT ;  /* 0x0000007000007812 */ /* 0x000fe200078ec0ff */
[----:B------:R1:W-:Y:S01]  /*9a40*/  STL [R1+0x10], RZ ;  /* 0x000010ff01007387 */ /* 0x0003e20000100800 */
[----:B------:R-:W-:Y:S01]  /*9a50*/  ULDC UR37, c[0x0][0x448] ;  /* 0x0001120000257ab9 */ /* 0x000fe20000000800 */
[----:B------:R-:W-:Y:S02]  /*9a60*/  USHF.R.S32.HI UR40, URZ, 0x7, UR5 ;  /* 0x000000073f287899 */ /* 0x000fe40008011405 */
[----:B------:R-:W-:Y:S01]  /*9a70*/  @P1 LOP3.LUT R26, R26, 0x1, RZ, 0xfc, !PT ;  /* 0x000000011a1a1812 */ /* 0x000fe200078efcff */
[----:B------:R-:W-:Y:S01]  /*9a80*/  UIMAD UR37, UR37, UR38, URZ ;  /* 0x00000026252572a4 */ /* 0x000fe2000f8e023f */
[----:B0-----:R-:W-:Y:S01]  /*9a90*/  SHF.R.U32.HI R2, RZ, 0x3, R6 ;  /* 0x00000003ff027819 */ /* 0x001fe20000011606 */
[----:B------:R-:W-:Y:S01]  /*9aa0*/  UIADD3 UR38, UR36, 0x80, -UR38 ;  /* 0x0000008024267890 */ /* 0x000fe2000fffe826 */
        /* <DEDUP_REMOVED lines=8> */
.L_x_2208:
        /* <DEDUP_REMOVED lines=23> */
.L_x_2160:
[----:B------:R-:W-:Y:S01]  /*9ca0*/  ULDC UR8, c[0x0][0xc54] ;  /* 0x0003150000087ab9 */ /* 0x000fe20000000800 */
[----:B------:R-:W-:Y:S01]  /*9cb0*/  UMOV UR6, UR7 ;  /* 0x0000000700067c82 */ /* 0x000fe20008000000 */
[----:B------:R-:W-:-:S11]  /*9cc0*/  UISETP.NE.AND UP0, UPT, UR8, 0x1, UPT ;  /* 0x000000010800788c */ /* 0x000fd6000bf05270 */
[----:B------:R-:W-:Y:S02]  /*9cd0*/  @UP0 ULDC.64 UR10, c[0x0][0xc58] ;  /* 0x00031600000a0ab9 */ /* 0x000fe40000000a00 */
[----:B------:R-:W-:-:S04]  /*9ce0*/  UIMAD.WIDE.U32 UR4, UR7, UR10, URZ ;  /* 0x0000000a070472a5 */ /* 0x000fc8000f8e003f */
[----:B------:R-:W-:-:S04]  /*9cf0*/  @UP0 USHF.R.U32.HI UR6, URZ, UR11, UR5 ;  /* 0x0000000b3f060299 */ /* 0x000fc80008011605 */
[----:B------:R-:W-:-:S12]  /*9d00*/  UIMAD UR4, UR6, UR8, URZ ;  /* 0x00000008060472a4 */ /* 0x000fd8000f8e023f */
.L_x_2161:
        /* <DEDUP_REMOVED lines=23> */
[----:B------:R-:W-:Y:S01]  /*9e80*/  UISETP.NE.AND UP2, UPT, UR5, 0x1, UPT ;  /* 0x000000010500788c */ /* 0x000fe2000bf45270 */
[----:B------:R-:W-:Y:S01]  /*9e90*/  BSSY B7, `(.L_x_2162) ;  /* 0x000039c000077945 */ /* 0x000fe20003800000 */
[----:B------:R-:W-:Y:S02]  /*9ea0*/  UIADD3 UR43, UR43, UR4, URZ ;  /* 0x000000042b2b7290 */ /* 0x000fe4000fffe03f */
[----:B------:R-:W-:Y:S02]  /*9eb0*/  UP2UR UR47, UPR, URZ, 0x4 ;  /* 0x000000043f2f7883 */ /* 0x000fe40008000000 */
[----:B------:R-:W-:-:S04]  /*9ec0*/  UIMAD UR6, UR43, 0xc0, URZ ;  /* 0x000000c02b0678a4 */ /* 0x000fc8000f8e023f */
[----:B------:R-:W-:Y:S01]  /*9ed0*/  UIADD3 UR6, UR6, 0xbf, URZ ;  /* 0x000000bf06067890 */ /* 0x000fe2000fffe03f */
[----:B------:R-:W-:Y:S01]  /*9ee0*/  @UP2 ULDC UR4, c[0x0][0x44c] ;  /* 0x0001130000042ab9 */ /* 0x000fe20000000800 */
[----:B------:R-:W-:Y:S02]  /*9ef0*/  @UP2 ULDC UR7, c[0x0][0x450] ;  /* 0x0001140000072ab9 */ /* 0x000fe40000000800 */
[----:B------:R-:W-:-:S04]  /*9f00*/  UIMAD.WIDE.U32 UR4, UR6, UR4, URZ ;  /* 0x00000004060472a5 */ /* 0x000fc8000f8e003f */
[----:B------:R-:W-:-:S04]  /*9f10*/  @UP2 USHF.R.U32.HI UR6, URZ, UR7, UR5 ;  /* 0x000000073f062299 */ /* 0x000fc80008011605 */
[----:B------:R-:W-:-:S04]  /*9f20*/  UIADD3 UR6, UR38, UR6, URZ ;  /* 0x0000000626067290 */ /* 0x000fc8000fffe03f */
[----:B------:R-:W-:-:S04]  /*9f30*/  USHF.R.S32.HI UR4, URZ, 0x1f, UR6 ;  /* 0x0000001f3f047899 */ /* 0x000fc80008011406 */
[----:B------:R-:W-:-:S04]  /*9f40*/  ULEA.HI UR4, UR4, UR6, URZ, 0x7 ;  /* 0x0000000604047291 */ /* 0x000fc8000f8f383f */
[----:B------:R-:W-:-:S04]  /*9f50*/  USHF.R.S32.HI UR4, URZ, 0x7, UR4 ;  /* 0x000000073f047899 */ /* 0x000fc80008011404 */
[----:B------:R-:W-:-:S04]  /*9f60*/  UISETP.LT.AND UP0, UPT, UR40, UR4, UPT ;  /* 0x000000042800728c */ /* 0x000fc8000bf01270 */
[----:B------:R-:W-:-:S06]  /*9f70*/  USEL UR44, UR40, UR4, UP0 ;  /* 0x00000004282c7287 */ /* 0x000fcc0008000000 */
[----:B------:R-:W-:Y:S01]  /*9f80*/  ISETP.LT.AND P0, PT, RZ, UR44, PT ;  /* 0x0000002cff007c0c */ /* 0x000fe2000bf01270 */
[----:B--2---:R0:W-:-:S12]  /*9f90*/  STL [R1+0x4], R18 ;  /* 0x0000041201007387 */ /* 0x0041d80000100800 */
        /* <DEDUP_REMOVED lines=19> */
.L_x_2163:
[----:B------:R-:W-:Y:S01]  /*a0d0*/  IADD3 R0, R16, 0xe400, RZ ;  /* 0x0000e40010007810 */ /* 0x000fe20007ffe0ff */
[----:B------:R-:W-:Y:S03]  /*a0e0*/  BSSY B6, `(.L_x_2165) ;  /* 0x0000013000067945 */ /* 0x000fe60003800000 */
        /* <DEDUP_REMOVED lines=18> */
.L_x_2166:
[----:B------:R-:W-:Y:S05]  /*a210*/  BSYNC B6 ;  /* 0x0000000000067941 */ /* 0x000fea0003800000 */
.L_x_2165:
        /* <DEDUP_REMOVED lines=20> */
.L_x_2169:
        /* <DEDUP_REMOVED lines=15> */
.L_x_2168:
[----:B------:R-:W-:Y:S05]  /*a450*/  BSYNC B6 ;  /* 0x0000000000067941 */ /* 0x000fea0003800000 */
.L_x_2167:
        /* <DEDUP_REMOVED lines=15> */
.L_x_2224:
        /* <DEDUP_REMOVED lines=23> */
[----:B------:R-:W3:Y:S01]  /*a6c0*/  @!P0 LDC.64 R4, c[0x0][0x428] ;  /* 0x00010a00ff048b82 */ /* 0x000ee20000000a00 */
[--C-:B------:R-:W-:Y:S01]  /*a6d0*/  @!P0 SHF.R.S32.HI R3, RZ, 0x1f, R7.reuse ;  /* 0x0000001fff038819 */ /* 0x100fe20000011407 */
[----:B------:R-:W-:Y:S02]  /*a6e0*/  IMAD R19, R19, R2, UR41 ;  /* 0x0000002913137e24 */ /* 0x000fe4000f8e0202 */
        /* <DEDUP_REMOVED lines=20> */
.L_x_2171:
        /* <DEDUP_REMOVED lines=25> */
.L_x_2225:
[----:B------:R-:W-:Y:S05]  /*a9c0*/  BSYNC B0 ;  /* 0x0000000000007941 */ /* 0x000fea0003800000 */
.L_x_2172:
        /* <DEDUP_REMOVED lines=49> */
[----:B0-----:R-:W-:-:S04]  /*ace0*/  @P1 LEA R3, P0, R9, R3, 0x1 ;  /* 0x0000000309031211 */ /* 0x001fc800078008ff */
[----:B-1----:R-:W-:-:S04]  /*acf0*/  @P1 IADD3.X R2, RZ, R2, RZ, P0, !PT ;  /* 0x00000002ff021210 */ /* 0x002fc800007fe4ff */
        /* <DEDUP_REMOVED lines=55> */
.L_x_2243:
        /* <DEDUP_REMOVED lines=10> */
.L_x_2175:
        /* <DEDUP_REMOVED lines=11> */
.L_x_2176:
        /* <DEDUP_REMOVED lines=23> */
.L_x_2178:
[----:B------:R-:W-:Y:S05]  /*b330*/  BSYNC B6 ;  /* 0x0000000000067941 */ /* 0x000fea0003800000 */
.L_x_2177:
[----:B------:R0:W5:Y:S01]  /*b340*/  LDL R9, [R1+0x8] ;  /* 0x0000080001097983 */ /* 0x0001620000100800 */
[----:B------:R-:W-:Y:S01]  /*b350*/  UISETP.NE.AND UP0, UPT, UR47, URZ, UPT ;  /* 0x0000003f2f00728c */ /* 0x000fe2000bf05270 */
[----:B------:R-:W-:Y:S01]  /*b360*/  R2UR UR7, R28 ;  /* 0x000000001c0772ca */ /* 0x000fe200000e0000 */
[----:B------:R-:W-:Y:S01]  /*b370*/  IMAD.U32 R6, RZ, RZ, UR43 ;  /* 0x0000002bff067e24 */ /* 0x000fe2000f8e00ff */
[----:B------:R-:W1:Y:S01]  /*b380*/  S2R R20, SR_TID.X ;  /* 0x0000000000147919 */ /* 0x000e620000002100 */
[C---:B------:R-:W-:Y:S01]  /*b390*/  R2UR UR10, R19.reuse ;  /* 0x00000000130a72ca */ /* 0x040fe200000e0000 */
[----:B------:R-:W-:Y:S01]  /*b3a0*/  ULDC.64 UR8, c[0x0][0x2d8] ;  /* 0x0000b60000087ab9 */ /* 0x000fe20000000a00 */
[----:B------:R-:W-:Y:S01]  /*b3b0*/  PLOP3.LUT P0, PT, PT, PT, UP0, 0x80, 0x0 ;  /* 0x000000000000781c */ /* 0x000fe20003f0f008 */
[----:B------:R-:W2:Y:S01]  /*b3c0*/  S2R R2, SR_TID.X ;  /* 0x0000000000027919 */ /* 0x000ea20000002100 */
[----:B------:R-:W-:Y:S01]  /*b3d0*/  R2UR UR4, R19 ;  /* 0x00000000130472ca */ /* 0x000fe200000e0000 */
        /* <DEDUP_REMOVED lines=11> */
[----:B------:R-:W-:-:S04]  /*b490*/  IMAD R6, R6, 0xc0, R2 ;  /* 0x000000c006067824 */ /* 0x000fc800078e0202 */
        /* <DEDUP_REMOVED lines=60> */
[----:B------:R-:W-:-:S03]  /*b860*/  IMAD.U32 R6, RZ, RZ, UR43 ;  /* 0x0000002bff067e24 */ /* 0x000fc6000f8e00ff */
[----:B------:R-:W1:Y:S01]  /*b870*/  SHFL.IDX PT, R2, R4, RZ, 0x181f ;  /* 0x00181fff04027589 */ /* 0x000e6200000e0000 */
[----:B------:R-:W-:-:S03]  /*b880*/  IMAD R6, R6, 0xc0, R8 ;  /* 0x000000c006067824 */ /* 0x000fc600078e0208 */
[----:B------:R-:W-:Y:S01]  /*b890*/  SHFL.IDX PT, R14, R5, RZ, 0x181f ;  /* 0x00181fff050e7589 */ /* 0x000fe200000e0000 */
[C---:B------:R-:W-:Y:S01]  /*b8a0*/  VIADD R8, R6.reuse, 0x80 ;  /* 0x0000008006087836 */ /* 0x040fe20000000000 */
[----:B------:R-:W-:-:S13]  /*b8b0*/  ISETP.GE.AND P1, PT, R6, UR37, PT ;  /* 0x0000002506007c0c */ /* 0x000fda000bf26270 */
        /* <DEDUP_REMOVED lines=89> */
[----:B------:R-:W-:-:S04]  /*be50*/  IADD3 R3, R6, 0xa0, RZ ;  /* 0x000000a006037810 */ /* 0x000fc80007ffe0ff */
[----:B------:R-:W-:-:S13]  /*be60*/  ISETP.GE.AND P1, PT, R3, UR37, PT ;  /* 0x0000002503007c0c */ /* 0x000fda000bf26270 */
[----:B0-----:R-:W-:-:S05]  /*be70*/  @!P1 LEA R2, P0, R10, R2, 0x1 ;  /* 0x000000020a029211 */ /* 0x001fca00078008ff */
[----:B------:R-:W-:-:S05]  /*be80*/  @!P1 IMAD.X R3, RZ, RZ, R0, P0 ;  /* 0x000000ffff039224 */ /* 0x000fca00000e0600 */
[----:B------:R0:W-:Y:S03]  /*be90*/  @!P1 LDGSTS.E.BYPASS.LTC128B.128 [R9+0xd400], desc[UR50][R2.64], !P5 ;  /* 0x0d40000002099fae */ /* 0x0001e6000e901d72 */
.L_x_2268:
        /* <DEDUP_REMOVED lines=10> */
.L_x_2180:
        /* <DEDUP_REMOVED lines=18> */
.L_x_2269:
[----:B------:R-:W-:Y:S05]  /*c060*/  BSYNC B0 ;  /* 0x0000000000007941 */ /* 0x000fea0003800000 */
.L_x_2181:
[----:B------:R-:W-:-:S06]  /*c070*/  UISETP.GE.AND UP0, UPT, UR44, 0x2, UPT ;  /* 0x000000022c00788c */ /* 0x000fcc000bf06270 */
[----:B------:R-:W-:-:S13]  /*c080*/  PLOP3.LUT P0, PT, PT, PT, UP0, 0x80, 0x0 ;  /* 0x000000000000781c */ /* 0x000fda0003f0f008 */
[----:B------:R-:W-:Y:S05]  /*c090*/  @!P0 BRA `(.L_x_2183) ;  /* 0x0000001000108947 */ /* 0x000fea0003800000 */
[----:B------:R-:W-:Y:S01]  /*c0a0*/  UIADD3 UR4, UR44, -0x2, URZ ;  /* 0xfffffffe2c047890 */ /* 0x000fe2000fffe03f */
[----:B------:R-:W-:Y:S01]  /*c0b0*/  BSSY B0, `(.L_x_2183) ;  /* 0x0000102000007945 */ /* 0x000fe20003800000 */
[----:B------:R-:W-:Y:S02]  /*c0c0*/  IMAD.MOV.U32 R20, RZ, RZ, R25 ;  /* 0x000000ffff147224 */ /* 0x000fe400078e0019 */
[----:B------:R-:W-:Y:S02]  /*c0d0*/  IMAD.MOV.U32 R6, RZ, RZ, R22 ;  /* 0x000000ffff067224 */ /* 0x000fe400078e0016 */
[----:B------:R-:W-:Y:S02]  /*c0e0*/  IMAD.MOV.U32 R27, RZ, RZ, R23 ;  /* 0x000000ffff1b7224 */ /* 0x000fe400078e0017 */
[----:B------:R-:W-:-:S07]  /*c0f0*/  IMAD.U32 R7, RZ, RZ, UR4 ;  /* 0x00000004ff077e24 */ /* 0x000fce000f8e00ff */
.L_x_2196:
        /* <DEDUP_REMOVED lines=41> */
.L_x_2184:
[----:B------:R-:W-:Y:S01]  /*c390*/  IMAD R5, R22, 0x8, R16 ;  /* 0x0000000816057824 */ /* 0x000fe200078e0210 */
[----:B------:R-:W-:Y:S01]  /*c3a0*/  SHF.L.U32 R2, R25, 0x1f, RZ ;  /* 0x0000001f19027819 */ /* 0x000fe200000006ff */
[----:B------:R-:W-:Y:S03]  /*c3b0*/  BSSY B1, `(.L_x_2185) ;  /* 0x0000003000017945 */ /* 0x000fe60003800000 */
[----:B------:R-:W0:Y:S02]  /*c3c0*/  SYNCS.PHASECHK.TRANS64.TRYWAIT P0, [R5+URZ+0x16840], R2 ;  /* 0x01684002050075a7 */ /* 0x000e24000800017f */
[----:B0-----:R-:W-:Y:S05]  /*c3d0*/  @!P0 BRA `(.L_x_2186) ;  /* 0x0000003400e88947 */ /* 0x001fea0003800000 */
.L_x_2270:
[----:B------:R-:W-:Y:S05]  /*c3e0*/  BSYNC B1 ;  /* 0x0000000000017941 */ /* 0x000fea0003800000 */
.L_x_2185:
        /* <DEDUP_REMOVED lines=72> */
.L_x_2288:
        /* <DEDUP_REMOVED lines=8> */
.L_x_2188:
        /* <DEDUP_REMOVED lines=11> */
.L_x_2189:
[----:B------:R1:W-:Y:S01]  /*c9a0*/  SYNCS.ARRIVE.TRANS64.A1T0 RZ, [R5+URZ+0x16830], RZ ;  /* 0x016830ff05ff79a7 */ /* 0x0003e2000810003f */
[----:B------:R-:W-:Y:S05]  /*c9b0*/  @!P2 BRA `(.L_x_2190) ;  /* 0x000000000004a947 */ /* 0x000fea0003800000 */
[----:B------:R-:W-:Y:S01]  /*c9c0*/  BPT.TRAP 0x1 ;  /* 0x000000040000795c */ /* 0x000fe20000300000 */
.L_x_2190:
[----:B------:R-:W-:Y:S01]  /*c9d0*/  SHF.L.U32 R2, R20, 0x1f, RZ ;  /* 0x0000001f14027819 */ /* 0x000fe200000006ff */
[----:B-1----:R-:W-:Y:S01]  /*c9e0*/  IMAD R5, R6, 0x8, R16 ;  /* 0x0000000806057824 */ /* 0x002fe200078e0210 */
[----:B------:R-:W-:Y:S03]  /*c9f0*/  BSSY B1, `(.L_x_2191) ;  /* 0x0000003000017945 */ /* 0x000fe60003800000 */
[----:B------:R-:W1:Y:S02]  /*ca00*/  SYNCS.PHASECHK.TRANS64.TRYWAIT P0, [R5+URZ+0x16860], R2 ;  /* 0x01686002050075a7 */ /* 0x000e64000800017f */
[----:B-1----:R-:W-:Y:S05]  /*ca10*/  @!P0 BRA `(.L_x_2192) ;  /* 0x0000003800a88947 */ /* 0x002fea0003800000 */
.L_x_2289:
[----:B------:R-:W-:Y:S05]  /*ca20*/  BSYNC B1 ;  /* 0x0000000000017941 */ /* 0x000fea0003800000 */
.L_x_2191:
        /* <DEDUP_REMOVED lines=61> */
.L_x_2307:
        /* <DEDUP_REMOVED lines=11> */
[----:B------:R-:W-:-:S03]  /*ceb0*/  ULDC.64 UR4, c[0x0][0x338] ;  /* 0x0000ce0000047ab9 */ /* 0x000fc60000000a00 */
[----:B------:R-:W-:Y:S02]  /*cec0*/  IMAD.IADD R3, R3, 0x1, R21 ;  /* 0x0000000103037824 */ /* 0x000fe400078e0215 */
[----:B------:R-:W-:Y:S02]  /*ced0*/  IMAD R7, R24, UR4, RZ ;  /* 0x0000000418077c24 */ /* 0x000fe4000f8e02ff */
[----:B------:R-:W-:-:S04]  /*cee0*/  IMAD.WIDE.U32 R2, R4, UR4, R2 ;  /* 0x0000000404027c25 */ /* 0x000fc8000f8e0002 */
[----:B------:R-:W-:Y:S01]  /*cef0*/  IMAD R7, R4, UR5, R7 ;  /* 0x0000000504077c24 */ /* 0x000fe2000f8e0207 */
[----:B------:R-:W-:Y:S01]  /*cf00*/  ULDC.64 UR4, c[0x0][0x330] ;  /* 0x0000cc0000047ab9 */ /* 0x000fe20000000a00 */
[----:B------:R-:W-:Y:S01]  /*cf10*/  NOP ;  /* 0x0000000000007918 */ /* 0x000fe20000000000 */
[----:B------:R-:W-:Y:S02]  /*cf20*/  IMAD R0, R28, UR4, RZ ;  /* 0x000000041c007c24 */ /* 0x000fe4000f8e02ff */
[----:B------:R-:W-:Y:S02]  /*cf30*/  IMAD.IADD R3, R3, 0x1, R7 ;  /* 0x0000000103037824 */ /* 0x000fe400078e0207 */
[C---:B------:R-:W-:Y:S02]  /*cf40*/  IMAD R7, R19.reuse, UR5, R0 ;  /* 0x0000000513077c24 */ /* 0x040fe4000f8e0200 */
[----:B------:R-:W-:Y:S01]  /*cf50*/  IMAD.WIDE.U32 R2, R19, UR4, R2 ;  /* 0x0000000413027c25 */ /* 0x000fe2000f8e0002 */
[----:B------:R-:W-:-:S03]  /*cf60*/  ULDC.64 UR4, c[0x0][0x318] ;  /* 0x0000c60000047ab9 */ /* 0x000fc60000000a00 */
[----:B------:R-:W-:Y:S01]  /*cf70*/  IMAD.IADD R3, R7, 0x1, R3 ;  /* 0x0000000107037824 */ /* 0x000fe200078e0203 */
[----:B0-----:R-:W-:-:S04]  /*cf80*/  LEA R17, P0, R2, UR4, 0x1 ;  /* 0x0000000402117c11 */ /* 0x001fc8000f8008ff */
[----:B------:R-:W-:Y:S02]  /*cf90*/  LEA.HI.X R18, R2, UR5, R3, 0x1, P0 ;  /* 0x0000000502127c11 */ /* 0x000fe400080f0c03 */
[----:B------:R-:W-:-:S13]  /*cfa0*/  PLOP3.LUT P0, PT, PT, PT, PT, 0x80, 0x0 ;  /* 0x000000000000781c */ /* 0x000fda0003f0f070 */
.L_x_2194:
        /* <DEDUP_REMOVED lines=11> */
.L_x_2195:
[C---:B------:R-:W-:Y:S01]  /*d060*/  ISETP.GT.AND P0, PT, R23.reuse, RZ, PT ;  /* 0x000000ff1700720c */ /* 0x040fe20003f04270 */
[----:B------:R1:W-:Y:S01]  /*d070*/  SYNCS.ARRIVE.TRANS64.A1T0 RZ, [R5+URZ+0x16850], RZ ;  /* 0x016850ff05ff79a7 */ /* 0x0003e2000810003f */
[----:B------:R-:W-:Y:S01]  /*d080*/  VIADD R7, R23, 0xffffffff ;  /* 0xffffffff17077836 */ /* 0x000fe20000000000 */
[----:B------:R-:W-:Y:S01]  /*d090*/  MOV R6, R22 ;  /* 0x0000001600067202 */ /* 0x000fe20000000f00 */
[----:B------:R-:W-:Y:S02]  /*d0a0*/  IMAD.MOV.U32 R20, RZ, RZ, R25 ;  /* 0x000000ffff147224 */ /* 0x000fe400078e0019 */
[----:B------:R-:W-:-:S07]  /*d0b0*/  IMAD.MOV.U32 R27, RZ, RZ, R23 ;  /* 0x000000ffff1b7224 */ /* 0x000fce00078e0017 */
[----:B-1----:R-:W-:Y:S05]  /*d0c0*/  @P0 BRA `(.L_x_2196) ;  /* 0xfffffff0000c0947 */ /* 0x002fea000383ffff */
[----:B------:R-:W-:Y:S05]  /*d0d0*/  BSYNC B0 ;  /* 0x0000000000007941 */ /* 0x000fea0003800000 */
.L_x_2183:
        /* <DEDUP_REMOVED lines=18> */
.L_x_2198:
[----:B------:R-:W-:Y:S05]  /*d200*/  BSYNC B0 ;  /* 0x0000000000007941 */ /* 0x000fea0003800000 */
.L_x_2197:
[----:B-1----:R-:W-:-:S05]  /*d210*/  IMAD.U32 R0, RZ, RZ, UR45 ;  /* 0x0000002dff007e24 */ /* 0x002fca000f8e00ff */
[----:B------:R-:W-:-:S13]  /*d220*/  ISETP.NE.AND P0, PT, R0, 0x3, PT ;  /* 0x000000030000780c */ /* 0x000fda0003f05270 */
[----:B------:R-:W-:Y:S05]  /*d230*/  @!P0 BRA `(.L_x_2199) ;  /* 0x0000000000048947 */ /* 0x000fea0003800000 */
[----:B------:R-:W-:Y:S01]  /*d240*/  BPT.TRAP 0x1 ;  /* 0x000000040000795c */ /* 0x000fe20000300000 */
.L_x_2199:
[----:B------:R-:W-:Y:S01]  /*d250*/  IMAD R4, R22, 0x8, R16 ;  /* 0x0000000816047824 */ /* 0x000fe200078e0210 */
[----:B0-----:R-:W-:Y:S01]  /*d260*/  SHF.L.U32 R3, R25, 0x1f, RZ ;  /* 0x0000001f19037819 */ /* 0x001fe200000006ff */
[----:B------:R-:W-:Y:S03]  /*d270*/  BSSY B0, `(.L_x_2200) ;  /* 0x0000003000007945 */ /* 0x000fe60003800000 */
[----:B------:R-:W0:Y:S02]  /*d280*/  SYNCS.PHASECHK.TRANS64.TRYWAIT P0, [R4+URZ+0x16860], R3 ;  /* 0x01686003040075a7 */ /* 0x000e24000800017f */
[----:B0-----:R-:W-:Y:S05]  /*d290*/  @!P0 BRA `(.L_x_2201) ;  /* 0x0000003800e48947 */ /* 0x001fea0003800000 */
.L_x_2308:
[----:B------:R-:W-:Y:S05]  /*d2a0*/  BSYNC B0 ;  /* 0x0000000000007941 */ /* 0x000fea0003800000 */
.L_x_2200:
        /* <DEDUP_REMOVED lines=64> */
.L_x_2326:
        /* <DEDUP_REMOVED lines=9> */
.L_x_2203:
        /* <DEDUP_REMOVED lines=11> */
.L_x_2204:
[----:B------:R0:W-:Y:S01]  /*d7f0*/  SYNCS.ARRIVE.TRANS64.A1T0 RZ, [R4+URZ+0x16850], RZ ;  /* 0x016850ff04ff79a7 */ /* 0x0001e2000810003f */
[----:B------:R-:W-:-:S05]  /*d800*/  VIADD R22, R22, 0x1 ;  /* 0x0000000116167836 */ /* 0x000fca0000000000 */
[----:B------:R-:W-:-:S04]  /*d810*/  ISETP.NE.AND P0, PT, R22, 0x2, PT ;  /* 0x000000021600780c */ /* 0x000fc80003f05270 */
[----:B------:R-:W-:Y:S02]  /*d820*/  SEL R0, RZ, 0x1, P0 ;  /* 0x00000001ff007807 */ /* 0x000fe40000000000 */
[----:B------:R-:W-:Y:S02]  /*d830*/  SEL R22, R22, RZ, P0 ;  /* 0x000000ff16167207 */ /* 0x000fe40000000000 */
[----:B0-----:R-:W-:-:S07]  /*d840*/  LOP3.LUT R25, R25, R0, RZ, 0x3c, !PT ;  /* 0x0000000019197212 */ /* 0x001fce00078e3cff */
.L_x_2164:
[----:B------:R-:W-:Y:S05]  /*d850*/  BSYNC B7 ;  /* 0x0000000000077941 */ /* 0x000fea0003800000 */
.L_x_2162:
        /* <DEDUP_REMOVED lines=13> */
.L_x_2205:
[----:B------:R-:W-:-:S03]  /*d930*/  UMOV UR4, 0xffffffff ;  /* 0xffffffff00047882 */ /* 0x000fc60000000000 */
[----:B------:R-:W-:Y:S05]  /*d940*/  BRA.DIV UR4, `(.L_x_2207) ;  /* 0x0000003e04907947 */ /* 0x000fea000b800000 */
[----:B-----5:R2:W3:Y:S02]  /*d950*/  SHFL.IDX PT, R14, R2, RZ, 0x1f ;  /* 0x00001fff020e7589 */ /* 0x0204e400000e0000 */
.L_x_2329:
        /* <DEDUP_REMOVED lines=8> */
.L_x_2206:
[----:B-1----:R-:W4:Y:S01]  /*d9e0*/  LDL R0, [R1+0xc] ;  /* 0x00000c0001007983 */ /* 0x002f220000100800 */
[----:B------:R-:W-:Y:S02]  /*d9f0*/  ULDC UR4, c[0x0][0xc38] ;  /* 0x00030e0000047ab9 */ /* 0x000fe40000000800 */
[----:B----4-:R-:W-:-:S13]  /*da00*/  ISETP.GE.AND P0, PT, R0, UR4, PT ;  /* 0x0000000400007c0c */ /* 0x010fda000bf06270 */
[----:B------:R-:W-:Y:S05]  /*da10*/  @!P0 BRA `(.L_x_2208) ;  /* 0xffffffc000448947 */ /* 0x000fea000383ffff */
.L_x_2159:
[----:B------:R-:W4:Y:S01]  /*da20*/  LDL.LU R0, [R1+0x10] ;  /* 0x0000100001007983 */ /* 0x000f220000300800 */
[----:B------:R-:W-:Y:S01]  /*da30*/  BSSY B0, `(.L_x_2209) ;  /* 0x000000b000007945 */ /* 0x000fe20003800000 */
[----:B------:R-:W1:Y:S01]  /*da40*/  S2R R5, SR_CgaCtaId ;  /* 0x0000000000057919 */ /* 0x000e620000008800 */
[----:B----4-:R-:W-:-:S05]  /*da50*/  VIADD R0, R0, 0x1 ;  /* 0x0000000100007836 */ /* 0x010fca0000000000 */
[----:B--23--:R-:W-:-:S04]  /*da60*/  LEA.HI R2, R0, R0, RZ, 0x1 ;  /* 0x0000000000027211 */ /* 0x00cfc800078f08ff */
[----:B------:R-:W-:Y:S02]  /*da70*/  LOP3.LUT R3, R2, 0xfffffffe, RZ, 0xc0, !PT ;  /* 0xfffffffe02037812 */ /* 0x000fe400078ec0ff */
[----:B------:R-:W-:-:S03]  /*da80*/  MOV R2, 0x400 ;  /* 0x0000040000027802 */ /* 0x000fc60000000f00 */
[----:B------:R-:W-:Y:S01]  /*da90*/  IMAD.IADD R0, R0, 0x1, -R3 ;  /* 0x0000000100007824 */ /* 0x000fe200078e0a03 */
[----:B-1----:R-:W-:-:S04]  /*daa0*/  LEA R5, R5, R2, 0x18 ;  /* 0x0000000205057211 */ /* 0x002fc800078ec0ff */
[----:B------:R-:W-:-:S04]  /*dab0*/  SHF.L.U32 R0, R0, 0x1f, RZ ;  /* 0x0000001f00007819 */ /* 0x000fc800000006ff */
[----:B------:R-:W1:Y:S02]  /*dac0*/  SYNCS.PHASECHK.TRANS64.TRYWAIT P0, [R5+URZ+0x16820], R0 ;  /* 0x01682000050075a7 */ /* 0x000e64000800017f */
[----:B-1----:R-:W-:Y:S05]  /*dad0*/  @!P0 BRA `(.L_x_2210) ;  /* 0x0000003c00548947 */ /* 0x002fea0003800000 */
.L_x_2330:
[----:B------:R-:W-:Y:S05]  /*dae0*/  BSYNC B0 ;  /* 0x0000000000007941 */ /* 0x000fea0003800000 */
.L_x_2209:
[----:B------:R-:W-:-:S03]  /*daf0*/  UMOV UR4, 0xffffffff ;  /* 0xffffffff00047882 */ /* 0x000fc60000000000 */
[----:B------:R-:W-:Y:S05]  /*db00*/  BRA.DIV UR4, `(.L_x_2211) ;  /* 0x0000003e045c7947 */ /* 0x000fea000b800000 */
[----:B-1----:R-:W1:Y:S02]  /*db10*/  S2R R0, SR_TID.X ;  /* 0x0000000000007919 */ /* 0x002e640000002100 */
[----:B-1----:R-:W-:-:S04]  /*db20*/  SHF.R.U32.HI R0, RZ, 0x5, R0 ;  /* 0x00000005ff007819 */ /* 0x002fc80000011600 */
[----:B------:R-:W-:-:S05]  /*db30*/  LOP3.LUT R0, R0, 0x3, RZ, 0xc0, !PT ;  /* 0x0000000300007812 */ /* 0x000fca00078ec0ff */
[----:B------:R1:W2:Y:S02]  /*db40*/  SHFL.IDX PT, R14, R0, RZ, 0x1f ;  /* 0x00001fff000e7589 */ /* 0x0002a400000e0000 */
.L_x_2333:
[----:B--2---:R-:W-:Y:S01]  /*db50*/  ISETP.NE.AND P0, PT, R14, RZ, PT ;  /* 0x000000ff0e00720c */ /* 0x004fe20003f05270 */
[----:B------:R-:W-:-:S12]  /*db60*/  BSSY B0, `(.L_x_2212) ;  /* 0x0000024000007945 */ /* 0x000fd80003800000 */
[----:B------:R-:W-:Y:S05]  /*db70*/  @P0 BRA `(.L_x_2213) ;  /* 0x0000000000880947 */ /* 0x000fea0003800000 */
[----:B------:R-:W-:-:S03]  /*db80*/  UMOV UR4, 0xffffffff ;  /* 0xffffffff00047882 */ /* 0x000fc60000000000 */
[----:B------:R-:W-:Y:S05]  /*db90*/  BRA.DIV UR4, `(.L_x_2214) ;  /* 0x0000003e046c7947 */ /* 0x000fea000b800000 */
[----:B------:R-:W-:-:S13]  /*dba0*/  ELECT P6, URZ, PT ;  /* 0x00000000003f782f */ /* 0x000fda00038c0000 */
.L_x_2336:
[----:B------:R-:W-:Y:S05]  /*dbb0*/  @!P6 BRA `(.L_x_2213) ;  /* 0x000000000078e947 */ /* 0x000fea0003800000 */
[----:B------:R-:W-:-:S06]  /*dbc0*/  ULOP3.LUT UR4, UR39, 0x2, URZ, 0xfc, !UPT ;  /* 0x0000000227047892 */ /* 0x000fcc000f8efc3f */
[----:B-1----:R-:W-:-:S05]  /*dbd0*/  IMAD.U32 R0, RZ, RZ, UR4 ;  /* 0x00000004ff007e24 */ /* 0x002fca000f8e00ff */
[----:B------:R-:W-:-:S13]  /*dbe0*/  ISETP.NE.AND P0, PT, R0, 0x3, PT ;  /* 0x000000030000780c */ /* 0x000fda0003f05270 */
[----:B------:R-:W-:Y:S05]  /*dbf0*/  @!P0 BRA `(.L_x_2215) ;  /* 0x0000000000048947 */ /* 0x000fea0003800000 */
[----:B------:R-:W-:Y:S01]  /*dc00*/  BPT.TRAP 0x1 ;  /* 0x000000040000795c */ /* 0x000fe20000300000 */
.L_x_2215:
[C---:B------:R-:W-:Y:S01]  /*dc10*/  IMAD R3, R22.reuse, 0x8, R5 ;  /* 0x0000000816037824 */ /* 0x040fe200078e0205 */
[----:B------:R-:W-:Y:S01]  /*dc20*/  SHF.L.U32 R2, R25, 0x1f, RZ ;  /* 0x0000001f19027819 */ /* 0x000fe200000006ff */
[----:B------:R-:W-:-:S03]  /*dc30*/  VIADD R22, R22, 0x1 ;  /* 0x0000000116167836 */ /* 0x000fc60000000000 */
[----:B------:R-:W1:Y:S02]  /*dc40*/  SYNCS.PHASECHK.TRANS64.TRYWAIT P1, [R3+URZ+0x16840], R2 ;  /* 0x01684002030075a7 */ /* 0x000e64000802017f */
[----:B------:R-:W-:-:S04]  /*dc50*/  ISETP.NE.AND P2, PT, R22, 0x2, PT ;  /* 0x000000021600780c */ /* 0x000fc80003f45270 */
[----:B------:R-:W-:Y:S01]  /*dc60*/  SEL R0, RZ, 0x1, P2 ;  /* 0x00000001ff007807 */ /* 0x000fe20001000000 */
[----:B-1----:R-:W-:Y:S08]  /*dc70*/  @!P1 BRA `(.L_x_2216) ;  /* 0x0000003c00549947 */ /* 0x002ff00003800000 */
.L_x_2337:
[----:B------:R-:W-:Y:S02]  /*dc80*/  SEL R22, R22, RZ, P2 ;  /* 0x000000ff16167207 */ /* 0x000fe40001000000 */
[----:B------:R-:W-:Y:S01]  /*dc90*/  LOP3.LUT R0, R25, R0, RZ, 0x3c, !PT ;  /* 0x0000000019007212 */ /* 0x000fe200078e3cff */
[----:B------:R-:W-:Y:S06]  /*dca0*/  @!P0 BRA `(.L_x_2217) ;  /* 0x0000000000048947 */ /* 0x000fec0003800000 */
[----:B------:R-:W-:Y:S01]  /*dcb0*/  BPT.TRAP 0x1 ;  /* 0x000000040000795c */ /* 0x000fe20000300000 */
.L_x_2217:
[----:B------:R-:W-:Y:S01]  /*dcc0*/  IMAD R5, R22, 0x8, R5 ;  /* 0x0000000816057824 */ /* 0x000fe200078e0205 */
[----:B------:R-:W-:-:S04]  /*dcd0*/  SHF.L.U32 R0, R0, 0x1f, RZ ;  /* 0x0000001f00007819 */ /* 0x000fc800000006ff */
[----:B------:R-:W2:Y:S02]  /*dce0*/  SYNCS.PHASECHK.TRANS64.TRYWAIT P1, [R5+URZ+0x16840], R0 ;  /* 0x01684000050075a7 */ /* 0x000ea4000802017f */
[----:B--2---:R-:W-:Y:S05]  /*dcf0*/  @!P1 BRA `(.L_x_2218) ;  /* 0x0000003c00489947 */ /* 0x004fea0003800000 */
.L_x_2338:
[----:B------:R-:W-:Y:S05]  /*dd00*/  @!P0 BRA `(.L_x_2219) ;  /* 0x0000000000048947 */ /* 0x000fea0003800000 */
[----:B------:R-:W-:Y:S01]  /*dd10*/  BPT.TRAP 0x1 ;  /* 0x000000040000795c */ /* 0x000fe20000300000 */
.L_x_2219:
[----:B------:R-:W3:Y:S02]  /*dd20*/  SYNCS.PHASECHK.TRANS64.TRYWAIT P1, [R3+URZ+0x16860], R2 ;  /* 0x01686002030075a7 */ /* 0x000ee4000802017f */
[----:B---3--:R-:W-:Y:S05]  /*dd30*/  @!P1 BRA `(.L_x_2220) ;  /* 0x0000003c004c9947 */ /* 0x008fea0003800000 */
.L_x_2339:
[----:B------:R-:W-:Y:S05]  /*dd40*/  @!P0 BRA `(.L_x_2221) ;  /* 0x0000000000048947 */ /* 0x000fea0003800000 */
[----:B------:R-:W-:Y:S01]  /*dd50*/  BPT.TRAP 0x1 ;  /* 0x000000040000795c */ /* 0x000fe20000300000 */
.L_x_2221:
[----:B----4-:R4:W0:Y:S02]  /*dd60*/  SYNCS.PHASECHK.TRANS64.TRYWAIT P0, [R5+URZ+0x16860], R0 ;  /* 0x01686000050075a7 */ /* 0x010824000800017f */
[----:B0-----:R-:W-:Y:S05]  /*dd70*/  @!P0 NANOSLEEP.SYNCS 0x989680 ;  /* 0x009896800000895d */ /* 0x001fea0003900000 */
[----:B------:R-:W0:Y:S02]  /*dd80*/  @!P0 SYNCS.PHASECHK.TRANS64 P0, [R5+URZ+0x16860], R0 ;  /* 0x01686000050085a7 */ /* 0x000e24000800007f */
[----:B0-----:R-:W-:Y:S05]  /*dd90*/  @!P0 BRA `(.L_x_2221) ;  /* 0xfffffffc00f08947 */ /* 0x001fea000383ffff */
.L_x_2213:
[----:B------:R-:W-:Y:S05]  /*dda0*/  BSYNC B0 ;  /* 0x0000000000007941 */ /* 0x000fea0003800000 */
.L_x_2212:
[----:B------:R-:W-:Y:S05]  /*ddb0*/  EXIT ;  /* 0x000000000000794d */ /* 0x000fea0003800000 */
.L_x_2118:
[----:B0-----:R-:W-:-:S04]  /*ddc0*/  IMAD.U32 R3, RZ, RZ, UR45 ;  /* 0x0000002dff037e24 */ /* 0x001fc8000f8e00ff */
[----:B------:R0:W1:Y:S03]  /*ddd0*/  SYNCS.PHASECHK.TRANS64.TRYWAIT P1, [R3+URZ+0x16800], R0 ;  /* 0x01680000030075a7 */ /* 0x000066000802017f */
[----:B-1----:R-:W-:Y:S05]  /*dde0*/  @!P1 NANOSLEEP.SYNCS 0x989680 ;  /* 0x009896800000995d */ /* 0x002fea0003900000 */
[----:B------:R-:W1:Y:S02]  /*ddf0*/  @!P1 SYNCS.PHASECHK.TRANS64 P1, [R3+URZ+0x16800], R0 ;  /* 0x01680000030095a7 */ /* 0x000e64000802007f */
[----:B-1----:R-:W-:Y:S05]  /*de00*/  @!P1 BRA `(.L_x_2118) ;  /* 0xfffffffc00ec9947 */ /* 0x002fea000383ffff */
[----:B------:R-:W-:Y:S05]  /*de10*/  BRA `(.L_x_2222) ;  /* 0xffffff3400bc7947 */ /* 0x000fea000383ffff */
.L_x_2122:
[----:B-1----:R1:W2:Y:S02]  /*de20*/  SYNCS.PHASECHK.TRANS64.TRYWAIT P1, [R4+URZ+0x16830], R3 ;  /* 0x01683003040075a7 */ /* 0x0022a4000802017f */
[----:B--2---:R-:W-:Y:S05]  /*de30*/  @!P1 NANOSLEEP.SYNCS 0x989680 ;  /* 0x009896800000995d */ /* 0x004fea0003900000 */
[----:B------:R-:W2:Y:S02]  /*de40*/  @!P1 SYNCS.PHASECHK.TRANS64 P1, [R4+URZ+0x16830], R3 ;  /* 0x01683003040095a7 */ /* 0x000ea4000802007f */
[----:B--2---:R-:W-:Y:S05]  /*de50*/  @!P1 BRA `(.L_x_2122) ;  /* 0xfffffffc00f09947 */ /* 0x004fea000383ffff */
[----:B------:R-:W-:Y:S05]  /*de60*/  BRA `(.L_x_2121) ;  /* 0xffffff3400d87947 */ /* 0x000fea000383ffff */
.L_x_2128:
[----:B-1----:R-:W-:-:S04]  /*de70*/  IMAD.U32 R3, RZ, RZ, UR6 ;  /* 0x00000006ff037e24 */ /* 0x002fc8000f8e00ff */
[----:B------:R1:W2:Y:S03]  /*de80*/  SYNCS.PHASECHK.TRANS64.TRYWAIT P1, [R3+URZ+0x16830], R0 ;  /* 0x01683000030075a7 */ /* 0x0002a6000802017f */
[----:B--2---:R-:W-:Y:S05]  /*de90*/  @!P1 NANOSLEEP.SYNCS 0x989680 ;  /* 0x009896800000995d */ /* 0x004fea0003900000 */
[----:B------:R-:W2:Y:S02]  /*dea0*/  @!P1 SYNCS.PHASECHK.TRANS64 P1, [R3+URZ+0x16830], R0 ;  /* 0x01683000030095a7 */ /* 0x000ea4000802007f */
[----:B--2---:R-:W-:Y:S05]  /*deb0*/  @!P1 BRA `(.L_x_2128) ;  /* 0xfffffffc00ec9947 */ /* 0x004fea000383ffff */
[----:B------:R-:W-:Y:S05]  /*dec0*/  BRA `(.L_x_2125) ;  /* 0xffffff5800587947 */ /* 0x000fea000383ffff */
.L_x_2132:
[----:B-1----:R-:W-:-:S04]  /*ded0*/  IMAD.U32 R3, RZ, RZ, UR6 ;  /* 0x00000006ff037e24 */ /* 0x002fc8000f8e00ff */
[----:B------:R1:W2:Y:S03]  /*dee0*/  SYNCS.PHASECHK.TRANS64.TRYWAIT P1, [R3+URZ+0x16850], R0 ;  /* 0x01685000030075a7 */ /* 0x0002a6000802017f */
[----:B--2---:R-:W-:Y:S05]  /*def0*/  @!P1 NANOSLEEP.SYNCS 0x989680 ;  /* 0x009896800000995d */ /* 0x004fea0003900000 */
[----:B------:R-:W2:Y:S02]  /*df00*/  @!P1 SYNCS.PHASECHK.TRANS64 P1, [R3+URZ+0x16850], R0 ;  /* 0x01685000030095a7 */ /* 0x000ea4000802007f */
[----:B--2---:R-:W-:Y:S05]  /*df10*/  @!P1 BRA `(.L_x_2132) ;  /* 0xfffffffc00ec9947 */ /* 0x004fea000383ffff */
[----:B------:R-:W-:Y:S05]  /*df20*/  BRA `(.L_x_2129) ;  /* 0xffffff5800d47947 */ /* 0x000fea000383ffff */
.L_x_2140:
[----:B-1----:R-:W-:-:S04]  /*df30*/  IMAD.U32 R3, RZ, RZ, UR6 ;  /* 0x00000006ff037e24 */ /* 0x002fc8000f8e00ff */
[----:B------:R1:W2:Y:S03]  /*df40*/  SYNCS.PHASECHK.TRANS64.TRYWAIT P1, [R3+URZ+0x16830], R0 ;  /* 0x01683000030075a7 */ /* 0x0002a6000802017f */
[----:B--2---:R-:W-:Y:S05]  /*df50*/  @!P1 NANOSLEEP.SYNCS 0x989680 ;  /* 0x009896800000995d */ /* 0x004fea0003900000 */
[----:B------:R-:W2:Y:S02]  /*df60*/  @!P1 SYNCS.PHASECHK.TRANS64 P1, [R3+URZ+0x16830], R0 ;  /* 0x01683000030095a7 */ /* 0x000ea4000802007f */
[----:B--2---:R-:W-:Y:S05]  /*df70*/  @!P1 BRA `(.L_x_2140) ;  /* 0xfffffffc00ec9947 */ /* 0x004fea000383ffff */
[----:B------:R-:W-:Y:S05]  /*df80*/  BRA `(.L_x_2137) ;  /* 0xffffff7c00e07947 */ /* 0x000fea000383ffff */
.L_x_2144:
[----:B-1----:R-:W-:-:S04]  /*df90*/  IMAD.U32 R3, RZ, RZ, UR6 ;  /* 0x00000006ff037e24 */ /* 0x002fc8000f8e00ff */
[----:B------:R1:W2:Y:S03]  /*dfa0*/  SYNCS.PHASECHK.TRANS64.TRYWAIT P1, [R3+URZ+0x16850], R0 ;  /* 0x01685000030075a7 */ /* 0x0002a6000802017f */
[----:B--2---:R-:W-:Y:S05]  /*dfb0*/  @!P1 NANOSLEEP.SYNCS 0x989680 ;  /* 0x009896800000995d */ /* 0x004fea0003900000 */
[----:B------:R-:W2:Y:S02]  /*dfc0*/  @!P1 SYNCS.PHASECHK.TRANS64 P1, [R3+URZ+0x16850], R0 ;  /* 0x01685000030095a7 */ /* 0x000ea4000802007f */
[----:B--2---:R-:W-:Y:S05]  /*dfd0*/  @!P1 BRA `(.L_x_2144) ;  /* 0xfffffffc00ec9947 */ /* 0x004fea000383ffff */
[----:B------:R-:W-:Y:S05]  /*dfe0*/  BRA `(.L_x_2141) ;  /* 0xffffff80005c7947 */ /* 0x000fea000383ffff */
.L_x_2151:
[----:B-1----:R-:W-:-:S04]  /*dff0*/  IMAD.U32 R7, RZ, RZ, UR5 ;  /* 0x00000005ff077e24 */ /* 0x002fc8000f8e00ff */
[----:B------:R1:W2:Y:S03]  /*e000*/  SYNCS.PHASECHK.TRANS64.TRYWAIT P1, [R7+URZ+0x16850], R6 ;  /* 0x01685006070075a7 */ /* 0x0002a6000802017f */
[----:B--2---:R-:W-:Y:S05]  /*e010*/  @!P1 NANOSLEEP.SYNCS 0x989680 ;  /* 0x009896800000995d */ /* 0x004fea0003900000 */
[----:B------:R-:W2:Y:S02]  /*e020*/  @!P1 SYNCS.PHASECHK.TRANS64 P1, [R7+URZ+0x16850], R6 ;  /* 0x01685006070095a7 */ /* 0x000ea4000802007f */
[----:B--2---:R-:W-:Y:S05]  /*e030*/  @!P1 BRA `(.L_x_2151) ;  /* 0xfffffffc00ec9947 */ /* 0x004fea000383ffff */
[----:B------:R-:W-:Y:S05]  /*e040*/  BRA `(.L_x_2150) ;  /* 0xffffff9800cc7947 */ /* 0x000fea000383ffff */
.L_x_2170:
        /* <DEDUP_REMOVED lines=10> */
.L_x_2223:
[----:B------:R-:W-:Y:S05]  /*e0f0*/  BRA `(.L_x_2224) ;  /* 0xffffffc400147947 */ /* 0x000fea000383ffff */
.L_x_2173:
[----:B0-----:R0:W1:Y:S02]  /*e100*/  SYNCS.PHASECHK.TRANS64.TRYWAIT P0, [R0+URZ+0x16840], R2 ;  /* 0x01684002000075a7 */ /* 0x001064000800017f */
[----:B-1----:R-:W-:Y:S05]  /*e110*/  @!P0 NANOSLEEP.SYNCS 0x989680 ;  /* 0x009896800000895d */ /* 0x002fea0003900000 */
[----:B------:R-:W1:Y:S02]  /*e120*/  @!P0 SYNCS.PHASECHK.TRANS64 P0, [R0+URZ+0x16840], R2 ;  /* 0x01684002000085a7 */ /* 0x000e64000800007f */
[----:B-1----:R-:W-:Y:S05]  /*e130*/  @!P0 BRA `(.L_x_2173) ;  /* 0xfffffffc00f08947 */ /* 0x002fea000383ffff */
[----:B------:R-:W-:Y:S05]  /*e140*/  BRA `(.L_x_2225) ;  /* 0xffffffc8001c7947 */ /* 0x000fea000383ffff */
.L_x_2174:
        /* <DEDUP_REMOVED lines=8> */
.L_x_2227:
[----:B------:R-:W-:Y:S05]  /*e1d0*/  BSYNC B0 ;  /* 0x0000000000007941 */ /* 0x000fea0003800000 */
.L_x_2226:
        /* <DEDUP_REMOVED lines=9> */
.L_x_2228:
[----:B------:R-:W-:Y:S02]  /*e270*/  IMAD.MOV.U32 R13, RZ, RZ, R5 ;  /* 0x000000ffff0d7224 */ /* 0x000fe400078e0005 */
[----:B------:R-:W-:Y:S02]  /*e280*/  IMAD.MOV.U32 R12, RZ, RZ, 0x1 ;  /* 0x00000001ff0c7424 */ /* 0x000fe400078e00ff */
[----:B------:R-:W-:-:S07]  /*e290*/  IMAD.MOV.U32 R3, RZ, RZ, R14 ;  /* 0x000000ffff037224 */ /* 0x000fce00078e000e */
[----:B------:R-:W-:Y:S05]  /*e2a0*/  WARPSYNC.COLLECTIVE R15, `(.L_x_2229) ;  /* 0x000000000f087348 */ /* 0x000fea0003c00000 */
[----:B------:R0:W1:Y:S02]  /*e2b0*/  SHFL.IDX P6, R14, R13, R12, R11 ;  /* 0x0000000c0d0e7389 */ /* 0x00006400000c000b */
[----:B01----:R-:W-:Y:S01]  /*e2c0*/  ENDCOLLECTIVE ;  /* 0x000000000000791b */ /* 0x003fe20003800000 */
.L_x_2229:
        /* <DEDUP_REMOVED lines=15> */
.L_x_2230:
[----:B------:R-:W-:Y:S01]  /*e3c0*/  @P1 IMAD R8, R6, 0x2, R16 ;  /* 0x0000000206081824 */ /* 0x000fe200078e0210 */
[----:B------:R-:W-:Y:S01]  /*e3d0*/  MOV R13, R5 ;  /* 0x00000005000d7202 */ /* 0x000fe20000000f00 */
[----:B------:R-:W-:Y:S02]  /*e3e0*/  IMAD.MOV.U32 R12, RZ, RZ, 0x2 ;  /* 0x00000002ff0c7424 */ /* 0x000fe400078e00ff */
[----:B------:R-:W-:-:S07]  /*e3f0*/  IMAD.MOV.U32 R3, RZ, RZ, R14 ;  /* 0x000000ffff037224 */ /* 0x000fce00078e000e */
[----:B------:R-:W-:Y:S05]  /*e400*/  WARPSYNC.COLLECTIVE R15, `(.L_x_2231) ;  /* 0x000000000f087348 */ /* 0x000fea0003c00000 */
[----:B------:R0:W1:Y:S02]  /*e410*/  SHFL.IDX P6, R14, R13, R12, R11 ;  /* 0x0000000c0d0e7389 */ /* 0x00006400000c000b */
[----:B01----:R-:W-:Y:S01]  /*e420*/  ENDCOLLECTIVE ;  /* 0x000000000000791b */ /* 0x003fe20003800000 */
.L_x_2231:
        /* <DEDUP_REMOVED lines=15> */
.L_x_2232:
[----:B------:R-:W-:Y:S02]  /*e520*/  @P1 IMAD R8, R6, 0x2, R16 ;  /* 0x0000000206081824 */ /* 0x000fe400078e0210 */
[----:B------:R-:W-:Y:S02]  /*e530*/  IMAD.MOV.U32 R13, RZ, RZ, R5 ;  /* 0x000000ffff0d7224 */ /* 0x000fe400078e0005 */
[----:B------:R-:W-:Y:S02]  /*e540*/  IMAD.MOV.U32 R12, RZ, RZ, 0x3 ;  /* 0x00000003ff0c7424 */ /* 0x000fe400078e00ff */
[----:B------:R-:W-:-:S07]  /*e550*/  IMAD.MOV.U32 R3, RZ, RZ, R14 ;  /* 0x000000ffff037224 */ /* 0x000fce00078e000e */
[----:B------:R-:W-:Y:S05]  /*e560*/  WARPSYNC.COLLECTIVE R15, `(.L_x_2233) ;  /* 0x000000000f087348 */ /* 0x000fea0003c00000 */
[----:B------:R0:W1:Y:S02]  /*e570*/  SHFL.IDX P6, R14, R13, R12, R11 ;  /* 0x0000000c0d0e7389 */ /* 0x00006400000c000b */
[----:B01----:R-:W-:Y:S01]  /*e580*/  ENDCOLLECTIVE ;  /* 0x000000000000791b */ /* 0x003fe20003800000 */
.L_x_2233:
        /* <DEDUP_REMOVED lines=15> */
.L_x_2234:
[----:B------:R-:W-:Y:S02]  /*e680*/  @P1 IMAD R8, R6, 0x2, R16 ;  /* 0x0000000206081824 */ /* 0x000fe400078e0210 */
[----:B------:R-:W-:Y:S02]  /*e690*/  IMAD.MOV.U32 R13, RZ, RZ, R5 ;  /* 0x000000ffff0d7224 */ /* 0x000fe400078e0005 */
[----:B------:R-:W-:Y:S02]  /*e6a0*/  IMAD.MOV.U32 R12, RZ, RZ, 0x4 ;  /* 0x00000004ff0c7424 */ /* 0x000fe400078e00ff */
[----:B------:R-:W-:-:S07]  /*e6b0*/  IMAD.MOV.U32 R3, RZ, RZ, R14 ;  /* 0x000000ffff037224 */ /* 0x000fce00078e000e */
[----:B------:R-:W-:Y:S05]  /*e6c0*/  WARPSYNC.COLLECTIVE R15, `(.L_x_2235) ;  /* 0x000000000f087348 */ /* 0x000fea0003c00000 */
[----:B------:R0:W1:Y:S02]  /*e6d0*/  SHFL.IDX P6, R14, R13, R12, R11 ;  /* 0x0000000c0d0e7389 */ /* 0x00006400000c000b */
[----:B01----:R-:W-:Y:S01]  /*e6e0*/  ENDCOLLECTIVE ;  /* 0x000000000000791b */ /* 0x003fe20003800000 */
.L_x_2235:
        /* <DEDUP_REMOVED lines=15> */
.L_x_2236:
[----:B------:R-:W-:Y:S02]  /*e7e0*/  @P1 IMAD R8, R6, 0x2, R16 ;  /* 0x0000000206081824 */ /* 0x000fe400078e0210 */
[----:B------:R-:W-:Y:S02]  /*e7f0*/  IMAD.MOV.U32 R13, RZ, RZ, R5 ;  /* 0x000000ffff0d7224 */ /* 0x000fe400078e0005 */
[----:B------:R-:W-:Y:S02]  /*e800*/  IMAD.MOV.U32 R12, RZ, RZ, 0x5 ;  /* 0x00000005ff0c7424 */ /* 0x000fe400078e00ff */
[----:B------:R-:W-:-:S07]  /*e810*/  IMAD.MOV.U32 R3, RZ, RZ, R14 ;  /* 0x000000ffff037224 */ /* 0x000fce00078e000e */
[----:B------:R-:W-:Y:S05]  /*e820*/  WARPSYNC.COLLECTIVE R15, `(.L_x_2237) ;  /* 0x000000000f087348 */ /* 0x000fea0003c00000 */
[----:B------:R0:W1:Y:S02]  /*e830*/  SHFL.IDX P6, R14, R13, R12, R11 ;  /* 0x0000000c0d0e7389 */ /* 0x00006400000c000b */
[----:B01----:R-:W-:Y:S01]  /*e840*/  ENDCOLLECTIVE ;  /* 0x000000000000791b */ /* 0x003fe20003800000 */
.L_x_2237:
        /* <DEDUP_REMOVED lines=15> */
.L_x_2238:
[----:B------:R-:W-:Y:S02]  /*e940*/  @P1 IMAD R8, R6, 0x2, R16 ;  /* 0x0000000206081824 */ /* 0x000fe400078e0210 */
[----:B------:R-:W-:Y:S02]  /*e950*/  IMAD.MOV.U32 R13, RZ, RZ, R5 ;  /* 0x000000ffff0d7224 */ /* 0x000fe400078e0005 */
[----:B------:R-:W-:Y:S02]  /*e960*/  IMAD.MOV.U32 R12, RZ, RZ, 0x6 ;  /* 0x00000006ff0c7424 */ /* 0x000fe400078e00ff */
[----:B------:R-:W-:-:S07]  /*e970*/  IMAD.MOV.U32 R3, RZ, RZ, R14 ;  /* 0x000000ffff037224 */ /* 0x000fce00078e000e */
[----:B------:R-:W-:Y:S05]  /*e980*/  WARPSYNC.COLLECTIVE R15, `(.L_x_2239) ;  /* 0x000000000f087348 */ /* 0x000fea0003c00000 */
[----:B------:R0:W1:Y:S02]  /*e990*/  SHFL.IDX P6, R14, R13, R12, R11 ;  /* 0x0000000c0d0e7389 */ /* 0x00006400000c000b */
[----:B01----:R-:W-:Y:S01]  /*e9a0*/  ENDCOLLECTIVE ;  /* 0x000000000000791b */ /* 0x003fe20003800000 */
.L_x_2239:
        /* <DEDUP_REMOVED lines=15> */
.L_x_2240:
[----:B------:R-:W-:Y:S02]  /*eaa0*/  @P1 IMAD R8, R6, 0x2, R16 ;  /* 0x0000000206081824 */ /* 0x000fe400078e0210 */
[----:B------:R-:W-:Y:S02]  /*eab0*/  IMAD.MOV.U32 R13, RZ, RZ, R5 ;  /* 0x000000ffff0d7224 */ /* 0x000fe400078e0005 */
[----:B------:R-:W-:Y:S02]  /*eac0*/  IMAD.MOV.U32 R12, RZ, RZ, 0x7 ;  /* 0x00000007ff0c7424 */ /* 0x000fe400078e00ff */
[----:B------:R-:W-:-:S07]  /*ead0*/  IMAD.MOV.U32 R3, RZ, RZ, R14 ;  /* 0x000000ffff037224 */ /* 0x000fce00078e000e */
[----:B------:R-:W-:Y:S05]  /*eae0*/  WARPSYNC.COLLECTIVE R15, `(.L_x_2241) ;  /* 0x000000000f087348 */ /* 0x000fea0003c00000 */
[----:B------:R0:W1:Y:S02]  /*eaf0*/  SHFL.IDX P6, R14, R13, R12, R11 ;  /* 0x0000000c0d0e7389 */ /* 0x00006400000c000b */
[----:B01----:R-:W-:Y:S01]  /*eb00*/  ENDCOLLECTIVE ;  /* 0x000000000000791b */ /* 0x003fe20003800000 */
.L_x_2241:
        /* <DEDUP_REMOVED lines=14> */
.L_x_2242:
[----:B------:R-:W-:Y:S05]  /*ebf0*/  BRA `(.L_x_2243) ;  /* 0xffffffc4001c7947 */ /* 0x000fea000383ffff */
.L_x_2179:
[----:B------:R-:W-:Y:S02]  /*ec00*/  IMAD.MOV.U32 R13, RZ, RZ, R4 ;  /* 0x000000ffff0d7224 */ /* 0x000fe400078e0004 */
[----:B------:R-:W-:Y:S02]  /*ec10*/  IMAD.MOV.U32 R12, RZ, RZ, RZ ;  /* 0x000000ffff0c7224 */ /* 0x000fe400078e00ff */
[----:B------:R-:W-:Y:S02]  /*ec20*/  IMAD.MOV.U32 R11, RZ, RZ, 0x181f ;  /* 0x0000181fff0b7424 */ /* 0x000fe400078e00ff */
[----:B------:R-:W-:Y:S02]  /*ec30*/  IMAD.MOV.U32 R15, RZ, RZ, -0x1 ;  /* 0xffffffffff0f7424 */ /* 0x000fe400078e00ff */
[----:B------:R-:W-:-:S07]  /*ec40*/  IMAD.U32 R6, RZ, RZ, UR43 ;  /* 0x0000002bff067e24 */ /* 0x000fce000f8e00ff */
[----:B-----5:R-:W-:Y:S05]  /*ec50*/  WARPSYNC.COLLECTIVE R15, `(.L_x_2244) ;  /* 0x000000000f087348 */ /* 0x020fea0003c00000 */
[----:B------:R0:W1:Y:S02]  /*ec60*/  SHFL.IDX P6, R14, R13, R12, R11 ;  /* 0x0000000c0d0e7389 */ /* 0x00006400000c000b */
[----:B01---5:R-:W-:Y:S01]  /*ec70*/  ENDCOLLECTIVE ;  /* 0x000000000000791b */ /* 0x023fe20003800000 */
.L_x_2244:
[----:B------:R-:W-:-:S05]  /*ec80*/  IMAD R6, R6, 0xc0, R8 ;  /* 0x000000c006067824 */ /* 0x000fca00078e0208 */
[----:B------:R-:W-:Y:S01]  /*ec90*/  ISETP.GE.AND P1, PT, R6, UR37, PT ;  /* 0x0000002506007c0c */ /* 0x000fe2000bf26270 */
[----:B------:R-:W-:Y:S02]  /*eca0*/  IMAD.MOV.U32 R13, RZ, RZ, R0 ;  /* 0x000000ffff0d7224 */ /* 0x000fe400078e0000 */
[----:B------:R-:W-:-:S10]  /*ecb0*/  IMAD.MOV.U32 R2, RZ, RZ, R14 ;  /* 0x000000ffff027224 */ /* 0x000fd400078e000e */
[----:B------:R-:W-:Y:S05]  /*ecc0*/  WARPSYNC.COLLECTIVE R15, `(.L_x_2245) ;  /* 0x000000000f087348 */ /* 0x000fea0003c00000 */
[----:B------:R0:W1:Y:S02]  /*ecd0*/  SHFL.IDX P6, R14, R13, R12, R11 ;  /* 0x0000000c0d0e7389 */ /* 0x00006400000c000b */
[----:B01----:R-:W-:Y:S01]  /*ece0*/  ENDCOLLECTIVE ;  /* 0x000000000000791b */ /* 0x003fe20003800000 */
.L_x_2245:
[----:B------:R-:W-:Y:S02]  /*ecf0*/  IMAD.MOV.U32 R13, RZ, RZ, R4 ;  /* 0x000000ffff0d7224 */ /* 0x000fe400078e0004 */
[----:B------:R-:W-:Y:S02]  /*ed00*/  IMAD.MOV.U32 R12, RZ, RZ, 0x1 ;  /* 0x00000001ff0c7424 */ /* 0x000fe400078e00ff */
[----:B------:R-:W-:-:S07]  /*ed10*/  IMAD.MOV.U32 R3, RZ, RZ, R14 ;  /* 0x000000ffff037224 */ /* 0x000fce00078e000e */
[----:B------:R-:W-:Y:S05]  /*ed20*/  WARPSYNC.COLLECTIVE R15, `(.L_x_2246) ;  /* 0x000000000f087348 */ /* 0x000fea0003c00000 */
[----:B------:R0:W1:Y:S02]  /*ed30*/  SHFL.IDX P6, R14, R13, R12, R11 ;  /* 0x0000000c0d0e7389 */ /* 0x00006400000c000b */
[----:B01----:R-:W-:Y:S01]  /*ed40*/  ENDCOLLECTIVE ;  /* 0x000000000000791b */ /* 0x003fe20003800000 */
.L_x_2246:
        /* <DEDUP_REMOVED lines=16> */
.L_x_2247:
[----:B------:R-:W-:Y:S02]  /*ee50*/  IMAD.MOV.U32 R13, RZ, RZ, R4 ;  /* 0x000000ffff0d7224 */ /* 0x000fe400078e0004 */
[----:B------:R-:W-:Y:S02]  /*ee60*/  IMAD.MOV.U32 R12, RZ, RZ, 0x2 ;  /* 0x00000002ff0c7424 */ /* 0x000fe400078e00ff */
[----:B------:R-:W-:-:S07]  /*ee70*/  IMAD.MOV.U32 R3, RZ, RZ, R14 ;  /* 0x000000ffff037224 */ /* 0x000fce00078e000e */
[----:B------:R-:W-:Y:S05]  /*ee80*/  WARPSYNC.COLLECTIVE R15, `(.L_x_2248) ;  /* 0x000000000f087348 */ /* 0x000fea0003c00000 */
[----:B------:R0:W1:Y:S02]  /*ee90*/  SHFL.IDX P6, R14, R13, R12, R11 ;  /* 0x0000000c0d0e7389 */ /* 0x00006400000c000b */
[----:B01----:R-:W-:Y:S01]  /*eea0*/  ENDCOLLECTIVE ;  /* 0x000000000000791b */ /* 0x003fe20003800000 */
.L_x_2248:
        /* <DEDUP_REMOVED lines=11> */
[----:B------:R-:W-:Y:S02]  /*ef60*/  ISETP.GE.AND P1, PT, R2, UR37, PT ;  /* 0x0000002502007c0c */ /* 0x000fe4000bf26270 */
[----:B------:R-:W-:-:S11]  /*ef70*/  MOV R2, R14 ;  /* 0x0000000e00027202 */ /* 0x000fd60000000f00 */
[----:B------:R-:W-:Y:S05]  /*ef80*/  WARPSYNC.COLLECTIVE R15, `(.L_x_2249) ;  /* 0x000000000f087348 */ /* 0x000fea0003c00000 */
[----:B------:R0:W1:Y:S02]  /*ef90*/  SHFL.IDX P6, R14, R13, R12, R11 ;  /* 0x0000000c0d0e7389 */ /* 0x00006400000c000b */
[----:B01----:R-:W-:Y:S01]  /*efa0*/  ENDCOLLECTIVE ;  /* 0x000000000000791b */ /* 0x003fe20003800000 */
.L_x_2249:
[----:B------:R-:W-:Y:S02]  /*efb0*/  IMAD.MOV.U32 R13, RZ, RZ, R4 ;  /* 0x000000ffff0d7224 */ /* 0x000fe400078e0004 */
[----:B------:R-:W-:Y:S02]  /*efc0*/  IMAD.MOV.U32 R12, RZ, RZ, 0x3 ;  /* 0x00000003ff0c7424 */ /* 0x000fe400078e00ff */
[----:B------:R-:W-:-:S07]  /*efd0*/  IMAD.MOV.U32 R3, RZ, RZ, R14 ;  /* 0x000000ffff037224 */ /* 0x000fce00078e000e */
[----:B------:R-:W-:Y:S05]  /*efe0*/  WARPSYNC.COLLECTIVE R15, `(.L_x_2250) ;  /* 0x000000000f087348 */ /* 0x000fea0003c00000 */
[----:B------:R0:W1:Y:S02]  /*eff0*/  SHFL.IDX P6, R14, R13, R12, R11 ;  /* 0x0000000c0d0e7389 */ /* 0x00006400000c000b */
[----:B01----:R-:W-:Y:S01]  /*f000*/  ENDCOLLECTIVE ;  /* 0x000000000000791b */ /* 0x003fe20003800000 */
.L_x_2250:
        /* <DEDUP_REMOVED lines=16> */
.L_x_2251:
[----:B------:R-:W-:Y:S02]  /*f110*/  IMAD.MOV.U32 R13, RZ, RZ, R4 ;  /* 0x000000ffff0d7224 */ /* 0x000fe400078e0004 */
[----:B------:R-:W-:Y:S02]  /*f120*/  IMAD.MOV.U32 R12, RZ, RZ, 0x4 ;  /* 0x00000004ff0c7424 */ /* 0x000fe400078e00ff */
[----:B------:R-:W-:-:S07]  /*f130*/  IMAD.MOV.U32 R3, RZ, RZ, R14 ;  /* 0x000000ffff037224 */ /* 0x000fce00078e000e */
[----:B------:R-:W-:Y:S05]  /*f140*/  WARPSYNC.COLLECTIVE R15, `(.L_x_2252) ;  /* 0x000000000f087348 */ /* 0x000fea0003c00000 */
[----:B------:R0:W1:Y:S02]  /*f150*/  SHFL.IDX P6, R14, R13, R12, R11 ;  /* 0x0000000c0d0e7389 */ /* 0x00006400000c000b */
[----:B01----:R-:W-:Y:S01]  /*f160*/  ENDCOLLECTIVE ;  /* 0x000000000000791b */ /* 0x003fe20003800000 */
.L_x_2252:
        /* <DEDUP_REMOVED lines=16> */
.L_x_2253:
[----:B------:R-:W-:Y:S02]  /*f270*/  IMAD.MOV.U32 R13, RZ, RZ, R4 ;  /* 0x000000ffff0d7224 */ /* 0x000fe400078e0004 */
[----:B------:R-:W-:Y:S02]  /*f280*/  IMAD.MOV.U32 R12, RZ, RZ, 0x5 ;  /* 0x00000005ff0c7424 */ /* 0x000fe400078e00ff */
[----:B------:R-:W-:-:S07]  /*f290*/  IMAD.MOV.U32 R3, RZ, RZ, R14 ;  /* 0x000000ffff037224 */ /* 0x000fce00078e000e */
[----:B------:R-:W-:Y:S05]  /*f2a0*/  WARPSYNC.COLLECTIVE R15, `(.L_x_2254) ;  /* 0x000000000f087348 */ /* 0x000fea0003c00000 */
[----:B------:R0:W1:Y:S02]  /*f2b0*/  SHFL.IDX P6, R14, R13, R12, R11 ;  /* 0x0000000c0d0e7389 */ /* 0x00006400000c000b */
[----:B01----:R-:W-:Y:S01]  /*f2c0*/  ENDCOLLECTIVE ;  /* 0x000000000000791b */ /* 0x003fe20003800000 */
.L_x_2254:
        /* <DEDUP_REMOVED lines=16> */
.L_x_2255:
[----:B------:R-:W-:Y:S02]  /*f3d0*/  IMAD.MOV.U32 R13, RZ, RZ, R4 ;  /* 0x000000ffff0d7224 */ /* 0x000fe400078e0004 */
[----:B------:R-:W-:Y:S02]  /*f3e0*/  IMAD.MOV.U32 R12, RZ, RZ, 0x6 ;  /* 0x00000006ff0c7424 */ /* 0x000fe400078e00ff */
[----:B------:R-:W-:-:S07]  /*f3f0*/  IMAD.MOV.U32 R3, RZ, RZ, R14 ;  /* 0x000000ffff037224 */ /* 0x000fce00078e000e */
[----:B------:R-:W-:Y:S05]  /*f400*/  WARPSYNC.COLLECTIVE R15, `(.L_x_2256) ;  /* 0x000000000f087348 */ /* 0x000fea0003c00000 */
[----:B------:R0:W1:Y:S02]  /*f410*/  SHFL.IDX P6, R14, R13, R12, R11 ;  /* 0x0000000c0d0e7389 */ /* 0x00006400000c000b */
[----:B01----:R-:W-:Y:S01]  /*f420*/  ENDCOLLECTIVE ;  /* 0x000000000000791b */ /* 0x003fe20003800000 */
.L_x_2256:
        /* <DEDUP_REMOVED lines=16> */
.L_x_2257:
[----:B------:R-:W-:Y:S02]  /*f530*/  IMAD.MOV.U32 R13, RZ, RZ, R4 ;  /* 0x000000ffff0d7224 */ /* 0x000fe400078e0004 */
[----:B------:R-:W-:Y:S02]  /*f540*/  IMAD.MOV.U32 R12, RZ, RZ, 0x7 ;  /* 0x00000007ff0c7424 */ /* 0x000fe400078e00ff */
[----:B------:R-:W-:-:S07]  /*f550*/  IMAD.MOV.U32 R3, RZ, RZ, R14 ;  /* 0x000000ffff037224 */ /* 0x000fce00078e000e */
[----:B------:R-:W-:Y:S05]  /*f560*/  WARPSYNC.COLLECTIVE R15, `(.L_x_2258) ;  /* 0x000000000f087348 */ /* 0x000fea0003c00000 */
[----:B------:R0:W1:Y:S02]  /*f570*/  SHFL.IDX P6, R14, R13, R12, R11 ;  /* 0x0000000c0d0e7389 */ /* 0x00006400000c000b */
[----:B01----:R-:W-:Y:S01]  /*f580*/  ENDCOLLECTIVE ;  /* 0x000000000000791b */ /* 0x003fe20003800000 */
.L_x_2258:
        /* <DEDUP_REMOVED lines=10> */
.L_x_2259:
        /* <DEDUP_REMOVED lines=12> */
.L_x_2260:
        /* <DEDUP_REMOVED lines=13> */
.L_x_2261:
[----:B------:R-:W-:Y:S02]  /*f7c0*/  IMAD.MOV.U32 R13, RZ, RZ, R7 ;  /* 0x000000ffff0d7224 */ /* 0x000fe400078e0007 */
[----:B------:R-:W-:Y:S01]  /*f7d0*/  IMAD.MOV.U32 R12, RZ, RZ, 0x1 ;  /* 0x00000001ff0c7424 */ /* 0x000fe200078e00ff */
[----:B------:R-:W-:-:S13]  /*f7e0*/  @!P1 LEA R2, P0, R10, R14, 0x1 ;  /* 0x0000000e0a029211 */ /* 0x000fda00078008ff */
[----:B------:R-:W-:Y:S05]  /*f7f0*/  WARPSYNC.COLLECTIVE R15, `(.L_x_2262) ;  /* 0x000000000f087348 */ /* 0x000fea0003c00000 */
[----:B------:R0:W1:Y:S02]  /*f800*/  SHFL.IDX P6, R14, R13, R12, R11 ;  /* 0x0000000c0d0e7389 */ /* 0x00006400000c000b */
[----:B01----:R-:W-:Y:S01]  /*f810*/  ENDCOLLECTIVE ;  /* 0x000000000000791b */ /* 0x003fe20003800000 */
.L_x_2262:
        /* <DEDUP_REMOVED lines=12> */
.L_x_2263:
[----:B------:R-:W-:Y:S02]  /*f8e0*/  IMAD.MOV.U32 R13, RZ, RZ, R7 ;  /* 0x000000ffff0d7224 */ /* 0x000fe400078e0007 */
[----:B------:R-:W-:Y:S02]  /*f8f0*/  IMAD.MOV.U32 R12, RZ, RZ, 0x2 ;  /* 0x00000002ff0c7424 */ /* 0x000fe400078e00ff */
[----:B------:R-:W-:-:S07]  /*f900*/  IMAD.MOV.U32 R2, RZ, RZ, R14 ;  /* 0x000000ffff027224 */ /* 0x000fce00078e000e */
[----:B------:R-:W-:Y:S05]  /*f910*/  WARPSYNC.COLLECTIVE R15, `(.L_x_2264) ;  /* 0x000000000f087348 */ /* 0x000fea0003c00000 */
[----:B------:R0:W1:Y:S02]  /*f920*/  SHFL.IDX P6, R14, R13, R12, R11 ;  /* 0x0000000c0d0e7389 */ /* 0x00006400000c000b */
[----:B01----:R-:W-:Y:S01]  /*f930*/  ENDCOLLECTIVE ;  /* 0x000000000000791b */ /* 0x003fe20003800000 */
.L_x_2264:
        /* <DEDUP_REMOVED lines=11> */
.L_x_2265:
        /* <DEDUP_REMOVED lines=8> */
.L_x_2266:
[----:B------:R-:W-:-:S04]  /*fa70*/  @!P1 LEA R2, P0, R10, R2, 0x1 ;  /* 0x000000020a029211 */ /* 0x000fc800078008ff */
[----:B------:R-:W-:-:S05]  /*fa80*/  @!P1 IADD3.X R3, RZ, R0, RZ, P0, !PT ;  /* 0x00000000ff039210 */ /* 0x000fca00007fe4ff */
        /* <DEDUP_REMOVED lines=9> */
.L_x_2267:
[----:B------:R-:W-:Y:S05]  /*fb20*/  BRA `(.L_x_2268) ;  /* 0xffffffc000dc7947 */ /* 0x000fea000383ffff */
.L_x_2182:
[----:B0-----:R0:W1:Y:S02]  /*fb30*/  SYNCS.PHASECHK.TRANS64.TRYWAIT P0, [R16+URZ+0x16820], R3 ;  /* 0x01682003100075a7 */ /* 0x001064000800017f */
[----:B-1----:R-:W-:Y:S05]  /*fb40*/  @!P0 NANOSLEEP.SYNCS 0x989680 ;  /* 0x009896800000895d */ /* 0x002fea0003900000 */
[----:B------:R-:W1:Y:S02]  /*fb50*/  @!P0 SYNCS.PHASECHK.TRANS64 P0, [R16+URZ+0x16820], R3 ;  /* 0x01682003100085a7 */ /* 0x000e64000800007f */
[----:B-1----:R-:W-:Y:S05]  /*fb60*/  @!P0 BRA `(.L_x_2182) ;  /* 0xfffffffc00f08947 */ /* 0x002fea000383ffff */
[----:B------:R-:W-:Y:S05]  /*fb70*/  BRA `(.L_x_2269) ;  /* 0xffffffc400387947 */ /* 0x000fea000383ffff */
.L_x_2186:
[----:B0-----:R0:W1:Y:S02]  /*fb80*/  SYNCS.PHASECHK.TRANS64.TRYWAIT P0, [R5+URZ+0x16840], R2 ;  /* 0x01684002050075a7 */ /* 0x001064000800017f */
[----:B-1----:R-:W-:Y:S05]  /*fb90*/  @!P0 NANOSLEEP.SYNCS 0x989680 ;  /* 0x009896800000895d */ /* 0x002fea0003900000 */
[----:B------:R-:W1:Y:S02]  /*fba0*/  @!P0 SYNCS.PHASECHK.TRANS64 P0, [R5+URZ+0x16840], R2 ;  /* 0x01684002050085a7 */ /* 0x000e64000800007f */
[----:B-1----:R-:W-:Y:S05]  /*fbb0*/  @!P0 BRA `(.L_x_2186) ;  /* 0xfffffffc00f08947 */ /* 0x002fea000383ffff */
[----:B------:R-:W-:Y:S05]  /*fbc0*/  BRA `(.L_x_2270) ;  /* 0xffffffc800047947 */ /* 0x000fea000383ffff */
.L_x_2187:
        /* <DEDUP_REMOVED lines=8> */
.L_x_2272:
[----:B------:R-:W-:Y:S05]  /*fc50*/  BSYNC B1 ;  /* 0x0000000000017941 */ /* 0x000fea0003800000 */
.L_x_2271:
        /* <DEDUP_REMOVED lines=10> */
.L_x_2273:
        /* <DEDUP_REMOVED lines=8> */
.L_x_2274:
        /* <DEDUP_REMOVED lines=12> */
.L_x_2275:
[----:B------:R-:W-:Y:S02]  /*fe40*/  IMAD.MOV.U32 R13, RZ, RZ, R10 ;  /* 0x000000ffff0d7224 */ /* 0x000fe400078e000a */
[----:B------:R-:W-:Y:S02]  /*fe50*/  IMAD.MOV.U32 R12, RZ, RZ, 0x2 ;  /* 0x00000002ff0c7424 */ /* 0x000fe400078e00ff */
[----:B------:R-:W-:-:S07]  /*fe60*/  IMAD.MOV.U32 R2, RZ, RZ, R14 ;  /* 0x000000ffff027224 */ /* 0x000fce00078e000e */
[----:B------:R-:W-:Y:S05]  /*fe70*/  WARPSYNC.COLLECTIVE R15, `(.L_x_2276) ;  /* 0x000000000f087348 */ /* 0x000fea0003c00000 */
[----:B------:R0:W1:Y:S02]  /*fe80*/  SHFL.IDX P6, R14, R13, R12, R11 ;  /* 0x0000000c0d0e7389 */ /* 0x00006400000c000b */
[----:B01----:R-:W-:Y:S01]  /*fe90*/  ENDCOLLECTIVE ;  /* 0x000000000000791b */ /* 0x003fe20003800000 */
.L_x_2276:
        /* <DEDUP_REMOVED lines=11> */
.L_x_2277:
[----:B------:R-:W-:Y:S02]  /*ff50*/  IMAD.MOV.U32 R13, RZ, RZ, R10 ;  /* 0x000000ffff0d7224 */ /* 0x000fe400078e000a */
[----:B------:R-:W-:Y:S02]  /*ff60*/  IMAD.MOV.U32 R12, RZ, RZ, 0x3 ;  /* 0x00000003ff0c7424 */ /* 0x000fe400078e00ff */
[----:B------:R-:W-:-:S07]  /*ff70*/  IMAD.MOV.U32 R2, RZ, RZ, R14 ;  /* 0x000000ffff027224 */ /* 0x000fce00078e000e */
[----:B------:R-:W-:Y:S05]  /*ff80*/  WARPSYNC.COLLECTIVE R15, `(.L_x_2278) ;  /* 0x000000000f087348 */ /* 0x000fea0003c00000 */
[----:B------:R0:W1:Y:S02]  /*ff90*/  SHFL.IDX P6, R14, R13, R12, R11 ;  /* 0x0000000c0d0e7389 */ /* 0x00006400000c000b */
[----:B01----:R-:W-:Y:S01]  /*ffa0*/  ENDCOLLECTIVE ;  /* 0x000000000000791b */ /* 0x003fe20003800000 */
.L_x_2278:
        /* <DEDUP_REMOVED lines=11> */
.L_x_2279:
[----:B------:R-:W-:Y:S02]  /*10060*/  IMAD.MOV.U32 R13, RZ, RZ, R10 ;  /* 0x000000ffff0d7224 */ /* 0x000fe400078e000a */
[----:B------:R-:W-:Y:S02]  /*10070*/  IMAD.MOV.U32 R12, RZ, RZ, 0x4 ;  /* 0x00000004ff0c7424 */ /* 0x000fe400078e00ff */
[----:B------:R-:W-:-:S07]  /*10080*/  IMAD.MOV.U32 R2, RZ, RZ, R14 ;  /* 0x000000ffff027224 */ /* 0x000fce00078e000e */
[----:B------:R-:W-:Y:S05]  /*10090*/  WARPSYNC.COLLECTIVE R15, `(.L_x_2280) ;  /* 0x000000000f087348 */ /* 0x000fea0003c00000 */
[----:B------:R0:W1:Y:S02]  /*100a0*/  SHFL.IDX P6, R14, R13, R12, R11 ;  /* 0x0000000c0d0e7389 */ /* 0x00006400000c000b */
[----:B01----:R-:W-:Y:S01]  /*100b0*/  ENDCOLLECTIVE ;  /* 0x000000000000791b */ /* 0x003fe20003800000 */
.L_x_2280:
        /* <DEDUP_REMOVED lines=11> */
.L_x_2281:
[----:B------:R-:W-:Y:S02]  /*10170*/  IMAD.MOV.U32 R13, RZ, RZ, R10 ;  /* 0x000000ffff0d7224 */ /* 0x000fe400078e000a */
[----:B------:R-:W-:Y:S02]  /*10180*/  IMAD.MOV.U32 R12, RZ, RZ, 0x5 ;  /* 0x00000005ff0c7424 */ /* 0x000fe400078e00ff */
[----:B------:R-:W-:-:S07]  /*10190*/  IMAD.MOV.U32 R2, RZ, RZ, R14 ;  /* 0x000000ffff027224 */ /* 0x000fce00078e000e */
[----:B------:R-:W-:Y:S05]  /*101a0*/  WARPSYNC.COLLECTIVE R15, `(.L_x_2282) ;  /* 0x000000000f087348 */ /* 0x000fea0003c00000 */
[----:B------:R0:W1:Y:S02]  /*101b0*/  SHFL.IDX P6, R14, R13, R12, R11 ;  /* 0x0000000c0d0e7389 */ /* 0x00006400000c000b */
[----:B01----:R-:W-:Y:S01]  /*101c0*/  ENDCOLLECTIVE ;  /* 0x000000000000791b */ /* 0x003fe20003800000 */
.L_x_2282:
        /* <DEDUP_REMOVED lines=11> */
.L_x_2283:
[----:B------:R-:W-:Y:S02]  /*10280*/  IMAD.MOV.U32 R13, RZ, RZ, R10 ;  /* 0x000000ffff0d7224 */ /* 0x000fe400078e000a */
[----:B------:R-:W-:Y:S02]  /*10290*/  IMAD.MOV.U32 R12, RZ, RZ, 0x6 ;  /* 0x00000006ff0c7424 */ /* 0x000fe400078e00ff */
[----:B------:R-:W-:-:S07]  /*102a0*/  IMAD.MOV.U32 R2, RZ, RZ, R14 ;  /* 0x000000ffff027224 */ /* 0x000fce00078e000e */
[----:B------:R-:W-:Y:S05]  /*102b0*/  WARPSYNC.COLLECTIVE R15, `(.L_x_2284) ;  /* 0x000000000f087348 */ /* 0x000fea0003c00000 */
[----:B------:R0:W1:Y:S02]  /*102c0*/  SHFL.IDX P6, R14, R13, R12, R11 ;  /* 0x0000000c0d0e7389 */ /* 0x00006400000c000b */
[----:B01----:R-:W-:Y:S01]  /*102d0*/  ENDCOLLECTIVE ;  /* 0x000000000000791b */ /* 0x003fe20003800000 */
.L_x_2284:
        /* <DEDUP_REMOVED lines=11> */
.L_x_2285:
[----:B------:R-:W-:Y:S02]  /*10390*/  IMAD.MOV.U32 R13, RZ, RZ, R10 ;  /* 0x000000ffff0d7224 */ /* 0x000fe400078e000a */
[----:B------:R-:W-:Y:S02]  /*103a0*/  IMAD.MOV.U32 R12, RZ, RZ, 0x7 ;  /* 0x00000007ff0c7424 */ /* 0x000fe400078e00ff */
[----:B------:R-:W-:-:S07]  /*103b0*/  IMAD.MOV.U32 R2, RZ, RZ, R14 ;  /* 0x000000ffff027224 */ /* 0x000fce00078e000e */
[----:B------:R-:W-:Y:S05]  /*103c0*/  WARPSYNC.COLLECTIVE R15, `(.L_x_2286) ;  /* 0x000000000f087348 */ /* 0x000fea0003c00000 */
[----:B------:R0:W1:Y:S02]  /*103d0*/  SHFL.IDX P6, R14, R13, R12, R11 ;  /* 0x0000000c0d0e7389 */ /* 0x00006400000c000b */
[----:B01----:R-:W-:Y:S01]  /*103e0*/  ENDCOLLECTIVE ;  /* 0x000000000000791b */ /* 0x003fe20003800000 */
.L_x_2286:
        /* <DEDUP_REMOVED lines=11> */
.L_x_2287:
[----:B------:R-:W-:Y:S01]  /*104a0*/  IMAD.MOV.U32 R2, RZ, RZ, R14 ;  /* 0x000000ffff027224 */ /* 0x000fe200078e000e */
[----:B------:R-:W-:Y:S06]  /*104b0*/  BRA `(.L_x_2288) ;  /* 0xffffffc000ec7947 */ /* 0x000fec000383ffff */
.L_x_2192:
[----:B-1----:R1:W2:Y:S02]  /*104c0*/  SYNCS.PHASECHK.TRANS64.TRYWAIT P0, [R5+URZ+0x16860], R2 ;  /* 0x01686002050075a7 */ /* 0x0022a4000800017f */
[----:B--2---:R-:W-:Y:S05]  /*104d0*/  @!P0 NANOSLEEP.SYNCS 0x989680 ;  /* 0x009896800000895d */ /* 0x004fea0003900000 */
[----:B------:R-:W2:Y:S02]  /*104e0*/  @!P0 SYNCS.PHASECHK.TRANS64 P0, [R5+URZ+0x16860], R2 ;  /* 0x01686002050085a7 */ /* 0x000ea4000800007f */
[----:B--2---:R-:W-:Y:S05]  /*104f0*/  @!P0 BRA `(.L_x_2192) ;  /* 0xfffffffc00f08947 */ /* 0x004fea000383ffff */
[----:B------:R-:W-:Y:S05]  /*10500*/  BRA `(.L_x_2289) ;  /* 0xffffffc400447947 */ /* 0x000fea000383ffff */
.L_x_2193:
        /* <DEDUP_REMOVED lines=8> */
.L_x_2291:
[----:B------:R-:W-:Y:S05]  /*10590*/  BSYNC B1 ;  /* 0x0000000000017941 */ /* 0x000fea0003800000 */
.L_x_2290:
        /* <DEDUP_REMOVED lines=9> */
.L_x_2292:
[----:B------:R-:W-:Y:S02]  /*10630*/  IMAD.MOV.U32 R13, RZ, RZ, R18 ;  /* 0x000000ffff0d7224 */ /* 0x000fe400078e0012 */
[----:B------:R-:W-:Y:S02]  /*10640*/  IMAD.MOV.U32 R12, RZ, RZ, 0x1 ;  /* 0x00000001ff0c7424 */ /* 0x000fe400078e00ff */
[----:B------:R-:W-:-:S07]  /*10650*/  IMAD.MOV.U32 R2, RZ, RZ, R14 ;  /* 0x000000ffff027224 */ /* 0x000fce00078e000e */
[----:B------:R-:W-:Y:S05]  /*10660*/  WARPSYNC.COLLECTIVE R15, `(.L_x_2293) ;  /* 0x000000000f087348 */ /* 0x000fea0003c00000 */
[----:B------:R0:W1:Y:S02]  /*10670*/  SHFL.IDX P6, R14, R13, R12, R11 ;  /* 0x0000000c0d0e7389 */ /* 0x00006400000c000b */
[----:B01----:R-:W-:Y:S01]  /*10680*/  ENDCOLLECTIVE ;  /* 0x000000000000791b */ /* 0x003fe20003800000 */
.L_x_2293:
        /* <DEDUP_REMOVED lines=12> */
.L_x_2294:
[----:B------:R-:W-:Y:S02]  /*10750*/  IMAD.MOV.U32 R13, RZ, RZ, R18 ;  /* 0x000000ffff0d7224 */ /* 0x000fe400078e0012 */
[----:B------:R-:W-:Y:S02]  /*10760*/  IMAD.MOV.U32 R12, RZ, RZ, 0x2 ;  /* 0x00000002ff0c7424 */ /* 0x000fe400078e00ff */
[----:B------:R-:W-:-:S07]  /*10770*/  IMAD.MOV.U32 R2, RZ, RZ, R14 ;  /* 0x000000ffff027224 */ /* 0x000fce00078e000e */
[----:B------:R-:W-:Y:S05]  /*10780*/  WARPSYNC.COLLECTIVE R15, `(.L_x_2295) ;  /* 0x000000000f087348 */ /* 0x000fea0003c00000 */
[----:B------:R0:W1:Y:S02]  /*10790*/  SHFL.IDX P6, R14, R13, R12, R11 ;  /* 0x0000000c0d0e7389 */ /* 0x00006400000c000b */
[----:B01----:R-:W-:Y:S01]  /*107a0*/  ENDCOLLECTIVE ;  /* 0x000000000000791b */ /* 0x003fe20003800000 */
.L_x_2295:
        /* <DEDUP_REMOVED lines=12> */
.L_x_2296:
[----:B------:R-:W-:Y:S02]  /*10870*/  IMAD.MOV.U32 R13, RZ, RZ, R18 ;  /* 0x000000ffff0d7224 */ /* 0x000fe400078e0012 */
[----:B------:R-:W-:Y:S02]  /*10880*/  IMAD.MOV.U32 R12, RZ, RZ, 0x3 ;  /* 0x00000003ff0c7424 */ /* 0x000fe400078e00ff */
[----:B------:R-:W-:-:S07]  /*10890*/  IMAD.MOV.U32 R2, RZ, RZ, R14 ;  /* 0x000000ffff027224 */ /* 0x000fce00078e000e */
[----:B------:R-:W-:Y:S05]  /*108a0*/  WARPSYNC.COLLECTIVE R15, `(.L_x_2297) ;  /* 0x000000000f087348 */ /* 0x000fea0003c00000 */
[----:B------:R0:W1:Y:S02]  /*108b0*/  SHFL.IDX P6, R14, R13, R12, R11 ;  /* 0x0000000c0d0e7389 */ /* 0x00006400000c000b */
[----:B01----:R-:W-:Y:S01]  /*108c0*/  ENDCOLLECTIVE ;  /* 0x000000000000791b */ /* 0x003fe20003800000 */
.L_x_2297:
        /* <DEDUP_REMOVED lines=12> */
.L_x_2298:
[----:B------:R-:W-:Y:S02]  /*10990*/  IMAD.MOV.U32 R13, RZ, RZ, R18 ;  /* 0x000000ffff0d7224 */ /* 0x000fe400078e0012 */
[----:B------:R-:W-:Y:S02]  /*109a0*/  IMAD.MOV.U32 R12, RZ, RZ, 0x4 ;  /* 0x00000004ff0c7424 */ /* 0x000fe400078e00ff */
[----:B------:R-:W-:-:S07]  /*109b0*/  IMAD.MOV.U32 R2, RZ, RZ, R14 ;  /* 0x000000ffff027224 */ /* 0x000fce00078e000e */
[----:B------:R-:W-:Y:S05]  /*109c0*/  WARPSYNC.COLLECTIVE R15, `(.L_x_2299) ;  /* 0x000000000f087348 */ /* 0x000fea0003c00000 */
[----:B------:R0:W1:Y:S02]  /*109d0*/  SHFL.IDX P6, R14, R13, R12, R11 ;  /* 0x0000000c0d0e7389 */ /* 0x00006400000c000b */
[----:B01----:R-:W-:Y:S01]  /*109e0*/  ENDCOLLECTIVE ;  /* 0x000000000000791b */ /* 0x003fe20003800000 */
.L_x_2299:
        /* <DEDUP_REMOVED lines=12> */
.L_x_2300:
[----:B------:R-:W-:Y:S02]  /*10ab0*/  IMAD.MOV.U32 R13, RZ, RZ, R18 ;  /* 0x000000ffff0d7224 */ /* 0x000fe400078e0012 */
[----:B------:R-:W-:Y:S02]  /*10ac0*/  IMAD.MOV.U32 R12, RZ, RZ, 0x5 ;  /* 0x00000005ff0c7424 */ /* 0x000fe400078e00ff */
[----:B------:R-:W-:-:S07]  /*10ad0*/  IMAD.MOV.U32 R2, RZ, RZ, R14 ;  /* 0x000000ffff027224 */ /* 0x000fce00078e000e */
[----:B------:R-:W-:Y:S05]  /*10ae0*/  WARPSYNC.COLLECTIVE R15, `(.L_x_2301) ;  /* 0x000000000f087348 */ /* 0x000fea0003c00000 */
[----:B------:R0:W1:Y:S02]  /*10af0*/  SHFL.IDX P6, R14, R13, R12, R11 ;  /* 0x0000000c0d0e7389 */ /* 0x00006400000c000b */
[----:B01----:R-:W-:Y:S01]  /*10b00*/  ENDCOLLECTIVE ;  /* 0x000000000000791b */ /* 0x003fe20003800000 */
.L_x_2301:
        /* <DEDUP_REMOVED lines=12> */
.L_x_2302:
[----:B------:R-:W-:Y:S02]  /*10bd0*/  IMAD.MOV.U32 R13, RZ, RZ, R18 ;  /* 0x000000ffff0d7224 */ /* 0x000fe400078e0012 */
[----:B------:R-:W-:Y:S02]  /*10be0*/  IMAD.MOV.U32 R12, RZ, RZ, 0x6 ;  /* 0x00000006ff0c7424 */ /* 0x000fe400078e00ff */
[----:B------:R-:W-:-:S07]  /*10bf0*/  IMAD.MOV.U32 R2, RZ, RZ, R14 ;  /* 0x000000ffff027224 */ /* 0x000fce00078e000e */
[----:B------:R-:W-:Y:S05]  /*10c00*/  WARPSYNC.COLLECTIVE R15, `(.L_x_2303) ;  /* 0x000000000f087348 */ /* 0x000fea0003c00000 */
[----:B------:R0:W1:Y:S02]  /*10c10*/  SHFL.IDX P6, R14, R13, R12, R11 ;  /* 0x0000000c0d0e7389 */ /* 0x00006400000c000b */
[----:B01----:R-:W-:Y:S01]  /*10c20*/  ENDCOLLECTIVE ;  /* 0x000000000000791b */ /* 0x003fe20003800000 */
.L_x_2303:
        /* <DEDUP_REMOVED lines=12> */
.L_x_2304:
[----:B------:R-:W-:Y:S02]  /*10cf0*/  IMAD.MOV.U32 R13, RZ, RZ, R18 ;  /* 0x000000ffff0d7224 */ /* 0x000fe400078e0012 */
[----:B------:R-:W-:Y:S02]  /*10d00*/  IMAD.MOV.U32 R12, RZ, RZ, 0x7 ;  /* 0x00000007ff0c7424 */ /* 0x000fe400078e00ff */
[----:B------:R-:W-:-:S07]  /*10d10*/  IMAD.MOV.U32 R2, RZ, RZ, R14 ;  /* 0x000000ffff027224 */ /* 0x000fce00078e000e */
[----:B------:R-:W-:Y:S05]  /*10d20*/  WARPSYNC.COLLECTIVE R15, `(.L_x_2305) ;  /* 0x000000000f087348 */ /* 0x000fea0003c00000 */
[----:B------:R0:W1:Y:S02]  /*10d30*/  SHFL.IDX P6, R14, R13, R12, R11 ;  /* 0x0000000c0d0e7389 */ /* 0x00006400000c000b */
[----:B01----:R-:W-:Y:S01]  /*10d40*/  ENDCOLLECTIVE ;  /* 0x000000000000791b */ /* 0x003fe20003800000 */
.L_x_2305:
        /* <DEDUP_REMOVED lines=12> */
.L_x_2306:
[----:B------:R-:W-:Y:S01]  /*10e10*/  IMAD.MOV.U32 R2, RZ, RZ, R14 ;  /* 0x000000ffff027224 */ /* 0x000fe200078e000e */
[----:B------:R-:W-:Y:S06]  /*10e20*/  BRA `(.L_x_2307) ;  /* 0xffffffbc00f47947 */ /* 0x000fec000383ffff */
.L_x_2201:
[----:B0-----:R0:W1:Y:S02]  /*10e30*/  SYNCS.PHASECHK.TRANS64.TRYWAIT P0, [R4+URZ+0x16860], R3 ;  /* 0x01686003040075a7 */ /* 0x001064000800017f */
[----:B-1----:R-:W-:Y:S05]  /*10e40*/  @!P0 NANOSLEEP.SYNCS 0x989680 ;  /* 0x009896800000895d */ /* 0x002fea0003900000 */
[----:B------:R-:W1:Y:S02]  /*10e50*/  @!P0 SYNCS.PHASECHK.TRANS64 P0, [R4+URZ+0x16860], R3 ;  /* 0x01686003040085a7 */ /* 0x000e64000800007f */
[----:B-1----:R-:W-:Y:S05]  /*10e60*/  @!P0 BRA `(.L_x_2201) ;  /* 0xfffffffc00f08947 */ /* 0x002fea000383ffff */
[----:B------:R-:W-:Y:S05]  /*10e70*/  BRA `(.L_x_2308) ;  /* 0xffffffc400087947 */ /* 0x000fea000383ffff */
.L_x_2202:
        /* <DEDUP_REMOVED lines=8> */
.L_x_2310:
[----:B------:R-:W-:Y:S05]  /*10f00*/  BSYNC B0 ;  /* 0x0000000000007941 */ /* 0x000fea0003800000 */
.L_x_2309:
        /* <DEDUP_REMOVED lines=10> */
.L_x_2311:
        /* <DEDUP_REMOVED lines=9> */
.L_x_2312:
        /* <DEDUP_REMOVED lines=11> */
.L_x_2313:
[----:B------:R-:W-:Y:S02]  /*110f0*/  IMAD.MOV.U32 R13, RZ, RZ, R18 ;  /* 0x000000ffff0d7224 */ /* 0x000fe400078e0012 */
[----:B------:R-:W-:Y:S01]  /*11100*/  IMAD.MOV.U32 R12, RZ, RZ, 0x2 ;  /* 0x00000002ff0c7424 */ /* 0x000fe200078e00ff */
[----:B------:R-:W-:-:S13]  /*11110*/  IADD3 R2, P0, R14, R6, RZ ;  /* 0x000000060e027210 */ /* 0x000fda0007f1e0ff */
[----:B------:R-:W-:Y:S05]  /*11120*/  WARPSYNC.COLLECTIVE R15, `(.L_x_2314) ;  /* 0x000000000f087348 */ /* 0x000fea0003c00000 */
[----:B------:R0:W1:Y:S02]  /*11130*/  SHFL.IDX P6, R14, R13, R12, R11 ;  /* 0x0000000c0d0e7389 */ /* 0x00006400000c000b */
[----:B01----:R-:W-:Y:S01]  /*11140*/  ENDCOLLECTIVE ;  /* 0x000000000000791b */ /* 0x003fe20003800000 */
.L_x_2314:
        /* <DEDUP_REMOVED lines=11> */
.L_x_2315:
[----:B------:R-:W-:Y:S02]  /*11200*/  IMAD.MOV.U32 R13, RZ, RZ, R18 ;  /* 0x000000ffff0d7224 */ /* 0x000fe400078e0012 */
[----:B------:R-:W-:Y:S02]  /*11210*/  IMAD.MOV.U32 R12, RZ, RZ, 0x3 ;  /* 0x00000003ff0c7424 */ /* 0x000fe400078e00ff */
[----:B------:R-:W-:-:S07]  /*11220*/  IMAD.MOV.U32 R9, RZ, RZ, R14 ;  /* 0x000000ffff097224 */ /* 0x000fce00078e000e */
[----:B------:R-:W-:Y:S05]  /*11230*/  WARPSYNC.COLLECTIVE R15, `(.L_x_2316) ;  /* 0x000000000f087348 */ /* 0x000fea0003c00000 */
[----:B------:R0:W1:Y:S02]  /*11240*/  SHFL.IDX P6, R14, R13, R12, R11 ;  /* 0x0000000c0d0e7389 */ /* 0x00006400000c000b */
[----:B01----:R-:W-:Y:S01]  /*11250*/  ENDCOLLECTIVE ;  /* 0x000000000000791b */ /* 0x003fe20003800000 */
.L_x_2316:
        /* <DEDUP_REMOVED lines=12> */
.L_x_2317:
[----:B------:R-:W-:Y:S02]  /*11320*/  IMAD.MOV.U32 R13, RZ, RZ, R18 ;  /* 0x000000ffff0d7224 */ /* 0x000fe400078e0012 */
[----:B------:R-:W-:Y:S01]  /*11330*/  IMAD.MOV.U32 R12, RZ, RZ, 0x4 ;  /* 0x00000004ff0c7424 */ /* 0x000fe200078e00ff */
[----:B------:R-:W-:-:S13]  /*11340*/  IADD3 R2, P0, R14, R6, RZ ;  /* 0x000000060e027210 */ /* 0x000fda0007f1e0ff */
[----:B------:R-:W-:Y:S05]  /*11350*/  WARPSYNC.COLLECTIVE R15, `(.L_x_2318) ;  /* 0x000000000f087348 */ /* 0x000fea0003c00000 */
[----:B------:R0:W1:Y:S02]  /*11360*/  SHFL.IDX P6, R14, R13, R12, R11 ;  /* 0x0000000c0d0e7389 */ /* 0x00006400000c000b */
[----:B01----:R-:W-:Y:S01]  /*11370*/  ENDCOLLECTIVE ;  /* 0x000000000000791b */ /* 0x003fe20003800000 */
.L_x_2318:
        /* <DEDUP_REMOVED lines=11> */
.L_x_2319:
[----:B------:R-:W-:Y:S02]  /*11430*/  IMAD.MOV.U32 R13, RZ, RZ, R18 ;  /* 0x000000ffff0d7224 */ /* 0x000fe400078e0012 */
[----:B------:R-:W-:Y:S02]  /*11440*/  IMAD.MOV.U32 R12, RZ, RZ, 0x5 ;  /* 0x00000005ff0c7424 */ /* 0x000fe400078e00ff */
[----:B------:R-:W-:-:S07]  /*11450*/  IMAD.MOV.U32 R9, RZ, RZ, R14 ;  /* 0x000000ffff097224 */ /* 0x000fce00078e000e */
[----:B------:R-:W-:Y:S05]  /*11460*/  WARPSYNC.COLLECTIVE R15, `(.L_x_2320) ;  /* 0x000000000f087348 */ /* 0x000fea0003c00000 */
[----:B------:R0:W1:Y:S02]  /*11470*/  SHFL.IDX P6, R14, R13, R12, R11 ;  /* 0x0000000c0d0e7389 */ /* 0x00006400000c000b */
[----:B01----:R-:W-:Y:S01]  /*11480*/  ENDCOLLECTIVE ;  /* 0x000000000000791b */ /* 0x003fe20003800000 */
.L_x_2320:
        /* <DEDUP_REMOVED lines=12> */
.L_x_2321:
[----:B------:R-:W-:Y:S02]  /*11550*/  IMAD.MOV.U32 R13, RZ, RZ, R18 ;  /* 0x000000ffff0d7224 */ /* 0x000fe400078e0012 */
[----:B------:R-:W-:Y:S01]  /*11560*/  IMAD.MOV.U32 R12, RZ, RZ, 0x6 ;  /* 0x00000006ff0c7424 */ /* 0x000fe200078e00ff */
[----:B------:R-:W-:-:S13]  /*11570*/  IADD3 R2, P0, R14, R6, RZ ;  /* 0x000000060e027210 */ /* 0x000fda0007f1e0ff */
[----:B------:R-:W-:Y:S05]  /*11580*/  WARPSYNC.COLLECTIVE R15, `(.L_x_2322) ;  /* 0x000000000f087348 */ /* 0x000fea0003c00000 */
[----:B------:R0:W1:Y:S02]  /*11590*/  SHFL.IDX P6, R14, R13, R12, R11 ;  /* 0x0000000c0d0e7389 */ /* 0x00006400000c000b */
[----:B01----:R-:W-:Y:S01]  /*115a0*/  ENDCOLLECTIVE ;  /* 0x000000000000791b */ /* 0x003fe20003800000 */
.L_x_2322:
        /* <DEDUP_REMOVED lines=11> */
.L_x_2323:
[----:B------:R-:W-:Y:S02]  /*11660*/  IMAD.MOV.U32 R13, RZ, RZ, R18 ;  /* 0x000000ffff0d7224 */ /* 0x000fe400078e0012 */
[----:B------:R-:W-:Y:S02]  /*11670*/  IMAD.MOV.U32 R12, RZ, RZ, 0x7 ;  /* 0x00000007ff0c7424 */ /* 0x000fe400078e00ff */
[----:B------:R-:W-:-:S07]  /*11680*/  IMAD.MOV.U32 R9, RZ, RZ, R14 ;  /* 0x000000ffff097224 */ /* 0x000fce00078e000e */
[----:B------:R-:W-:Y:S05]  /*11690*/  WARPSYNC.COLLECTIVE R15, `(.L_x_2324) ;  /* 0x000000000f087348 */ /* 0x000fea0003c00000 */
[----:B------:R0:W1:Y:S02]  /*116a0*/  SHFL.IDX P6, R14, R13, R12, R11 ;  /* 0x0000000c0d0e7389 */ /* 0x00006400000c000b */
[----:B01----:R-:W-:Y:S01]  /*116b0*/  ENDCOLLECTIVE ;  /* 0x000000000000791b */ /* 0x003fe20003800000 */
.L_x_2324:
        /* <DEDUP_REMOVED lines=12> */
.L_x_2325:
[----:B------:R-:W-:Y:S05]  /*11780*/  BRA `(.L_x_2326) ;  /* 0xffffffbc00c87947 */ /* 0x000fea000383ffff */
.L_x_2207:
        /* <DEDUP_REMOVED lines=8> */
.L_x_2328:
[----:B------:R-:W-:Y:S05]  /*11810*/  BSYNC B0 ;  /* 0x0000000000007941 */ /* 0x000fea0003800000 */
.L_x_2327:
[----:B------:R-:W-:Y:S05]  /*11820*/  BRA `(.L_x_2329) ;  /* 0xffffffc0004c7947 */ /* 0x000fea000383ffff */
.L_x_2210:
[----:B-1----:R1:W2:Y:S02]  /*11830*/  SYNCS.PHASECHK.TRANS64.TRYWAIT P0, [R5+URZ+0x16820], R0 ;  /* 0x01682000050075a7 */ /* 0x0022a4000800017f */
[----:B--2---:R-:W-:Y:S05]  /*11840*/  @!P0 NANOSLEEP.SYNCS 0x989680 ;  /* 0x009896800000895d */ /* 0x004fea0003900000 */
[----:B------:R-:W2:Y:S02]  /*11850*/  @!P0 SYNCS.PHASECHK.TRANS64 P0, [R5+URZ+0x16820], R0 ;  /* 0x01682000050085a7 */ /* 0x000ea4000800007f */
[----:B--2---:R-:W-:Y:S05]  /*11860*/  @!P0 BRA `(.L_x_2210) ;  /* 0xfffffffc00f08947 */ /* 0x004fea000383ffff */
[----:B------:R-:W-:Y:S05]  /*11870*/  BRA `(.L_x_2330) ;  /* 0xffffffc000987947 */ /* 0x000fea000383ffff */
.L_x_2211:
[----:B------:R-:W2:Y:S01]  /*11880*/  S2R R2, SR_TID.X ;  /* 0x0000000000027919 */ /* 0x000ea20000002100 */
[----:B------:R-:W-:Y:S01]  /*11890*/  BSSY B0, `(.L_x_2331) ;  /* 0x000000a000007945 */ /* 0x000fe20003800000 */
[----:B------:R-:W-:Y:S02]  /*118a0*/  IMAD.MOV.U32 R12, RZ, RZ, RZ ;  /* 0x000000ffff0c7224 */ /* 0x000fe400078e00ff */
[----:B------:R-:W-:Y:S02]  /*118b0*/  IMAD.MOV.U32 R11, RZ, RZ, 0x1f ;  /* 0x0000001fff0b7424 */ /* 0x000fe400078e00ff */
[----:B------:R-:W-:Y:S01]  /*118c0*/  IMAD.MOV.U32 R15, RZ, RZ, -0x1 ;  /* 0xffffffffff0f7424 */ /* 0x000fe200078e00ff */
[----:B--2---:R-:W-:-:S04]  /*118d0*/  SHF.R.U32.HI R2, RZ, 0x5, R2 ;  /* 0x00000005ff027819 */ /* 0x004fc80000011602 */
[----:B------:R-:W-:-:S05]  /*118e0*/  LOP3.LUT R2, R2, 0x3, RZ, 0xc0, !PT ;  /* 0x0000000302027812 */ /* 0x000fca00078ec0ff */
[----:B------:R-:W-:-:S07]  /*118f0*/  IMAD.MOV.U32 R13, RZ, RZ, R2 ;  /* 0x000000ffff0d7224 */ /* 0x000fce00078e0002 */
[----:B01----:R-:W-:Y:S05]  /*11900*/  WARPSYNC.COLLECTIVE R15, `(.L_x_2332) ;  /* 0x000000000f087348 */ /* 0x003fea0003c00000 */
[----:B------:R2:W3:Y:S02]  /*11910*/  SHFL.IDX P6, R14, R13, R12, R11 ;  /* 0x0000000c0d0e7389 */ /* 0x0004e400000c000b */
[----:B0123--:R-:W-:Y:S01]  /*11920*/  ENDCOLLECTIVE ;  /* 0x000000000000791b */ /* 0x00ffe20003800000 */
.L_x_2332:
[----:B------:R-:W-:Y:S05]  /*11930*/  BSYNC B0 ;  /* 0x0000000000007941 */ /* 0x000fea0003800000 */
.L_x_2331:
[----:B------:R-:W-:Y:S05]  /*11940*/  BRA `(.L_x_2333) ;  /* 0xffffffc000807947 */ /* 0x000fea000383ffff */
.L_x_2214:
[----:B------:R-:W-:Y:S01]  /*11950*/  BSSY B1, `(.L_x_2334) ;  /* 0x0000006000017945 */ /* 0x000fe20003800000 */
[----:B------:R-:W-:-:S07]  /*11960*/  IMAD.MOV.U32 R15, RZ, RZ, -0x1 ;  /* 0xffffffffff0f7424 */ /* 0x000fce00078e00ff */
[----:B01----:R-:W-:Y:S05]  /*11970*/  WARPSYNC.COLLECTIVE R15, `(.L_x_2335) ;  /* 0x000000000f0c7348 */ /* 0x003fea0003c00000 */
[----:B------:R-:W-:Y:S02]  /*11980*/  ELECT P6, UR62, PT ;  /* 0x00000000003e782f */ /* 0x000fe400038c0000 */
[----:B------:R-:W-:Y:S01]  /*11990*/  MOV R14, UR62 ;  /* 0x0000003e000e7c02 */ /* 0x000fe20008000f00 */
[----:B01----:R-:W-:Y:S10]  /*119a0*/  ENDCOLLECTIVE ;  /* 0x000000000000791b */ /* 0x003ff40003800000 */
.L_x_2335:
[----:B------:R-:W-:Y:S05]  /*119b0*/  BSYNC B1 ;  /* 0x0000000000017941 */ /* 0x000fea0003800000 */
.L_x_2334:
[----:B------:R-:W-:Y:S05]  /*119c0*/  BRA `(.L_x_2336) ;  /* 0xffffffc000787947 */ /* 0x000fea000383ffff */
.L_x_2216:
[----:B-1----:R1:W2:Y:S02]  /*119d0*/  SYNCS.PHASECHK.TRANS64.TRYWAIT P1, [R3+URZ+0x16840], R2 ;  /* 0x01684002030075a7 */ /* 0x0022a4000802017f */
[----:B--2---:R-:W-:Y:S05]  /*119e0*/  @!P1 NANOSLEEP.SYNCS 0x989680 ;  /* 0x009896800000995d */ /* 0x004fea0003900000 */
[----:B------:R-:W2:Y:S02]  /*119f0*/  @!P1 SYNCS.PHASECHK.TRANS64 P1, [R3+URZ+0x16840], R2 ;  /* 0x01684002030095a7 */ /* 0x000ea4000802007f */
[----:B--2---:R-:W-:Y:S05]  /*11a00*/  @!P1 BRA `(.L_x_2216) ;  /* 0xfffffffc00f09947 */ /* 0x004fea000383ffff */
[----:B------:R-:W-:Y:S05]  /*11a10*/  BRA `(.L_x_2337) ;  /* 0xffffffc000987947 */ /* 0x000fea000383ffff */
.L_x_2218:
[----:B--2---:R2:W3:Y:S02]  /*11a20*/  SYNCS.PHASECHK.TRANS64.TRYWAIT P1, [R5+URZ+0x16840], R0 ;  /* 0x01684000050075a7 */ /* 0x0044e4000802017f */
[----:B---3--:R-:W-:Y:S05]  /*11a30*/  @!P1 NANOSLEEP.SYNCS 0x989680 ;  /* 0x009896800000995d */ /* 0x008fea0003900000 */
[----:B------:R-:W3:Y:S02]  /*11a40*/  @!P1 SYNCS.PHASECHK.TRANS64 P1, [R5+URZ+0x16840], R0 ;  /* 0x01684000050095a7 */ /* 0x000ee4000802007f */
[----:B---3--:R-:W-:Y:S05]  /*11a50*/  @!P1 BRA `(.L_x_2218) ;  /* 0xfffffffc00f09947 */ /* 0x008fea000383ffff */
[----:B------:R-:W-:Y:S05]  /*11a60*/  BRA `(.L_x_2338) ;  /* 0xffffffc000a47947 */ /* 0x000fea000383ffff */
.L_x_2220:
[----:B---3--:R3:W4:Y:S02]  /*11a70*/  SYNCS.PHASECHK.TRANS64.TRYWAIT P1, [R3+URZ+0x16860], R2 ;  /* 0x01686002030075a7 */ /* 0x008724000802017f */
[----:B----4-:R-:W-:Y:S05]  /*11a80*/  @!P1 NANOSLEEP.SYNCS 0x989680 ;  /* 0x009896800000995d */ /* 0x010fea0003900000 */
[----:B------:R-:W4:Y:S02]  /*11a90*/  @!P1 SYNCS.PHASECHK.TRANS64 P1, [R3+URZ+0x16860], R2 ;  /* 0x01686002030095a7 */ /* 0x000f24000802007f */
[----:B----4-:R-:W-:Y:S05]  /*11aa0*/  @!P1 BRA `(.L_x_2220) ;  /* 0xfffffffc00f09947 */ /* 0x010fea000383ffff */
[----:B------:R-:W-:Y:S05]  /*11ab0*/  BRA `(.L_x_2339) ;  /* 0xffffffc000a07947 */ /* 0x000fea000383ffff */
.L_x_2340:
        /* <DEDUP_REMOVED lines=12> */
.L_x_3111:


//--------------------- .text._ZN7cutlass13device_kernelIN5flash11enable_sm90INS1_16FlashAttnFwdSm90INS1_25CollectiveMainloopFwdSm90ILi2EN4cute5tupleIJNS5_1CILi1EEES8_S8_EEENS6_IJNS7_ILi192EEENS7_ILi128EEENS7_ILi64EEEEEELi64ENS_10bfloat16_tEfNS_4arch4Sm90ELb1ELb0ELb0ELb1ELb1ELb0ELb0ELb1ELb1ELb1ELb0ELb0EEENS1_21CollectiveEpilogueFwdINS6_IJSA_SC_SB_EEES9_SE_SG_Li384ELb1ELb1ELb0ELb0EEENS1_36VarlenDynamicPersistentTileSchedulerILi192ELi128ELi384ELi128ELb0ELb1ELb1ELb1ELb1ELb1EEEEEEEEEvNT_6ParamsE --------------------------
	.section	.text._ZN7cutlass13device_kernelIN5flash11enable_sm90INS1_16FlashAttnFwdSm90INS1_25CollectiveMainloopFwdSm90ILi2EN4cute5tupleIJNS5_1CILi1EEES8_S8_EEENS6_IJNS7_ILi192EEENS7_ILi128EEENS7_ILi64EEEEEELi64ENS_10bfloat16_tEfNS_4arch4Sm90ELb1ELb0ELb0ELb1ELb1ELb0ELb0ELb1ELb1ELb1ELb0ELb0EEENS1_21CollectiveEpilogueFwdINS6_IJSA_SC_SB_EEES9_SE_SG_Li384ELb1ELb1ELb0ELb0EEENS1_36VarlenDynamicPersistentTileSchedulerILi192ELi128ELi384ELi128ELb0ELb1ELb1ELb1ELb1ELb1EEEEEEEEEvNT_6ParamsE,"ax",@progbits
	.align	128
.text._ZN7cutlass13device_kernelIN5flash11enable_sm90INS1_16FlashAttnFwdSm90INS1_25CollectiveMainloopFwdSm90ILi2EN4cute5tupleIJNS5_1CILi1EEES8_S8_EEENS6_IJNS7_ILi192EEENS7_ILi128EEENS7_ILi64EEEEEELi64ENS_10bfloat16_tEfNS_4arch4Sm90ELb1ELb0ELb0ELb1ELb1ELb0ELb0ELb1ELb1ELb1ELb0ELb0EEENS1_21CollectiveEpilogueFwdINS6_IJSA_SC_SB_EEES9_SE_SG_Li384ELb1ELb1ELb0ELb0EEENS1_36VarlenDynamicPersistentTileSchedulerILi192ELi128ELi384ELi128ELb0ELb1ELb1ELb1ELb1ELb1EEEEEEEEEvNT_6ParamsE:
        .type           _ZN7cutlass13device_kernelIN5flash11enable_sm90INS1_16FlashAttnFwdSm90INS1_25CollectiveMainloopFwdSm90ILi2EN4cute5tupleIJNS5_1CILi1EEES8_S8_EEENS6_IJNS7_ILi192EEENS7_ILi128EEENS7_ILi64EEEEEELi64ENS_10bfloat16_tEfNS_4arch4Sm90ELb1ELb0ELb0ELb1ELb1ELb0ELb0ELb1ELb1ELb1ELb0ELb0EEENS1_21CollectiveEpilogueFwdINS6_IJSA_SC_SB_EEES9_SE_SG_Li384ELb1ELb1ELb0ELb0EEENS1_36VarlenDynamicPersistentTileSchedulerILi192ELi128ELi384ELi128ELb0ELb1ELb1ELb1ELb1ELb1EEEEEEEEEvNT_6ParamsE,@function
        .size           _ZN7cutlass13device_kernelIN5flash11enable_sm90INS1_16FlashAttnFwdSm90INS1_25CollectiveMainloopFwdSm90ILi2EN4cute5tupleIJNS5_1CILi1EEES8_S8_EEENS6_IJNS7_ILi192EEENS7_ILi128EEENS7_ILi64EEEEEELi64ENS_10bfloat16_tEfNS_4arch4Sm90ELb1ELb0ELb0ELb1ELb1ELb0ELb0ELb1ELb1ELb1ELb0ELb0EEENS1_21CollectiveEpilogueFwdINS6_IJSA_SC_SB_EEES9_SE_SG_Li384ELb1ELb1ELb0ELb0EEENS1_36VarlenDynamicPersistentTileSchedulerILi192ELi128ELi384ELi128ELb0ELb1ELb1ELb1ELb1ELb1EEEEEEEEEvNT_6ParamsE,(.L_x_3112 - _ZN7cutlass13device_kernelIN5flash11enable_sm90INS1_16FlashAttnFwdSm90INS1_25CollectiveMainloopFwdSm90ILi2EN4cute5tupleIJNS5_1CILi1EEES8_S8_EEENS6_IJNS7_ILi192EEENS7_ILi128EEENS7_ILi64EEEEEELi64ENS_10bfloat16_tEfNS_4arch4Sm90ELb1ELb0ELb0ELb1ELb1ELb0ELb0ELb1ELb1ELb1ELb0ELb0EEENS1_21CollectiveEpilogueFwdINS6_IJSA_SC_SB_EEES9_SE_SG_Li384ELb1ELb1ELb0ELb0EEENS1_36VarlenDynamicPersistentTileSchedulerILi192ELi128ELi384ELi128ELb0ELb1ELb1ELb1ELb1ELb1EEEEEEEEEvNT_6ParamsE)
        .other          _ZN7cutlass13device_kernelIN5flash11enable_sm90INS1_16FlashAttnFwdSm90INS1_25CollectiveMainloopFwdSm90ILi2EN4cute5tupleIJNS5_1CILi1EEES8_S8_EEENS6_IJNS7_ILi192EEENS7_ILi128EEENS7_ILi64EEEEEELi64ENS_10bfloat16_tEfNS_4arch4Sm90ELb1ELb0ELb0ELb1ELb1ELb0ELb0ELb1ELb1ELb1ELb0ELb0EEENS1_21CollectiveEpilogueFwdINS6_IJSA_SC_SB_EEES9_SE_SG_Li384ELb1ELb1ELb0ELb0EEENS1_36VarlenDynamicPersistentTileSchedulerILi192ELi128ELi384ELi128ELb0ELb1ELb1ELb1ELb1ELb1EEEEEEEEEvNT_6ParamsE,@"STO_CUDA_ENTRY STV_DEFAULT"
_ZN7cutlass13device_kernelIN5flash11enable_sm90INS1_16FlashAttnFwdSm90INS1_25CollectiveMainloopFwdSm90ILi2EN4cute5tupleIJNS5_1CILi1EEES8_S8_EEENS6_IJNS7_ILi192EEENS7_ILi128EEENS7_ILi64EEEEEELi64ENS_10bfloat16_tEfNS_4arch4Sm90ELb1ELb0ELb0ELb1ELb1ELb0ELb0ELb1ELb1ELb1ELb0ELb0EEENS1_21CollectiveEpilogueFwdINS6_IJSA_SC_SB_EEES9_SE_SG_Li384ELb1ELb1ELb0ELb0EEENS1_36VarlenDynamicPersistentTileSchedulerILi192ELi128ELi384ELi128ELb0ELb1ELb1ELb1ELb1ELb1EEEEEEEEEvNT_6ParamsE:
        /* <DEDUP_REMOVED lines=45> */
.L_x_2341:
        /* <DEDUP_REMOVED lines=22> */
.L_x_2342:
        /* <DEDUP_REMOVED lines=18> */
.L_x_2343:
        /* <DEDUP_REMOVED lines=22> */
.L_x_2344:
        /* <DEDUP_REMOVED lines=23> */
.L_x_2345:
        /* <DEDUP_REMOVED lines=8> */
.L_x_2347:
        /* <DEDUP_REMOVED lines=25> */
[----:B------:R-:W-:Y:S02]  /*0a30*/  UMOV UR37, URZ ;  /* 0x0000003f00257c82 */ /* 0x000fe40008000000 */
[CC--:B------:R-:W-:Y:S02]  /*0a40*/  LEA.HI R153, R0.reuse, R157.reuse, RZ, 0x7 ;  /* 0x0000009d00997211 */ /* 0x0c0fe400078f38ff */
[----:B------:R-:W-:-:S02]  /*0a50*/  LEA.HI R3, R0, R157, RZ, 0x5 ;  /* 0x0000009d00037211 */ /* 0x000fc400078f28ff */
[----:B------:R-:W-:Y:S02]  /*0a60*/  LOP3.LUT R152, R153, 0xffffff80, RZ, 0xc0, !PT ;  /* 0xffffff8099987812 */ /* 0x000fe400078ec0ff */
[CC--:B------:R-:W-:Y:S01]  /*0a70*/  LEA.HI R2, R0.reuse, R157.reuse, RZ, 0x4 ;  /* 0x0000009d00027211 */ /* 0x0c0fe200078f20ff */
[----:B------:R-:W-:Y:S01]  /*0a80*/  IMAD.SHL.U32 R5, R3, 0x20, RZ ;  /* 0x0000002003057824 */ /* 0x000fe200078e00ff */
[----:B------:R-:W-:Y:S01]  /*0a90*/  LEA.HI R10, R0, R157, RZ, 0x2 ;  /* 0x0000009d000a7211 */ /* 0x000fe200078f10ff */
[----:B------:R-:W-:Y:S01]  /*0aa0*/  IMAD.IADD R152, R157, 0x1, -R152 ;  /* 0x000000019d987824 */ /* 0x000fe200078e0a98 */
[----:B------:R-:W-:Y:S02]  /*0ab0*/  SHF.R.S32.HI R3, RZ, 0x4, R2 ;  /* 0x00000004ff037819 */ /* 0x000fe40000011402 */
[----:B------:R-:W-:Y:S02]  /*0ac0*/  LOP3.LUT R4, R2, 0x3fffff0, RZ, 0xc0, !PT ;  /* 0x03fffff002047812 */ /* 0x000fe400078ec0ff */
[----:B------:R-:W-:-:S02]  /*0ad0*/  SHF.R.S32.HI R7, RZ, 0x1f, R152 ;  /* 0x0000001fff077819 */ /* 0x000fc40000011498 */
[----:B------:R-:W-:Y:S01]  /*0ae0*/  LEA.HI R2, R2, R3, RZ, 0x1 ;  /* 0x0000000302027211 */ /* 0x000fe200078f08ff */
[----:B------:R-:W-:Y:S01]  /*0af0*/  IMAD.IADD R4, R157, 0x1, -R4 ;  /* 0x000000019d047824 */ /* 0x000fe200078e0a04 */
[----:B------:R-:W-:Y:S02]  /*0b00*/  LEA.HI R6, R7, R152, RZ, 0x2 ;  /* 0x0000009807067211 */ /* 0x000fe400078f10ff */
[----:B------:R-:W-:Y:S02]  /*0b10*/  LOP3.LUT R2, R2, 0x1ffffffe, RZ, 0xc0, !PT ;  /* 0x1ffffffe02027812 */ /* 0x000fe400078ec0ff */
[--C-:B------:R-:W-:Y:S02]  /*0b20*/  SHF.R.S32.HI R8, RZ, 0x2, R6.reuse ;  /* 0x00000002ff087819 */ /* 0x100fe40000011406 */
[----:B------:R-:W-:Y:S01]  /*0b30*/  SHF.R.S32.HI R9, RZ, 0x1f, R6 ;  /* 0x0000001fff097819 */ /* 0x000fe20000011406 */
[----:B------:R-:W-:Y:S01]  /*0b40*/  IMAD.IADD R2, R3, 0x1, -R2 ;  /* 0x0000000103027824 */ /* 0x000fe200078e0a02 */
[----:B------:R-:W-:-:S02]  /*0b50*/  SHF.R.S32.HI R153, RZ, 0x7, R153 ;  /* 0x00000007ff997819 */ /* 0x000fc40000011499 */
[----:B------:R-:W-:Y:S02]  /*0b60*/  LOP3.LUT R10, R10, 0xfffffffc, RZ, 0xc0, !PT ;  /* 0xfffffffc0a0a7812 */ /* 0x000fe400078ec0ff */
[----:B------:R-:W-:Y:S01]  /*0b70*/  LEA.HI R9, R9, R8, RZ, 0x3 ;  /* 0x0000000809097211 */ /* 0x000fe200078f18ff */
[----:B------:R-:W-:Y:S01]  /*0b80*/  IMAD.HI R3, R153, 0x55555556, RZ ;  /* 0x5555555699037827 */ /* 0x000fe200078e02ff */
[----:B------:R-:W-:Y:S02]  /*0b90*/  LOP3.LUT R5, R5, 0xfffffc00, RZ, 0xc0, !PT ;  /* 0xfffffc0005057812 */ /* 0x000fe400078ec0ff */
[----:B------:R-:W-:Y:S01]  /*0ba0*/  LEA.HI R0, R0, R157, RZ, 0x3 ;  /* 0x0000009d00007211 */ /* 0x000fe200078f18ff */
[----:B------:R-:W-:Y:S01]  /*0bb0*/  IMAD.IADD R10, R157, 0x1, -R10 ;  /* 0x000000019d0a7824 */ /* 0x000fe200078e0a0a */
[----:B------:R-:W-:Y:S01]  /*0bc0*/  LOP3.LUT R9, R9, 0xfffffff8, RZ, 0xc0, !PT ;  /* 0xfffffff809097812 */ /* 0x000fe200078ec0ff */
[----:B------:R-:W-:Y:S01]  /*0bd0*/  IMAD R5, R4, 0x40, R5 ;  /* 0x0000004004057824 */ /* 0x000fe200078e0205 */
[----:B------:R-:W-:-:S02]  /*0be0*/  LEA.HI R7, R7, R152, RZ, 0x5 ;  /* 0x0000009807077211 */ /* 0x000fc400078f28ff */
[----:B------:R-:W-:Y:S01]  /*0bf0*/  LEA.HI R4, R3, R3, RZ, 0x1 ;  /* 0x0000000303047211 */ /* 0x000fe200078f08ff */
[----:B------:R-:W-:Y:S01]  /*0c00*/  IMAD.IADD R8, R8, 0x1, -R9 ;  /* 0x0000000108087824 */ /* 0x000fe200078e0a09 */
[----:B------:R-:W-:Y:S01]  /*0c10*/  LOP3.LUT R18, R0, 0xfffffff8, RZ, 0xc0, !PT ;  /* 0xfffffff800127812 */ /* 0x000fe200078ec0ff */
[----:B------:R-:W-:Y:S01]  /*0c20*/  IMAD R155, R2, 0x8, R5 ;  /* 0x00000008029b7824 */ /* 0x000fe200078e0205 */
[----:B------:R-:W-:Y:S01]  /*0c30*/  LEA.HI R3, R10, R10, RZ, 0x1 ;  /* 0x0000000a0a037211 */ /* 0x000fe200078f08ff */
[----:B------:R-:W-:Y:S01]  /*0c40*/  IMAD R4, R4, -0x3, R153 ;  /* 0xfffffffd04047824 */ /* 0x000fe200078e0299 */
[----:B------:R-:W-:Y:S01]  /*0c50*/  SHF.R.S32.HI R7, RZ, 0x5, R7 ;  /* 0x00000005ff077819 */ /* 0x000fe20000011407 */
[----:B------:R-:W-:Y:S01]  /*0c60*/  IMAD.IADD R18, R157, 0x1, -R18 ;  /* 0x000000019d127824 */ /* 0x000fe200078e0a12 */
[----:B------:R-:W-:Y:S02]  /*0c70*/  LOP3.LUT R3, R3, 0x1ffffffe, RZ, 0xc0, !PT ;  /* 0x1ffffffe03037812 */ /* 0x000fe400078ec0ff */
[----:B------:R-:W-:Y:S01]  /*0c80*/  LOP3.LUT R5, R6, 0x7ffffffc, RZ, 0xc0, !PT ;  /* 0x7ffffffc06057812 */ /* 0x000fe200078ec0ff */
[----:B------:R-:W-:Y:S01]  /*0c90*/  IMAD R7, R7, 0x10, R8 ;  /* 0x0000001007077824 */ /* 0x000fe200078e0208 */
[----:B------:R-:W-:Y:S01]  /*0ca0*/  SHF.R.S32.HI R22, RZ, 0x3, R0 ;  /* 0x00000003ff167819 */ /* 0x000fe20000011400 */
[----:B------:R-:W-:Y:S01]  /*0cb0*/  IMAD.SHL.U32 R19, R18, 0x8, RZ ;  /* 0x0000000812137824 */ /* 0x000fe200078e00ff */
[----:B------:R-:W-:Y:S01]  /*0cc0*/  IADD3 R16, R152, -R5, RZ ;  /* 0x8000000598107210 */ /* 0x000fe20007ffe0ff */
[----:B------:R-:W-:-:S02]  /*0cd0*/  IMAD.IADD R3, R10, 0x1, -R3 ;  /* 0x000000010a037824 */ /* 0x000fc400078e0a03 */
[----:B------:R-:W-:Y:S01]  /*0ce0*/  IMAD R154, R4, 0x40, R7 ;  /* 0x00000040049a7824 */ /* 0x000fe200078e0207 */
[----:B------:R-:W-:-:S03]  /*0cf0*/  SHF.R.S32.HI R156, RZ, 0x1f, R19 ;  /* 0x0000001fff9c7819 */ /* 0x000fc60000011413 */
[----:B------:R-:W-:-:S07]  /*0d00*/  IMAD R17, R3, 0x8, R154 ;  /* 0x0000000803117824 */ /* 0x000fce00078e029a */
.L_x_2395:
[----:B012---:R-:W0:Y:S01]  /*0d10*/  LDC.64 R2, c[0x0][0xc88] ;  /* 0x00032200ff027b82 */ /* 0x007e220000000a00 */
[----:B------:R-:W-:Y:S01]  /*0d20*/  ULDC.64 UR8, c[0x0][0xa28] ;  /* 0x00028a0000087ab9 */ /* 0x000fe20000000a00 */
[----:B------:R-:W-:Y:S01]  /*0d30*/  ULDC.64 UR10, c[0x0][0xa18] ;  /* 0x00028600000a7ab9 */ /* 0x000fe20000000a00 */
[----:B------:R-:W-:Y:S01]  /*0d40*/  ULDC UR4, c[0x0][0x424] ;  /* 0x0001090000047ab9 */ /* 0x000fe20000000800 */
        /* <DEDUP_REMOVED lines=11> */
[----:B------:R-:W-:-:S04]  /*0e00*/  @UP0 ULEA UR8, UP2, UR39, UR8, 0x2 ;  /* 0x0000000827080291 */ /* 0x000fc8000f84103f */
[----:B------:R-:W-:Y:S02]  /*0e10*/  @UP0 ULEA.HI.X UR9, UR39, UR9, UR40, 0x2, UP2 ;  /* 0x0000000927090291 */ /* 0x000fe400090f1428 */
[----:B------:R-:W-:Y:S01]  /*0e20*/  @UP1 ULEA UR10, UP0, UR39, UR10, 0x2 ;  /* 0x0000000a270a1291 */ /* 0x000fe2000f80103f */
[----:B------:R-:W-:-:S03]  /*0e30*/  IMAD.U32 R2, RZ, RZ, UR8 ;  /* 0x00000008ff027e24 */ /* 0x000fc6000f8e00ff */
[----:B------:R-:W-:Y:S01]  /*0e40*/  @UP1 ULEA.HI.X UR11, UR39, UR11, UR40, 0x2, UP0 ;  /* 0x0000000b270b1291 */ /* 0x000fe200080f1428 */
[----:B------:R-:W-:Y:S01]  /*0e50*/  IMAD.U32 R3, RZ, RZ, UR9 ;  /* 0x00000009ff037e24 */ /* 0x000fe2000f8e00ff */
[----:B------:R-:W-:Y:S01]  /*0e60*/  ULDC.64 UR8, c[0x0][0x418] ;  /* 0x0001060000087ab9 */ /* 0x000fe20000000a00 */
[----:B------:R-:W-:-:S03]  /*0e70*/  IMAD.U32 R4, RZ, RZ, UR10 ;  /* 0x0000000aff047e24 */ /* 0x000fc6000f8e00ff */
[----:B------:R-:W-:Y:S01]  /*0e80*/  IMAD.U32 R5, RZ, RZ, UR11 ;  /* 0x0000000bff057e24 */ /* 0x000fe2000f8e00ff */
[----:B------:R-:W2:Y:S04]  /*0e90*/  @P0 LDG.E R2, desc[UR52][R2.64] ;  /* 0x0000003402020981 */ /* 0x000ea8000c1e1900 */
[----:B------:R-:W3:Y:S01]  /*0ea0*/  @P2 LDG.E R4, desc[UR52][R4.64] ;  /* 0x0000003404042981 */ /* 0x000ee2000c1e1900 */
[----:B------:R-:W-:Y:S01]  /*0eb0*/  UISETP.NE.U32.AND UP0, UPT, UR8, URZ, UPT ;  /* 0x0000003f0800728c */ /* 0x000fe2000bf05070 */
[----:B------:R-:W-:Y:S01]  /*0ec0*/  UMOV UR48, URZ ;  /* 0x0000003f00307c82 */ /* 0x000fe20008000000 */
[----:B------:R-:W-:Y:S02]  /*0ed0*/  UMOV UR41, UR6 ;  /* 0x0000000600297c82 */ /* 0x000fe40008000000 */
[----:B------:R-:W-:-:S03]  /*0ee0*/  UISETP.NE.AND.EX UP0, UPT, UR9, URZ, UPT, UP0 ;  /* 0x0000003f0900728c */ /* 0x000fc6000bf05300 */
[----:B------:R-:W-:Y:S01]  /*0ef0*/  ULDC.64 UR8, c[0x0][0xa20] ;  /* 0x0002880000087ab9 */ /* 0x000fe20000000a00 */
[----:B------:R-:W-:Y:S01]  /*0f00*/  USEL UR4, UR4, 0x1, UP0 ;  /* 0x0000000104047887 */ /* 0x000fe20008000000 */
[----:B------:R-:W-:-:S03]  /*0f10*/  ISETP.NE.U32.AND P1, PT, RZ, UR8, PT ;  /* 0x00000008ff007c0c */ /* 0x000fc6000bf25070 */
        /* <DEDUP_REMOVED lines=19> */
.L_x_2348:
[----:B------:R-:W-:Y:S05]  /*1050*/  @!P1 BRA `(.L_x_2349) ;  /* 0x00000000001c9947 */ /* 0x000fea0003800000 */
[----:B------:R-:W-:-:S04]  /*1060*/  ULEA UR4, UP0, UR39, UR8, 0x2 ;  /* 0x0000000827047291 */ /* 0x000fc8000f80103f */
[----:B------:R-:W-:Y:S02]  /*1070*/  ULEA.HI.X UR6, UR39, UR9, UR40, 0x2, UP0 ;  /* 0x0000000927067291 */ /* 0x000fe400080f1428 */
[----:B------:R-:W-:-:S04]  /*1080*/  IMAD.U32 R2, RZ, RZ, UR4 ;  /* 0x00000004ff027e24 */ /* 0x000fc8000f8e00ff */
[----:B------:R-:W-:-:S05]  /*1090*/  IMAD.U32 R3, RZ, RZ, UR6 ;  /* 0x00000006ff037e24 */ /* 0x000fca000f8e00ff */
[----:B------:R-:W2:Y:S02]  /*10a0*/  LDG.E R2, desc[UR52][R2.64] ;  /* 0x0000003402027981 */ /* 0x000ea4000c1e1900 */
[----:B--2---:R-:W-:Y:S01]  /*10b0*/  R2UR UR4, R2 ;  /* 0x00000000020472ca */ /* 0x004fe200000e0000 */
[----:B------:R-:W-:-:S14]  /*10c0*/  BRA `(.L_x_2350) ;  /* 0x0000000000347947 */ /* 0x000fdc0003800000 */
.L_x_2349:
        /* <DEDUP_REMOVED lines=13> */
.L_x_2350:
[----:B------:R-:W-:Y:S01]  /*11a0*/  ULDC UR6, c[0x0][0x448] ;  /* 0x0001120000067ab9 */ /* 0x000fe20000000800 */
[----:B------:R-:W-:Y:S01]  /*11b0*/  UIMAD UR42, UR5, 0xc0, URZ ;  /* 0x000000c0052a78a4 */ /* 0x000fe2000f8e023f */
[----:B------:R-:W-:Y:S01]  /*11c0*/  PLOP3.LUT P0, PT, PT, PT, PT, 0x80, 0x0 ;  /* 0x000000000000781c */ /* 0x000fe20003f0f070 */
[----:B------:R-:W-:Y:S01]  /*11d0*/  UISETP.NE.AND UP0, UPT, UR6, 0x1, UPT ;  /* 0x000000010600788c */ /* 0x000fe2000bf05270 */
[----:B------:R-:W-:Y:S01]  /*11e0*/  CS2R R20, SRZ ;  /* 0x0000000000147805 */ /* 0x000fe2000001ff00 */
[----:B------:R-:W-:Y:S01]  /*11f0*/  UIADD3 UR6, UR42, 0xbf, URZ ;  /* 0x000000bf2a067890 */ /* 0x000fe2000fffe03f */
[----:B------:R-:W-:Y:S01]  /*1200*/  CS2R R118, SRZ ;  /* 0x0000000000767805 */ /* 0x000fe2000001ff00 */
[----:B------:R-:W-:Y:S01]  /*1210*/  UIADD3 UR48, -UR48, UR4, URZ ;  /* 0x0000000430307290 */ /* 0x000fe2000fffe13f */
[----:B------:R-:W-:Y:S01]  /*1220*/  CS2R R116, SRZ ;  /* 0x0000000000747805 */ /* 0x000fe2000001ff00 */
[----:B------:R-:W-:Y:S01]  /*1230*/  UP2UR UR50, UPR, URZ, 0x1 ;  /* 0x000000013f327883 */ /* 0x000fe20008000000 */
[----:B------:R-:W-:Y:S01]  /*1240*/  CS2R R114, SRZ ;  /* 0x0000000000727805 */ /* 0x000fe2000001ff00 */
[----:B------:R-:W-:Y:S01]  /*1250*/  UIADD3 UR7, UR48, 0x80, -UR49 ;  /* 0x0000008030077890 */ /* 0x000fe2000fffe831 */
[----:B------:R-:W-:-:S02]  /*1260*/  CS2R R112, SRZ ;  /* 0x0000000000707805 */ /* 0x000fc4000001ff00 */
[----:B------:R-:W-:Y:S01]  /*1270*/  CS2R R14, SRZ ;  /* 0x00000000000e7805 */ /* 0x000fe2000001ff00 */
[----:B------:R-:W-:Y:S01]  /*1280*/  @UP0 ULDC UR4, c[0x0][0x44c] ;  /* 0x0001130000040ab9 */ /* 0x000fe20000000800 */
[----:B------:R-:W-:Y:S01]  /*1290*/  @UP0 ULDC UR8, c[0x0][0x450] ;  /* 0x0001140000080ab9 */ /* 0x000fe20000000800 */
[----:B------:R-:W-:Y:S01]  /*12a0*/  UIMAD.WIDE.U32 UR4, UR6, UR4, URZ ;  /* 0x00000004060472a5 */ /* 0x000fe2000f8e003f */
[----:B------:R-:W-:Y:S01]  /*12b0*/  IMAD.MOV.U32 R110, RZ, RZ, RZ ;  /* 0x000000ffff6e7224 */ /* 0x000fe200078e00ff */
[----:B------:R-:W-:Y:S01]  /*12c0*/  UIADD3 UR4, UR48, 0x7f, URZ ;  /* 0x0000007f30047890 */ /* 0x000fe2000fffe03f */
[----:B------:R-:W-:Y:S01]  /*12d0*/  IMAD.MOV.U32 R25, RZ, RZ, RZ ;  /* 0x000000ffff197224 */ /* 0x000fe200078e00ff */
[----:B------:R-:W-:Y:S01]  /*12e0*/  @UP0 USHF.R.U32.HI UR6, URZ, UR8, UR5 ;  /* 0x000000083f060299 */ /* 0x000fe20008011605 */
[----:B------:R-:W-:Y:S01]  /*12f0*/  CS2R R12, SRZ ;  /* 0x00000000000c7805 */ /* 0x000fe2000001ff00 */
[----:B------:R-:W-:Y:S01]  /*1300*/  USHF.R.S32.HI UR5, URZ, 0x1f, UR4 ;  /* 0x0000001f3f057899 */ /* 0x000fe20008011404 */
[----:B------:R-:W-:Y:S01]  /*1310*/  IMAD.MOV.U32 R106, RZ, RZ, RZ ;  /* 0x000000ffff6a7224 */ /* 0x000fe200078e00ff */
[----:B------:R-:W-:Y:S01]  /*1320*/  UIADD3 UR6, UR7, UR6, URZ ;  /* 0x0000000607067290 */ /* 0x000fe2000fffe03f */
[----:B------:R-:W-:Y:S01]  /*1330*/  IMAD.MOV.U32 R27, RZ, RZ, RZ ;  /* 0x000000ffff1b7224 */ /* 0x000fe200078e00ff */
[----:B------:R-:W-:Y:S01]  /*1340*/  ULEA.HI UR5, UR5, UR4, URZ, 0x7 ;  /* 0x0000000405057291 */ /* 0x000fe2000f8f383f */
[----:B------:R-:W-:Y:S01]  /*1350*/  CS2R R102, SRZ ;  /* 0x0000000000667805 */ /* 0x000fe2000001ff00 */
[----:B------:R-:W-:Y:S01]  /*1360*/  USHF.R.S32.HI UR7, URZ, 0x1f, UR6 ;  /* 0x0000001f3f077899 */ /* 0x000fe20008011406 */
[----:B------:R-:W-:Y:S01]  /*1370*/  CS2R R100, SRZ ;  /* 0x0000000000647805 */ /* 0x000fe2000001ff00 */
[----:B------:R-:W-:Y:S01]  /*1380*/  USHF.R.S32.HI UR5, URZ, 0x7, UR5 ;  /* 0x000000073f057899 */ /* 0x000fe20008011405 */
[----:B------:R-:W-:Y:S01]  /*1390*/  CS2R R98, SRZ ;  /* 0x0000000000627805 */ /* 0x000fe2000001ff00 */
[----:B------:R-:W-:Y:S01]  /*13a0*/  ULEA.HI UR7, UR7, UR6, URZ, 0x7 ;  /* 0x0000000607077291 */ /* 0x000fe2000f8f383f */
[----:B------:R-:W-:-:S02]  /*13b0*/  CS2R R96, SRZ ;  /* 0x0000000000607805 */ /* 0x000fc4000001ff00 */
[----:B------:R-:W-:Y:S02]  /*13c0*/  CS2R R94, SRZ ;  /* 0x00000000005e7805 */ /* 0x000fe4000001ff00 */
[----:B------:R-:W-:Y:S01]  /*13d0*/  CS2R R92, SRZ ;  /* 0x00000000005c7805 */ /* 0x000fe2000001ff00 */
[----:B------:R-:W-:Y:S01]  /*13e0*/  USHF.R.S32.HI UR7, URZ, 0x7, UR7 ;  /* 0x000000073f077899 */ /* 0x000fe20008011407 */
[----:B------:R-:W-:Y:S02]  /*13f0*/  CS2R R90, SRZ ;  /* 0x00000000005a7805 */ /* 0x000fe4000001ff00 */
[----:B------:R-:W-:Y:S01]  /*1400*/  CS2R R88, SRZ ;  /* 0x0000000000587805 */ /* 0x000fe2000001ff00 */
[----:B------:R-:W-:-:S04]  /*1410*/  UISETP.LT.AND UP0, UPT, UR5, UR7, UPT ;  /* 0x000000070500728c */ /* 0x000fc8000bf01270 */
[----:B------:R-:W-:-:S04]  /*1420*/  USEL UR51, UR5, UR7, UP0 ;  /* 0x0000000705337287 */ /* 0x000fc80008000000 */
[----:B------:R-:W-:-:S06]  /*1430*/  UISETP.GE.AND UP0, UPT, UR51, 0x1, UPT ;  /* 0x000000013300788c */ /* 0x000fcc000bf06270 */
[----:B------:R-:W-:-:S13]  /*1440*/  PLOP3.LUT P1, PT, PT, PT, UP0, 0x80, 0x0 ;  /* 0x000000000000781c */ /* 0x000fda0003f2f008 */
        /* <DEDUP_REMOVED lines=19> */
[----:B------:R-:W-:Y:S01]  /*1580*/  MOV R4, UR4 ;  /* 0x0000000400047c02 */ /* 0x000fe20008000f00 */
        /* <DEDUP_REMOVED lines=12> */
.L_x_2352:
        /* <DEDUP_REMOVED lines=9> */
.L_x_2480:
[----:B------:R-:W-:Y:S05]  /*16e0*/  @!P0 BRA `(.L_x_2354) ;  /* 0x0000000000048947 */ /* 0x000fea0003800000 */
[----:B------:R-:W-:Y:S01]  /*16f0*/  BPT.TRAP 0x1 ;  /* 0x000000040000795c */ /* 0x000fe20000300000 */
.L_x_2354:
[----:B------:R-:W-:Y:S02]  /*1700*/  IMAD.U32 R4, RZ, RZ, UR37 ;  /* 0x00000025ff047e24 */ /* 0x000fe4000f8e00ff */
[----:B0-----:R-:W-:-:S03]  /*1710*/  IMAD.U32 R3, RZ, RZ, UR36 ;  /* 0x00000024ff037e24 */ /* 0x001fc6000f8e00ff */
[----:B------:R-:W-:Y:S02]  /*1720*/  LEA R4, R4, UR45, 0x3 ;  /* 0x0000002d04047c11 */ /* 0x000fe4000f8e18ff */
[----:B------:R-:W-:-:S04]  /*1730*/  SHF.L.U32 R3, R3, 0x1f, RZ ;  /* 0x0000001f03037819 */ /* 0x000fc800000006ff */
[----:B------:R0:W1:Y:S01]  /*1740*/  SYNCS.PHASECHK.TRANS64.TRYWAIT P1, [R4+URZ+0x16830], R3 ;  /* 0x01683003040075a7 */ /* 0x000062000802017f */
[----:B------:R-:W-:Y:S05]  /*1750*/  @!P0 BRA `(.L_x_2355) ;  /* 0x0000000000048947 */ /* 0x000fea0003800000 */
[----:B------:R-:W-:Y:S01]  /*1760*/  BPT.TRAP 0x1 ;  /* 0x000000040000795c */ /* 0x000fe20000300000 */
.L_x_2355:
[----:B-1----:R-:W-:Y:S05]  /*1770*/  @P1 BRA `(.L_x_2356) ;  /* 0x0000000000081947 */ /* 0x002fea0003800000 */
[----:B------:R-:W1:Y:S02]  /*1780*/  SYNCS.PHASECHK.TRANS64.TRYWAIT P1, [R4+URZ+0x16830], R3 ;  /* 0x01683003040075a7 */ /* 0x000e64000802017f */
[----:B-1----:R-:W-:Y:S05]  /*1790*/  @!P1 BRA `(.L_x_2357) ;  /* 0x000000e0009c9947 */ /* 0x002fea0003800000 */
.L_x_2356:
        /* <DEDUP_REMOVED lines=35> */
.L_x_2358:
[----:B------:R-:W-:Y:S01]  /*19d0*/  UISETP.NE.AND UP0, UPT, UR50, URZ, UPT ;  /* 0x0000003f3200728c */ /* 0x000fe2000bf05270 */
[----:B------:R-:W-:Y:S01]  /*19e0*/  VIADD R7, R17, UR42 ;  /* 0x0000002a11077c36 */ /* 0x000fe20008000000 */
[----:B------:R-:W-:Y:S01]  /*19f0*/  R2UR UR11, R4 ;  /* 0x00000000040b72ca */ /* 0x000fe200000e0000 */
[----:B------:R-:W-:Y:S01]  /*1a00*/  UMOV UR10, UR42 ;  /* 0x0000002a000a7c82 */ /* 0x000fe20008000000 */
[----:B------:R-:W-:Y:S01]  /*1a10*/  UIADD3 UR23, UR51, -0x2, URZ ;  /* 0xfffffffe33177890 */ /* 0x000fe2000fffe03f */
[----:B------:R-:W-:Y:S02]  /*1a20*/  CS2R R118, SRZ ;  /* 0x0000000000767805 */ /* 0x000fe4000001ff00 */
[----:B------:R-:W-:Y:S02]  /*1a30*/  PLOP3.LUT P1, PT, PT, PT, UP0, 0x80, 0x0 ;  /* 0x000000000000781c */ /* 0x000fe40003f2f008 */
[----:B------:R-:W-:Y:S02]  /*1a40*/  CS2R R116, SRZ ;  /* 0x0000000000747805 */ /* 0x000fe4000001ff00 */
[----:B------:R-:W-:-:S02]  /*1a50*/  PLOP3.LUT P2, PT, PT, PT, UP0, 0x80, 0x0 ;  /* 0x000000000000781c */ /* 0x000fc40003f4f008 */
[----:B------:R-:W-:Y:S02]  /*1a60*/  CS2R R114, SRZ ;  /* 0x0000000000727805 */ /* 0x000fe4000001ff00 */
[----:B------:R-:W-:Y:S01]  /*1a70*/  CS2R R112, SRZ ;  /* 0x0000000000707805 */ /* 0x000fe2000001ff00 */
[----:B------:R-:W-:Y:S01]  /*1a80*/  @UP0 ULDC UR6, c[0x0][0x44c] ;  /* 0x0001130000060ab9 */ /* 0x000fe20000000800 */
[----:B------:R-:W-:Y:S01]  /*1a90*/  @UP0 ULDC UR14, c[0x0][0x450] ;  /* 0x00011400000e0ab9 */ /* 0x000fe20000000800 */
[----:B------:R-:W-:Y:S02]  /*1aa0*/  CS2R R110, SRZ ;  /* 0x00000000006e7805 */ /* 0x000fe4000001ff00 */
[----:B------:R-:W-:Y:S01]  /*1ab0*/  @P1 IMAD.HI.U32 R0, R7, UR6, RZ ;  /* 0x0000000607001c27 */ /* 0x000fe2000f8e00ff */
[----:B------:R-:W-:-:S04]  /*1ac0*/  @UP0 ULDC UR6, c[0x0][0x450] ;  /* 0x0001140000060ab9 */ /* 0x000fc80000000800 */
[----:B------:R-:W-:Y:S01]  /*1ad0*/  @P2 SHF.R.U32.HI R7, RZ, UR6, R0 ;  /* 0x00000006ff072c19 */ /* 0x000fe20008011600 */
[----:B------:R-:W-:Y:S02]  /*1ae0*/  UMOV UR6, 0xffffff80 ;  /* 0xffffff8000067882 */ /* 0x000fe40000000000 */
[----:B------:R-:W-:Y:S02]  /*1af0*/  UIMAD UR6, UR51, UR6, 0x80 ;  /* 0x00000080330674a4 */ /* 0x000fe4000f8e0206 */
[----:B------:R-:W2:Y:S02]  /*1b00*/  SHFL.IDX PT, R2, R7, 0x1, 0x1c1f ;  /* 0x003c1f0007027f89 */ /* 0x000ea400000e0000 */
[----:B------:R-:W-:Y:S02]  /*1b10*/  UIADD3 UR7, UR6, 0x1, URZ ;  /* 0x0000000106077890 */ /* 0x000fe4000fffe03f */
[----:B------:R-:W-:Y:S01]  /*1b20*/  UIADD3 UR6, UR48, UR6, URZ ;  /* 0x0000000630067290 */ /* 0x000fe2000fffe03f */
[----:B------:R-:W3:Y:S03]  /*1b30*/  SHFL.IDX PT, R7, R7, RZ, 0x1c1f ;  /* 0x001c1fff07077589 */ /* 0x000ee600000e0000 */
[----:B------:R-:W-:-:S02]  /*1b40*/  IMAD.U32 R5, RZ, RZ, UR7 ;  /* 0x00000007ff057e24 */ /* 0x000fc4000f8e00ff */
[----:B01----:R-:W-:Y:S01]  /*1b50*/  IMAD.U32 R3, RZ, RZ, UR6 ;  /* 0x00000006ff037e24 */ /* 0x003fe2000f8e00ff */
[----:B------:R-:W-:Y:S01]  /*1b60*/  ULDC UR6, c[0x0][0x988] ;  /* 0x0002620000067ab9 */ /* 0x000fe20000000800 */
[C---:B------:R-:W-:Y:S01]  /*1b70*/  IMAD R0, R16.reuse, -0x2, R5 ;  /* 0xfffffffe10007824 */ /* 0x040fe200078e0205 */
[----:B------:R-:W-:Y:S01]  /*1b80*/  MOV R5, UR49 ;  /* 0x0000003100057c02 */ /* 0x000fe20008000f00 */
[----:B------:R-:W-:-:S03]  /*1b90*/  IMAD R3, R16, -0x2, R3 ;  /* 0xfffffffe10037824 */ /* 0x000fc600078e0203 */
[----:B------:R-:W-:-:S04]  /*1ba0*/  IADD3 R8, -R5, UR48, R0 ;  /* 0x0000003005087c10 */ /* 0x000fc8000fffe100 */
[----:B--2---:R-:W-:-:S04]  /*1bb0*/  VIADDMNMX R2, R2, R8, R3, PT ;  /* 0x0000000802027246 */ /* 0x004fc80003800103 */
        /* <DEDUP_REMOVED lines=93> */
[----:B------:R-:W-:Y:S02]  /*2190*/  FMNMX.FTZ R5, R86, R5, !PT ;  /* 0x0000000556057209 */ /* 0x000fe40007810000 */
[----:B---3--:R-:W-:Y:S02]  /*21a0*/  VIADDMNMX R3, R7, R8, R3, PT ;  /* 0x0000000807037246 */ /* 0x008fe40003800103 */
[----:B------:R-:W-:-:S02]  /*21b0*/  FMNMX.FTZ R9, R6, R5, !PT ;  /* 0x0000000506097209 */ /* 0x000fc40007810000 */
[C---:B------:R-:W-:Y:S02]  /*21c0*/  ISETP.GT.AND P2, PT, R3.reuse, 0x1, PT ;  /* 0x000000010300780c */ /* 0x040fe40003f44270 */
[----:B------:R-:W-:Y:S01]  /*21d0*/  ISETP.GT.AND P3, PT, R3, 0x8, PT ;  /* 0x000000080300780c */ /* 0x000fe20003f64270 */
[----:B------:R-:W0:Y:S01]  /*21e0*/  SHFL.BFLY PT, R0, R9, 0x2, 0x1f ;  /* 0x0c401f0009007f89 */ /* 0x000e2200000e0000 */
[----:B------:R-:W-:Y:S02]  /*21f0*/  FSEL R25, R25, -INF , P2 ;  /* 0xff80000019197808 */ /* 0x000fe40001000000 */
        /* <DEDUP_REMOVED lines=10> */
[----:B------:R-:W-:-:S04]  /*22a0*/  UIADD3 UR7, UR10, UR48, -UR49 ;  /* 0x000000300a077290 */ /* 0x000fc8000fffe831 */
        /* <DEDUP_REMOVED lines=89> */
[----:B------:R-:W-:Y:S01]  /*2840*/  FFMA.FTZ R123, R86, R0, -R5 ;  /* 0x00000000567b7223 */ /* 0x000fe20000010805 */
[----:B------:R-:W-:-:S02]  /*2850*/  FMNMX.FTZ R32, R31, R32, !PT ;  /* 0x000000201f207209 */ /* 0x000fc40007810000 */
[----:B------:R-:W-:Y:S02]  /*2860*/  CS2R R108, SRZ ;  /* 0x00000000006c7805 */ /* 0x000fe4000001ff00 */
[----:B------:R-:W-:Y:S02]  /*2870*/  ISETP.GT.AND P1, PT, R3, 0x41, PT ;  /* 0x000000410300780c */ /* 0x000fe40003f24270 */
[----:B------:R-:W-:Y:S02]  /*2880*/  CS2R R106, SRZ ;  /* 0x00000000006a7805 */ /* 0x000fe4000001ff00 */
[----:B------:R-:W-:Y:S01]  /*2890*/  FSEL R35, R56, -INF , P2 ;  /* 0xff80000038237808 */ /* 0x000fe20001000000 */
[----:B------:R-:W-:Y:S01]  /*28a0*/  MUFU.EX2 R143, R143 ;  /* 0x0000008f008f7308 */ /* 0x000fe20000000800 */
[----:B------:R-:W-:Y:S02]  /*28b0*/  FMNMX.FTZ R32, R53, R32, !PT ;  /* 0x0000002035207209 */ /* 0x000fe40007810000 */
[----:B------:R-:W-:-:S02]  /*28c0*/  CS2R R104, SRZ ;  /* 0x0000000000687805 */ /* 0x000fc4000001ff00 */
[----:B------:R-:W-:Y:S02]  /*28d0*/  ISETP.GT.AND P2, PT, R3, 0x48, PT ;  /* 0x000000480300780c */ /* 0x000fe40003f44270 */
[----:B------:R-:W-:Y:S02]  /*28e0*/  CS2R R102, SRZ ;  /* 0x0000000000667805 */ /* 0x000fe4000001ff00 */
[----:B------:R-:W-:Y:S02]  /*28f0*/  FSEL R57, R57, -INF , P1 ;  /* 0xff80000039397808 */ /* 0x000fe40000800000 */
[----:B-1----:R-:W-:Y:S02]  /*2900*/  CS2R R100, SRZ ;  /* 0x0000000000647805 */ /* 0x002fe4000001ff00 */
[----:B------:R-:W-:Y:S01]  /*2910*/  FMNMX.FTZ R36, R35, R32, !PT ;  /* 0x0000002023247209 */ /* 0x000fe20007810000 */
[----:B------:R-:W-:Y:S01]  /*2920*/  MUFU.EX2 R137, R137 ;  /* 0x0000008900897308 */ /* 0x000fe20000000800 */
[----:B------:R-:W-:-:S02]  /*2930*/  ISETP.GT.AND P1, PT, R3, 0x49, PT ;  /* 0x000000490300780c */ /* 0x000fc40003f24270 */
[----:B------:R-:W-:Y:S02]  /*2940*/  CS2R R98, SRZ ;  /* 0x0000000000627805 */ /* 0x000fe4000001ff00 */
[----:B------:R-:W-:Y:S02]  /*2950*/  FSEL R39, R60, -INF , P2 ;  /* 0xff8000003c277808 */ /* 0x000fe40001000000 */
[----:B--2---:R-:W-:Y:S02]  /*2960*/  CS2R R96, SRZ ;  /* 0x0000000000607805 */ /* 0x004fe4000001ff00 */
[----:B------:R-:W-:Y:S02]  /*2970*/  FMNMX.FTZ R36, R57, R36, !PT ;  /* 0x0000002439247209 */ /* 0x000fe40007810000 */
[----:B------:R-:W-:Y:S02]  /*2980*/  CS2R R94, SRZ ;  /* 0x00000000005e7805 */ /* 0x000fe4000001ff00 */
[----:B------:R-:W-:Y:S01]  /*2990*/  ISETP.GT.AND P2, PT, R3, 0x50, PT ;  /* 0x000000500300780c */ /* 0x000fe20003f44270 */
[----:B------:R1:W-:Y:S01]  /*29a0*/  MUFU.EX2 R32, R92 ;  /* 0x0000005c00207308 */ /* 0x0003e20000000800 */
[----:B------:R-:W-:-:S02]  /*29b0*/  FSEL R61, R61, -INF , P1 ;  /* 0xff8000003d3d7808 */ /* 0x000fc40000800000 */
[----:B------:R-:W-:Y:S02]  /*29c0*/  CS2R R90, SRZ ;  /* 0x00000000005a7805 */ /* 0x000fe4000001ff00 */
[----:B------:R-:W-:Y:S02]  /*29d0*/  FMNMX.FTZ R36, R39, R36, !PT ;  /* 0x0000002427247209 */ /* 0x000fe40007810000 */
[----:B------:R-:W-:Y:S02]  /*29e0*/  ISETP.GT.AND P1, PT, R3, 0x51, PT ;  /* 0x000000510300780c */ /* 0x000fe40003f24270 */
[----:B------:R-:W-:Y:S01]  /*29f0*/  FSEL R43, R64, -INF , P2 ;  /* 0xff800000402b7808 */ /* 0x000fe20001000000 */
[----:B------:R-:W-:Y:S01]  /*2a00*/  MUFU.EX2 R139, R139 ;  /* 0x0000008b008b7308 */ /* 0x000fe20000000800 */
[----:B------:R-:W-:Y:S02]  /*2a10*/  FMNMX.FTZ R36, R61, R36, !PT ;  /* 0x000000243d247209 */ /* 0x000fe40007810000 */
[----:B-1----:R-:W-:-:S02]  /*2a20*/  CS2R R92, SRZ ;  /* 0x00000000005c7805 */ /* 0x002fc4000001ff00 */
[----:B------:R-:W-:Y:S02]  /*2a30*/  ISETP.GT.AND P2, PT, R3, 0x58, PT ;  /* 0x000000580300780c */ /* 0x000fe40003f44270 */
[----:B------:R-:W-:Y:S02]  /*2a40*/  FSEL R65, R65, -INF , P1 ;  /* 0xff80000041417808 */ /* 0x000fe40000800000 */
[----:B------:R-:W-:Y:S01]  /*2a50*/  FMNMX.FTZ R40, R43, R36, !PT ;  /* 0x000000242b287209 */ /* 0x000fe20007810000 */
[----:B------:R-:W-:Y:S01]  /*2a60*/  MUFU.EX2 R42, R42 ;  /* 0x0000002a002a7308 */ /* 0x000fe20000000800 */
[----:B------:R-:W-:Y:S02]  /*2a70*/  ISETP.GT.AND P1, PT, R3, 0x59, PT ;  /* 0x000000590300780c */ /* 0x000fe40003f24270 */
[----:B------:R-:W-:Y:S02]  /*2a80*/  FSEL R47, R68, -INF , P2 ;  /* 0xff800000442f7808 */ /* 0x000fe40001000000 */
[----:B------:R-:W-:-:S02]  /*2a90*/  FMNMX.FTZ R40, R65, R40, !PT ;  /* 0x0000002841287209 */ /* 0x000fc40007810000 */
[----:B------:R-:W-:Y:S01]  /*2aa0*/  ISETP.GT.AND P2, PT, R3, 0x60, PT ;  /* 0x000000600300780c */ /* 0x000fe20003f44270 */
[----:B------:R1:W-:Y:S01]  /*2ab0*/  MUFU.EX2 R36, R88 ;  /* 0x0000005800247308 */ /* 0x0003e20000000800 */
[----:B------:R-:W-:Y:S02]  /*2ac0*/  FSEL R69, R69, -INF , P1 ;  /* 0xff80000045457808 */ /* 0x000fe40000800000 */
[----:B------:R-:W-:Y:S02]  /*2ad0*/  FMNMX.FTZ R40, R47, R40, !PT ;  /* 0x000000282f287209 */ /* 0x000fe40007810000 */
[----:B------:R-:W-:Y:S02]  /*2ae0*/  ISETP.GT.AND P1, PT, R3, 0x61, PT ;  /* 0x000000610300780c */ /* 0x000fe40003f24270 */
[----:B------:R-:W-:Y:S01]  /*2af0*/  FSEL R51, R72, -INF , P2 ;  /* 0xff80000048337808 */ /* 0x000fe20001000000 */
[----:B------:R-:W-:Y:S01]  /*2b00*/  MUFU.EX2 R133, R133 ;  /* 0x0000008500857308 */ /* 0x000fe20000000800 */
[----:B------:R-:W-:-:S02]  /*2b10*/  FMNMX.FTZ R40, R69, R40, !PT ;  /* 0x0000002845287209 */ /* 0x000fc40007810000 */
[----:B-1----:R-:W-:Y:S02]  /*2b20*/  CS2R R88, SRZ ;  /* 0x0000000000587805 */ /* 0x002fe4000001ff00 */
[----:B------:R-:W-:Y:S02]  /*2b30*/  ISETP.GT.AND P2, PT, R3, 0x68, PT ;  /* 0x000000680300780c */ /* 0x000fe40003f44270 */
[----:B------:R-:W-:Y:S02]  /*2b40*/  FSEL R73, R73, -INF , P1 ;  /* 0xff80000049497808 */ /* 0x000fe40000800000 */
[----:B------:R-:W-:Y:S01]  /*2b50*/  FMNMX.FTZ R44, R51, R40, !PT ;  /* 0x00000028332c7209 */ /* 0x000fe20007810000 */
[----:B------:R-:W-:Y:S01]  /*2b60*/  MUFU.EX2 R135, R135 ;  /* 0x0000008700877308 */ /* 0x000fe20000000800 */
[----:B------:R-:W-:Y:S02]  /*2b70*/  ISETP.GT.AND P1, PT, R3, 0x69, PT ;  /* 0x000000690300780c */ /* 0x000fe40003f24270 */
[----:B------:R-:W-:-:S02]  /*2b80*/  FSEL R55, R76, -INF , P2 ;  /* 0xff8000004c377808 */ /* 0x000fc40001000000 */
[----:B------:R-:W-:Y:S02]  /*2b90*/  FMNMX.FTZ R44, R73, R44, !PT ;  /* 0x0000002c492c7209 */ /* 0x000fe40007810000 */
        /* <DEDUP_REMOVED lines=8> */
[----:B------:R-:W-:Y:S02]  /*2c20*/  ISETP.GT.AND P2, PT, R3, 0x78, PT ;  /* 0x000000780300780c */ /* 0x000fe40003f44270 */
[----:B------:R-:W-:Y:S02]  /*2c30*/  FSEL R81, R81, -INF , P1 ;  /* 0xff80000051517808 */ /* 0x000fe40000800000 */
[----:B------:R-:W-:Y:S01]  /*2c40*/  FMNMX.FTZ R44, R59, R44, !PT ;  /* 0x0000002c3b2c7209 */ /* 0x000fe20007810000 */
[----:B------:R-:W-:Y:S01]  /*2c50*/  MUFU.EX2 R34, R34 ;  /* 0x0000002200227308 */ /* 0x000fe20000000800 */
[----:B------:R-:W-:Y:S02]  /*2c60*/  ISETP.GT.AND P1, PT, R3, 0x79, PT ;  /* 0x000000790300780c */ /* 0x000fe40003f24270 */
[----:B------:R-:W-:Y:S02]  /*2c70*/  FSEL R63, R84, -INF , P2 ;  /* 0xff800000543f7808 */ /* 0x000fe40001000000 */
[----:B------:R-:W-:-:S02]  /*2c80*/  FMNMX.FTZ R44, R81, R44, !PT ;  /* 0x0000002c512c7209 */ /* 0x000fc40007810000 */
[----:B------:R-:W-:Y:S01]  /*2c90*/  FSEL R85, R85, -INF , P1 ;  /* 0xff80000055557808 */ /* 0x000fe20000800000 */
[----:B------:R-:W-:Y:S01]  /*2ca0*/  MUFU.EX2 R131, R131 ;  /* 0x0000008300837308 */ /* 0x000fe20000000800 */
[----:B------:R-:W-:-:S04]  /*2cb0*/  FMNMX.FTZ R44, R63, R44, !PT ;  /* 0x0000002c3f2c7209 */ /* 0x000fc80007810000 */
[----:B------:R-:W-:Y:S01]  /*2cc0*/  FMNMX.FTZ R3, R85, R44, !PT ;  /* 0x0000002c55037209 */ /* 0x000fe20007810000 */
[-CC-:B------:R-:W-:Y:S01]  /*2cd0*/  FFMA.FTZ R44, R14, R0.reuse, -R5.reuse ;  /* 0x000000000e2c7223 */ /* 0x180fe20000010805 */
[-CC-:B------:R-:W-:Y:S01]  /*2ce0*/  FFMA.FTZ R14, R38, R0.reuse, -R5.reuse ;  /* 0x00000000260e7223 */ /* 0x180fe20000010805 */
[----:B------:R-:W-:Y:S01]  /*2cf0*/  FFMA.FTZ R5, R6, R0, -R5 ;  /* 0x0000000006057223 */ /* 0x000fe20000010805 */
[----:B------:R-:W-:Y:S01]  /*2d00*/  MUFU.EX2 R30, R30 ;  /* 0x0000001e001e7308 */ /* 0x000fe20000000800 */
[----:B-1----:R-:W1:Y:S07]  /*2d10*/  SHFL.BFLY PT, R46, R3, 0x2, 0x1f ;  /* 0x0c401f00032e7f89 */ /* 0x002e6e00000e0000 */
[----:B------:R-:W-:Y:S08]  /*2d20*/  MUFU.EX2 R44, R44 ;  /* 0x0000002c002c7308 */ /* 0x000ff00000000800 */
[----:B------:R-:W-:Y:S08]  /*2d30*/  MUFU.EX2 R14, R14 ;  /* 0x0000000e000e7308 */ /* 0x000ff00000000800 */
[----:B------:R-:W-:Y:S01]  /*2d40*/  MUFU.EX2 R125, R125 ;  /* 0x0000007d007d7308 */ /* 0x000fe20000000800 */
[----:B-1----:R-:W-:-:S05]  /*2d50*/  FMNMX.FTZ R46, R3, R46, !PT ;  /* 0x0000002e032e7209 */ /* 0x002fca0007810000 */
[----:B------:R-:W1:Y:S02]  /*2d60*/  SHFL.BFLY PT, R3, R46, 0x1, 0x1f ;  /* 0x0c201f002e037f89 */ /* 0x000e6400000e0000 */
[----:B------:R-:W-:Y:S08]  /*2d70*/  MUFU.EX2 R26, R26 ;  /* 0x0000001a001a7308 */ /* 0x000ff00000000800 */
[----:B------:R-:W-:Y:S08]  /*2d80*/  MUFU.EX2 R127, R127 ;  /* 0x0000007f007f7308 */ /* 0x000ff00000000800 */
[----:B------:R-:W-:Y:S01]  /*2d90*/  MUFU.EX2 R20, R20 ;  /* 0x0000001400147308 */ /* 0x000fe20000000800 */
[----:B-1----:R-:W-:Y:S01]  /*2da0*/  FMNMX.FTZ R3, R46, R3, !PT ;  /* 0x000000032e037209 */ /* 0x002fe20007810000 */
[----:B0-----:R-:W-:-:S06]  /*2db0*/  FADD.FTZ R46, R149, R8 ;  /* 0x00000008952e7221 */ /* 0x001fcc0000010000 */
[----:B------:R-:W-:Y:S01]  /*2dc0*/  MUFU.EX2 R121, R121 ;  /* 0x0000007900797308 */ /* 0x000fe20000000800 */
[----:B------:R-:W-:Y:S01]  /*2dd0*/  F2FP.BF16.F32.PACK_AB R149, R8, R149 ;  /* 0x000000950895723e */ /* 0x000fe200000010ff */
[C---:B------:R-:W-:Y:S01]  /*2de0*/  FMUL.FTZ R38, R3.reuse, R0 ;  /* 0x0000000003267220 */ /* 0x040fe20000410000 */
[----:B------:R-:W-:-:S04]  /*2df0*/  FSETP.NEU.FTZ.AND P1, PT, R3, -INF , PT ;  /* 0xff8000000300780b */ /* 0x000fc80003f3d000 */
[----:B------:R-:W-:Y:S01]  /*2e00*/  FSEL R38, R38, RZ, P1 ;  /* 0x000000ff26267208 */ /* 0x000fe20000800000 */
[----:B------:R-:W-:Y:S01]  /*2e10*/  MUFU.EX2 R12, R12 ;  /* 0x0000000c000c7308 */ /* 0x000fe20000000800 */
        /* <DEDUP_REMOVED lines=124> */
[----:B------:R-:W-:Y:S01]  /*35e0*/  FADD.FTZ R9, R125, R4 ;  /* 0x000000047d097221 */ /* 0x000fe20000010000 */
[----:B------:R-:W-:-:S05]  /*35f0*/  F2FP.BF16.F32.PACK_AB R125, R26, R125 ;  /* 0x0000007d1a7d723e */ /* 0x000fca00000010ff */
[----:B------:R-:W0:Y:S01]  /*3600*/  MUFU.EX2 R124, R73 ;  /* 0x00000049007c7308 */ /* 0x000e220000000800 */
[C---:B-1----:R-:W-:Y:S01]  /*3610*/  FADD.FTZ R6, R69.reuse, R6 ;  /* 0x0000000645067221 */ /* 0x042fe20000010000 */
[----:B------:R-:W-:-:S06]  /*3620*/  F2FP.BF16.F32.PACK_AB R130, R69, R130 ;  /* 0x000000824582723e */ /* 0x000fcc00000010ff */
[----:B------:R-:W1:Y:S01]  /*3630*/  MUFU.EX2 R55, R55 ;  /* 0x0000003700377308 */ /* 0x000e620000000800 */
[----:B--2---:R-:W-:Y:S01]  /*3640*/  FADD.FTZ R7, R51, R6 ;  /* 0x0000000633077221 */ /* 0x004fe20000010000 */
[----:B------:R-:W-:-:S04]  /*3650*/  FADD.FTZ R6, R26, R9 ;  /* 0x000000091a067221 */ /* 0x000fc80000010000 */
[----:B------:R-:W-:Y:S01]  /*3660*/  FADD.FTZ R9, R127, R6 ;  /* 0x000000067f097221 */ /* 0x000fe20000010000 */
[----:B------:R-:W-:Y:S01]  /*3670*/  F2FP.BF16.F32.PACK_AB R127, R20, R127 ;  /* 0x0000007f147f723e */ /* 0x000fe200000010ff */
[----:B------:R-:W2:Y:S01]  /*3680*/  MUFU.EX2 R126, R77 ;  /* 0x0000004d007e7308 */ /* 0x000ea20000000800 */
[----:B0-----:R-:W-:Y:S01]  /*3690*/  FADD.FTZ R4, R124, R7 ;  /* 0x000000077c047221 */ /* 0x001fe20000010000 */
[----:B------:R-:W-:Y:S01]  /*36a0*/  FADD.FTZ R8, R20, R9 ;  /* 0x0000000914087221 */ /* 0x000fe20000010000 */
[----:B------:R-:W-:-:S03]  /*36b0*/  F2FP.BF16.F32.PACK_AB R124, R124, R51 ;  /* 0x000000337c7c723e */ /* 0x000fc600000010ff */
[----:B------:R-:W-:Y:S01]  /*36c0*/  FADD.FTZ R9, R121, R8 ;  /* 0x0000000879097221 */ /* 0x000fe20000010000 */
[C---:B------:R-:W-:Y:S01]  /*36d0*/  F2FP.BF16.F32.PACK_AB R121, R12.reuse, R121 ;  /* 0x000000790c79723e */ /* 0x040fe200000010ff */
[----:B------:R-:W0:Y:S01]  /*36e0*/  MUFU.EX2 R59, R59 ;  /* 0x0000003b003b7308 */ /* 0x000e220000000800 */
[----:B-1----:R-:W-:Y:S01]  /*36f0*/  FADD.FTZ R7, R55, R4 ;  /* 0x0000000437077221 */ /* 0x002fe20000010000 */
[----:B------:R-:W-:-:S06]  /*3700*/  FADD.FTZ R8, R12, R9 ;  /* 0x000000090c087221 */ /* 0x000fcc0000010000 */
        /* <DEDUP_REMOVED lines=10> */
[----:B------:R1:W2:Y:S01]  /*37b0*/  MUFU.EX2 R6, R5 ;  /* 0x0000000500067308 */ /* 0x0002a20000000800 */
[----:B0-----:R-:W-:-:S04]  /*37c0*/  FADD.FTZ R7, R63, R4 ;  /* 0x000000043f077221 */ /* 0x001fc80000010000 */
[C---:B-1----:R-:W-:Y:S01]  /*37d0*/  FADD.FTZ R5, R38.reuse, R7 ;  /* 0x0000000726057221 */ /* 0x042fe20000010000 */
[----:B------:R-:W-:Y:S01]  /*37e0*/  F2FP.BF16.F32.PACK_AB R122, R38, R63 ;  /* 0x0000003f267a723e */ /* 0x000fe200000010ff */
[C---:B--2---:R-:W-:Y:S01]  /*37f0*/  FADD.FTZ R4, R6.reuse, R9 ;  /* 0x0000000906047221 */ /* 0x044fe20000010000 */
[----:B------:R-:W-:Y:S01]  /*3800*/  F2FP.BF16.F32.PACK_AB R123, R6, R123 ;  /* 0x0000007b067b723e */ /* 0x000fe200000010ff */
[----:B------:R-:W-:Y:S06]  /*3810*/  @!P1 BRA `(.L_x_2359) ;  /* 0x0000002400b49947 */ /* 0x000fec0003800000 */
[----:B------:R-:W-:Y:S01]  /*3820*/  IMAD.MOV.U32 R7, RZ, RZ, R2 ;  /* 0x000000ffff077224 */ /* 0x000fe200078e0002 */
[----:B------:R-:W-:Y:S01]  /*3830*/  UMOV UR24, UR36 ;  /* 0x0000002400187c82 */ /* 0x000fe20008000000 */
[----:B------:R-:W-:Y:S01]  /*3840*/  IMAD.MOV.U32 R6, RZ, RZ, R3 ;  /* 0x000000ffff067224 */ /* 0x000fe200078e0003 */
[----:B------:R-:W-:Y:S01]  /*3850*/  UMOV UR22, UR37 ;  /* 0x0000002500167c82 */ /* 0x000fe20008000000 */
[----:B------:R-:W-:-:S07]  /*3860*/  IMAD.MOV.U32 R119, RZ, RZ, RZ ;  /* 0x000000ffff777224 */ /* 0x000fce00078e00ff */
.L_x_2370:
[----:B------:R-:W-:Y:S01]  /*3870*/  ISETP.NE.AND P2, PT, RZ, UR44, PT ;  /* 0x0000002cff007c0c */ /* 0x000fe2000bf45270 */
[----:B------:R-:W-:-:S04]  /*3880*/  UISETP.NE.AND UP0, UPT, UR22, 0x1, UPT ;  /* 0x000000011600788c */ /* 0x000fc8000bf05270 */
[----:B------:R-:W-:-:S04]  /*3890*/  USEL UR36, URZ, 0x1, UP0 ;  /* 0x000000013f247887 */ /* 0x000fc80008000000 */
[----:B------:R-:W-:-:S04]  /*38a0*/  ULOP3.LUT UR36, UR24, UR36, URZ, 0x3c, !UPT ;  /* 0x0000002418247292 */ /* 0x000fc8000f8e3c3f */
[----:B------:R-:W-:Y:S08]  /*38b0*/  @P2 BRA `(.L_x_2360) ;  /* 0x0000000000382947 */ /* 0x000ff00003800000 */
[----:B------:R-:W-:Y:S05]  /*38c0*/  @!P0 BRA `(.L_x_2361) ;  /* 0x0000000000048947 */ /* 0x000fea0003800000 */
[----:B------:R-:W-:Y:S01]  /*38d0*/  BPT.TRAP 0x1 ;  /* 0x000000040000795c */ /* 0x000fe20000300000 */
.L_x_2361:
        /* <DEDUP_REMOVED lines=9> */
.L_x_2362:
[----:B-1----:R-:W-:Y:S05]  /*3970*/  @P1 BRA `(.L_x_2360) ;  /* 0x0000000000081947 */ /* 0x002fea0003800000 */
[----:B------:R-:W1:Y:S02]  /*3980*/  SYNCS.PHASECHK.TRANS64.TRYWAIT P1, [UR6+0x16830], R0 ;  /* 0x01683000ff0075a7 */ /* 0x000e640008020146 */
[----:B-1----:R-:W-:Y:S05]  /*3990*/  @!P1 BRA `(.L_x_2363) ;  /* 0x000000c000309947 */ /* 0x002fea0003800000 */
.L_x_2360:
        /* <DEDUP_REMOVED lines=28> */
.L_x_2365:
[----:B------:R-:W-:Y:S01]  /*3b60*/  ULEA UR6, UR22, UR45, 0x3 ;  /* 0x0000002d16067291 */ /* 0x000fe2000f8e183f */
[----:B------:R-:W-:-:S05]  /*3b70*/  IMAD.U32 R0, RZ, RZ, UR24 ;  /* 0x00000018ff007e24 */ /* 0x000fca000f8e00ff */
[----:B------:R-:W-:-:S04]  /*3b80*/  SHF.L.U32 R0, R0, 0x1f, RZ ;  /* 0x0000001f00007819 */ /* 0x000fc800000006ff */
[----:B------:R0:W1:Y:S01]  /*3b90*/  SYNCS.PHASECHK.TRANS64.TRYWAIT P1, [UR6+0x16850], R0 ;  /* 0x01685000ff0075a7 */ /* 0x0000620008020146 */
[----:B------:R-:W-:Y:S05]  /*3ba0*/  @!P0 BRA `(.L_x_2366) ;  /* 0x0000000000048947 */ /* 0x000fea0003800000 */
[----:B------:R-:W-:Y:S01]  /*3bb0*/  BPT.TRAP 0x1 ;  /* 0x000000040000795c */ /* 0x000fe20000300000 */
.L_x_2366:
[----:B-1----:R-:W-:Y:S05]  /*3bc0*/  @P1 BRA `(.L_x_2364) ;  /* 0x0000000000081947 */ /* 0x002fea0003800000 */
[----:B------:R-:W1:Y:S02]  /*3bd0*/  SYNCS.PHASECHK.TRANS64.TRYWAIT P1, [UR6+0x16850], R0 ;  /* 0x01685000ff0075a7 */ /* 0x000e640008020146 */
[----:B-1----:R-:W-:Y:S05]  /*3be0*/  @!P1 BRA `(.L_x_2367) ;  /* 0x000000bc00b49947 */ /* 0x002fea0003800000 */
.L_x_2364:
        /* <DEDUP_REMOVED lines=51> */
.L_x_2368:
[----:B------:R-:W-:Y:S01]  /*3f20*/  UISETP.NE.AND UP0, UPT, UR50, URZ, UPT ;  /* 0x0000003f3200728c */ /* 0x000fe2000bf05270 */
[----:B------:R-:W-:-:S05]  /*3f30*/  VIADD R12, R17, UR42 ;  /* 0x0000002a110c7c36 */ /* 0x000fca0008000000 */
        /* <DEDUP_REMOVED lines=10> */
[----:B------:R-:W1:Y:S01]  /*3fe0*/  SHFL.IDX PT, R137, R12, 0x1, 0x1c1f ;  /* 0x003c1f000c897f89 */ /* 0x000e6200000e0000 */
[----:B------:R-:W-:-:S02]  /*3ff0*/  ULEA UR6, UR37, UR45, 0x3 ;  /* 0x0000002d25067291 */ /* 0x000fc4000f8e183f */
[----:B------:R-:W-:Y:S02]  /*4000*/  IMAD R2, R16, -0x2, R9 ;  /* 0xfffffffe10027824 */ /* 0x000fe400078e0209 */
[----:B------:R-:W-:Y:S01]  /*4010*/  IMAD.U32 R9, RZ, RZ, UR49 ;  /* 0x00000031ff097e24 */ /* 0x000fe2000f8e00ff */
[----:B------:R-:W-:-:S04]  /*4020*/  UIADD3 UR6, UR6, 0x16840, URZ ;  /* 0x0001684006067890 */ /* 0x000fc8000fffe03f */
[----:B------:R-:W-:Y:S01]  /*4030*/  IADD3 R2, -R9, UR48, R2 ;  /* 0x0000003009027c10 */ /* 0x000fe2000fffe102 */
[----:B------:R-:W-:-:S04]  /*4040*/  UPRMT UR6, UR43, 0x654, UR6 ;  /* 0x000006542b067896 */ /* 0x000fc80008000006 */
[----:B0-----:R-:W-:-:S05]  /*4050*/  IMAD.IADD R0, R2, 0x1, R3 ;  /* 0x0000000102007824 */ /* 0x001fca00078e0203 */
[----:B------:R-:W-:Y:S01]  /*4060*/  SYNCS.ARRIVE.TRANS64.RED.A1T0 RZ, [UR6], RZ ;  /* 0x000000ffffff79a7 */ /* 0x000fe20008100406 */
[----:B------:R-:W-:Y:S01]  /*4070*/  ISETP.GT.AND P1, PT, R0, RZ, PT ;  /* 0x000000ff0000720c */ /* 0x000fe20003f24270 */
[----:B-1----:R-:W-:Y:S01]  /*4080*/  IMAD.IADD R2, R2, 0x1, R137 ;  /* 0x0000000102027824 */ /* 0x002fe200078e0289 */
        /* <DEDUP_REMOVED lines=95> */
[----:B------:R-:W-:-:S02]  /*4680*/  ISETP.GT.AND P2, PT, R2, RZ, PT ;  /* 0x000000ff0200720c */ /* 0x000fc40003f44270 */
[----:B------:R-:W-:Y:S02]  /*4690*/  FMNMX.FTZ R14, R85, R8, !PT ;  /* 0x00000008550e7209 */ /* 0x000fe40007810000 */
[----:B------:R-:W-:Y:S02]  /*46a0*/  ISETP.GT.AND P3, PT, R2, 0x1, PT ;  /* 0x000000010200780c */ /* 0x000fe40003f64270 */
[----:B------:R-:W-:Y:S01]  /*46b0*/  FSEL R26, R26, -INF , P2 ;  /* 0xff8000001a1a7808 */ /* 0x000fe20001000000 */
[----:B------:R-:W1:Y:S01]  /*46c0*/  SHFL.BFLY PT, R3, R14, 0x2, 0x1f ;  /* 0x0c401f000e037f89 */ /* 0x000e6200000e0000 */
[----:B------:R-:W-:Y:S02]  /*46d0*/  ISETP.GT.AND P2, PT, R2, 0x8, PT ;  /* 0x000000080200780c */ /* 0x000fe40003f44270 */
[----:B------:R-:W-:Y:S02]  /*46e0*/  FMNMX.FTZ R12, R26, R7, !PT ;  /* 0x000000071a0c7209 */ /* 0x000fe40007810000 */
        /* <DEDUP_REMOVED lines=306> */
.L_x_2369:
        /* <DEDUP_REMOVED lines=78> */
.L_x_2359:
[----:B------:R-:W-:-:S13]  /*5ef0*/  ISETP.LE.AND P1, PT, RZ, UR23, PT ;  /* 0x00000017ff007c0c */ /* 0x000fda000bf23270 */
[----:B------:R-:W-:Y:S05]  /*5f00*/  @!P1 BRA `(.L_x_2371) ;  /* 0x0000001c00389947 */ /* 0x000fea0003800000 */
[----:B------:R-:W-:Y:S01]  /*5f10*/  MOV R7, R2 ;  /* 0x0000000200077202 */ /* 0x000fe20000000f00 */
[----:B------:R-:W-:Y:S01]  /*5f20*/  IMAD.MOV.U32 R6, RZ, RZ, R3 ;  /* 0x000000ffff067224 */ /* 0x000fe200078e0003 */
[----:B------:R-:W-:Y:S01]  /*5f30*/  UMOV UR22, UR36 ;  /* 0x0000002400167c82 */ /* 0x000fe20008000000 */
[----:B------:R-:W-:-:S05]  /*5f40*/  UMOV UR21, UR37 ;  /* 0x0000002500157c82 */ /* 0x000fca0008000000 */
.L_x_2382:
        /* <DEDUP_REMOVED lines=9> */
.L_x_2373:
[----:B------:R-:W-:Y:S01]  /*5fe0*/  ULEA UR6, UR37, UR45, 0x3 ;  /* 0x0000002d25067291 */ /* 0x000fe2000f8e183f */
[----:B------:R-:W-:-:S05]  /*5ff0*/  IMAD.U32 R0, RZ, RZ, UR36 ;  /* 0x00000024ff007e24 */ /* 0x000fca000f8e00ff */
[----:B------:R-:W-:-:S04]  /*6000*/  SHF.L.U32 R0, R0, 0x1f, RZ ;  /* 0x0000001f00007819 */ /* 0x000fc800000006ff */
[----:B------:R0:W1:Y:S01]  /*6010*/  SYNCS.PHASECHK.TRANS64.TRYWAIT P1, [UR6+0x16830], R0 ;  /* 0x01683000ff0075a7 */ /* 0x0000620008020146 */
[----:B------:R-:W-:Y:S05]  /*6020*/  @!P0 BRA `(.L_x_2374) ;  /* 0x0000000000048947 */ /* 0x000fea0003800000 */
[----:B------:R-:W-:Y:S01]  /*6030*/  BPT.TRAP 0x1 ;  /* 0x000000040000795c */ /* 0x000fe20000300000 */
.L_x_2374:
[----:B-1----:R-:W-:Y:S05]  /*6040*/  @P1 BRA `(.L_x_2372) ;  /* 0x0000000000081947 */ /* 0x002fea0003800000 */
[----:B------:R-:W1:Y:S02]  /*6050*/  SYNCS.PHASECHK.TRANS64.TRYWAIT P1, [UR6+0x16830], R0 ;  /* 0x01683000ff0075a7 */ /* 0x000e640008020146 */
[----:B-1----:R-:W-:Y:S05]  /*6060*/  @!P1 BRA `(.L_x_2375) ;  /* 0x0000009800ac9947 */ /* 0x002fea0003800000 */
.L_x_2372:
        /* <DEDUP_REMOVED lines=25> */
.L_x_2377:
[----:B------:R-:W-:Y:S01]  /*6200*/  ULEA UR6, UR21, UR45, 0x3 ;  /* 0x0000002d15067291 */ /* 0x000fe2000f8e183f */
[----:B------:R-:W-:-:S05]  /*6210*/  IMAD.U32 R0, RZ, RZ, UR22 ;  /* 0x00000016ff007e24 */ /* 0x000fca000f8e00ff */
[----:B------:R-:W-:-:S04]  /*6220*/  SHF.L.U32 R0, R0, 0x1f, RZ ;  /* 0x0000001f00007819 */ /* 0x000fc800000006ff */
[----:B------:R0:W1:Y:S01]  /*6230*/  SYNCS.PHASECHK.TRANS64.TRYWAIT P1, [UR6+0x16850], R0 ;  /* 0x01685000ff0075a7 */ /* 0x0000620008020146 */
[----:B------:R-:W-:Y:S05]  /*6240*/  @!P0 BRA `(.L_x_2378) ;  /* 0x0000000000048947 */ /* 0x000fea0003800000 */
[----:B------:R-:W-:Y:S01]  /*6250*/  BPT.TRAP 0x1 ;  /* 0x000000040000795c */ /* 0x000fe20000300000 */
.L_x_2378:
[----:B-1----:R-:W-:Y:S05]  /*6260*/  @P1 BRA `(.L_x_2376) ;  /* 0x0000000000081947 */ /* 0x002fea0003800000 */
[----:B------:R-:W1:Y:S02]  /*6270*/  SYNCS.PHASECHK.TRANS64.TRYWAIT P1, [UR6+0x16850], R0 ;  /* 0x01685000ff0075a7 */ /* 0x000e640008020146 */
[----:B-1----:R-:W-:Y:S05]  /*6280*/  @!P1 BRA `(.L_x_2379) ;  /* 0x00000098003c9947 */ /* 0x002fea0003800000 */
.L_x_2376:
        /* <DEDUP_REMOVED lines=51> */
.L_x_2380:
        /* <DEDUP_REMOVED lines=279> */
.L_x_2381:
        /* <DEDUP_REMOVED lines=76> */
.L_x_2371:
[----:B------:R-:W-:Y:S06]  /*7bf0*/  BAR.ARV 0x8, 0x200 ;  /* 0x0208000000007b1d */ /* 0x000fec0000002000 */
[----:B------:R-:W-:Y:S05]  /*7c00*/  @!P0 BRA `(.L_x_2383) ;  /* 0x0000000000048947 */ /* 0x000fea0003800000 */
[----:B------:R-:W-:Y:S01]  /*7c10*/  BPT.TRAP 0x1 ;  /* 0x000000040000795c */ /* 0x000fe20000300000 */
.L_x_2383:
[----:B------:R-:W-:Y:S01]  /*7c20*/  ULEA UR5, UR37, UR45, 0x3 ;  /* 0x0000002d25057291 */ /* 0x000fe2000f8e183f */
[----:B------:R-:W-:-:S05]  /*7c30*/  IMAD.U32 R6, RZ, RZ, UR36 ;  /* 0x00000024ff067e24 */ /* 0x000fca000f8e00ff */
[----:B------:R-:W-:-:S04]  /*7c40*/  SHF.L.U32 R6, R6, 0x1f, RZ ;  /* 0x0000001f06067819 */ /* 0x000fc800000006ff */
[----:B------:R0:W1:Y:S01]  /*7c50*/  SYNCS.PHASECHK.TRANS64.TRYWAIT P1, [UR5+0x16850], R6 ;  /* 0x01685006ff0075a7 */ /* 0x0000620008020145 */
[----:B------:R-:W-:Y:S05]  /*7c60*/  @!P0 BRA `(.L_x_2384) ;  /* 0x0000000000048947 */ /* 0x000fea0003800000 */
[----:B------:R-:W-:Y:S01]  /*7c70*/  BPT.TRAP 0x1 ;  /* 0x000000040000795c */ /* 0x000fe20000300000 */
.L_x_2384:
[----:B-1----:R-:W-:Y:S05]  /*7c80*/  @P1 BRA `(.L_x_2385) ;  /* 0x0000000000081947 */ /* 0x002fea0003800000 */
[----:B------:R-:W1:Y:S02]  /*7c90*/  SYNCS.PHASECHK.TRANS64.TRYWAIT P1, [UR5+0x16850], R6 ;  /* 0x01685006ff0075a7 */ /* 0x000e640008020145 */
[----:B-1----:R-:W-:Y:S05]  /*7ca0*/  @!P1 BRA `(.L_x_2386) ;  /* 0x0000007c00cc9947 */ /* 0x002fea0003800000 */
.L_x_2385:
        /* <DEDUP_REMOVED lines=71> */
.L_x_2387:
        /* <DEDUP_REMOVED lines=42> */
.L_x_2351:
        /* <DEDUP_REMOVED lines=24> */
[----:B------:R-:W1:Y:S01]  /*8540*/  LDC R33, c[0x0][0xbe8] ;  /* 0x0002fa00ff217b82 */ /* 0x000e620000000800 */
[----:B------:R-:W-:Y:S01]  /*8550*/  F2FP.BF16.F32.PACK_AB R115, R119, R118 ;  /* 0x000000767773723e */ /* 0x000fe200000010ff */
[----:B------:R-:W-:-:S02]  /*8560*/  UIADD3.X UR7, UR18, UR9, URZ, UP1, !UPT ;  /* 0x0000000912077290 */ /* 0x000fc40008ffe43f */
[----:B------:R-:W-:-:S04]  /*8570*/  MOV R24, UR4 ;  /* 0x0000000400187c02 */ /* 0x000fc80008000f00 */
[----:B------:R-:W-:Y:S01]  /*8580*/  BAR.SYNC.DEFER_BLOCKING 0x1, 0x180 ;  /* 0x0046000000007b1d */ /* 0x000fe20000010000 */
[----:B------:R-:W-:Y:S01]  /*8590*/  IMAD.U32 R25, RZ, RZ, UR7 ;  /* 0x00000007ff197e24 */ /* 0x000fe2000f8e00ff */
[----:B------:R-:W-:-:S04]  /*85a0*/  USHF.R.S32.HI UR17, URZ, 0x1f, UR41 ;  /* 0x0000001f3f117899 */ /* 0x000fc80008011429 */
[----:B------:R-:W-:Y:S01]  /*85b0*/  ULDC.64 UR10, c[0x0][0xb90] ;  /* 0x0002e400000a7ab9 */ /* 0x000fe20000000a00 */
        /* <DEDUP_REMOVED lines=33> */
[----:B------:R-:W-:Y:S01]  /*87d0*/  STSM.16.M88.4 [R32], R4 ;  /* 0x0000000420007844 */ /* 0x000fe20000000200 */
[----:B------:R-:W-:Y:S02]  /*87e0*/  F2FP.BF16.F32.PACK_AB R10, R101, R100 ;  /* 0x00000064650a723e */ /* 0x000fe400000010ff */
[----:B------:R-:W-:-:S02]  /*87f0*/  F2FP.BF16.F32.PACK_AB R11, R103, R102 ;  /* 0x00000066670b723e */ /* 0x000fc400000010ff */
[----:B------:R-:W-:-:S03]  /*8800*/  PLOP3.LUT P2, PT, PT, PT, UP0, 0x80, 0x0 ;  /* 0x000000000000781c */ /* 0x000fc60003f4f008 */
[----:B------:R0:W-:Y:S04]  /*8810*/  STSM.16.M88.4 [R30], R8 ;  /* 0x000000081e007844 */ /* 0x0001e80000000200 */
[----:B------:R2:W-:Y:S04]  /*8820*/  STSM.16.M88.4 [R29], R12 ;  /* 0x0000000c1d007844 */ /* 0x0005e80000000200 */
[----:B------:R2:W-:Y:S01]  /*8830*/  STSM.16.M88.4 [R28], R112 ;  /* 0x000000701c007844 */ /* 0x0005e20000000200 */
[----:B------:R-:W-:Y:S06]  /*8840*/  BAR.SYNC.DEFER_BLOCKING 0x1, 0x180 ;  /* 0x0046000000007b1d */ /* 0x000fec0000010000 */
[----:B------:R-:W3:Y:S01]  /*8850*/  @P2 LDG.E R26, desc[UR52][R24.64] ;  /* 0x00000034181a2981 */ /* 0x000ee2000c1e1900 */
[----:B-1----:R-:W-:Y:S01]  /*8860*/  ISETP.NE.AND P1, PT, R33, 0x1, PT ;  /* 0x000000012100780c */ /* 0x002fe20003f25270 */
[----:B------:R-:W-:Y:S01]  /*8870*/  UMOV UR4, URZ ;  /* 0x0000003f00047c82 */ /* 0x000fe20008000000 */
[----:B0-----:R-:W-:Y:S01]  /*8880*/  VIADD R8, R17, UR42 ;  /* 0x0000002a11087c36 */ /* 0x001fe20008000000 */
[----:B------:R-:W-:-:S02]  /*8890*/  UIMAD UR7, UR17, UR10, URZ ;  /* 0x0000000a110772a4 */ /* 0x000fc4000f8e023f */
[----:B------:R-:W-:Y:S01]  /*88a0*/  USEL UR40, UR40, URZ, !UP0 ;  /* 0x0000003f28287287 */ /* 0x000fe2000c000000 */
[----:B------:R-:W-:Y:S01]  /*88b0*/  IMAD.MOV.U32 R4, RZ, RZ, R8 ;  /* 0x000000ffff047224 */ /* 0x000fe200078e0008 */
[----:B------:R-:W-:Y:S02]  /*88c0*/  UIMAD UR7, UR41, UR11, UR7 ;  /* 0x0000000b290772a4 */ /* 0x000fe4000f8e0207 */
[----:B------:R-:W-:Y:S02]  /*88d0*/  UISETP.NE.U32.AND UP1, UPT, UR12, URZ, UPT ;  /* 0x0000003f0c00728c */ /* 0x000fe4000bf25070 */
[----:B------:R-:W-:Y:S02]  /*88e0*/  USEL UR39, UR39, URZ, !UP0 ;  /* 0x0000003f27277287 */ /* 0x000fe4000c000000 */
        /* <DEDUP_REMOVED lines=10> */
[----:B---3--:R-:W-:-:S13]  /*8990*/  @P2 R2UR UR4, R26 ;  /* 0x000000001a0422ca */ /* 0x008fda00000e0000 */
[----:B------:R-:W-:Y:S02]  /*89a0*/  USHF.R.S32.HI UR9, URZ, 0x1f, UR4 ;  /* 0x0000001f3f097899 */ /* 0x000fe40008011404 */
[----:B------:R-:W-:Y:S02]  /*89b0*/  UMOV UR8, UR4 ;  /* 0x0000000400087c82 */ /* 0x000fe40008000000 */
[----:B------:R-:W-:-:S04]  /*89c0*/  UIMAD.WIDE.U32 UR10, UR41, UR10, UR8 ;  /* 0x0000000a290a72a5 */ /* 0x000fc8000f8e0008 */
[----:B------:R-:W-:Y:S02]  /*89d0*/  UIADD3 UR11, UR11, UR7, URZ ;  /* 0x000000070b0b7290 */ /* 0x000fe4000fffe03f */
[----:B------:R-:W-:Y:S02]  /*89e0*/  UIMAD UR7, UR40, UR14, URZ ;  /* 0x0000000e280772a4 */ /* 0x000fe4000f8e023f */
[----:B------:R-:W-:Y:S02]  /*89f0*/  UIMAD.WIDE.U32 UR10, UR39, UR14, UR10 ;  /* 0x0000000e270a72a5 */ /* 0x000fe4000f8e000a */
[----:B------:R-:W-:-:S03]  /*8a00*/  UIMAD UR7, UR39, UR15, UR7 ;  /* 0x0000000f270772a4 */ /* 0x000fc6000f8e0207 */
[----:B------:R-:W-:Y:S01]  /*8a10*/  ULDC.64 UR14, c[0x0][0xb88] ;  /* 0x0002e200000e7ab9 */ /* 0x000fe20000000a00 */
[----:B------:R-:W-:Y:S01]  /*8a20*/  IADD3 R4, P0, R4, UR10, RZ ;  /* 0x0000000a04047c10 */ /* 0x000fe2000ff1e0ff */
[----:B------:R-:W-:Y:S01]  /*8a30*/  IMAD R8, R5, UR14, RZ ;  /* 0x0000000e05087c24 */ /* 0x000fe2000f8e02ff */
[----:B------:R-:W-:Y:S01]  /*8a40*/  @UP0 UIADD3 UR10, UP1, UR16, UR12, URZ ;  /* 0x0000000c100a0290 */ /* 0x000fe2000ff3e03f */
[----:B------:R-:W-:Y:S01]  /*8a50*/  IMAD.U32 R9, RZ, RZ, UR7 ;  /* 0x00000007ff097e24 */ /* 0x000fe2000f8e00ff */
[----:B------:R-:W-:-:S04]  /*8a60*/  ULDC UR7, c[0x0][0xa88] ;  /* 0x0002a20000077ab9 */ /* 0x000fc80000000800 */
[----:B------:R-:W-:Y:S01]  /*8a70*/  IADD3.X R5, R6, UR11, R9, P0, !PT ;  /* 0x0000000b06057c10 */ /* 0x000fe200087fe409 */
[----:B------:R-:W-:Y:S01]  /*8a80*/  @UP0 UIADD3.X UR11, UR18, UR13, URZ, UP1, !UPT ;  /* 0x0000000d120b0290 */ /* 0x000fe20008ffe43f */
[C---:B------:R-:W-:Y:S02]  /*8a90*/  IMAD R9, R7.reuse, UR15, R8 ;  /* 0x0000000f07097c24 */ /* 0x040fe4000f8e0208 */
[----:B------:R-:W-:Y:S01]  /*8aa0*/  IMAD.U32 R6, RZ, RZ, UR7 ;  /* 0x00000007ff067e24 */ /* 0x000fe2000f8e00ff */
[----:B------:R-:W-:Y:S01]  /*8ab0*/  ULDC.64 UR12, c[0x0][0xb50] ;  /* 0x0002d400000c7ab9 */ /* 0x000fe20000000a00 */
[----:B------:R-:W-:-:S04]  /*8ac0*/  IMAD.WIDE.U32 R4, R7, UR14, R4 ;  /* 0x0000000e07047c25 */ /* 0x000fc8000f8e0004 */
        /* <DEDUP_REMOVED lines=9> */
[----:B--2---:R-:W2:Y:S04]  /*8b60*/  LDG.E R9, desc[UR52][R24.64] ;  /* 0x0000003418097981 */ /* 0x004ea8000c1e1900 */
[----:B-----5:R-:W2:Y:S02]  /*8b70*/  LDG.E R6, desc[UR52][R24.64+0x4] ;  /* 0x0000043418067981 */ /* 0x020ea4000c1e1900 */
[----:B--2---:R-:W-:-:S07]  /*8b80*/  IMAD.IADD R6, R6, 0x1, -R9 ;  /* 0x0000000106067824 */ /* 0x004fce00078e0a09 */
.L_x_2390:
[----:B--2---:R-:W-:Y:S01]  /*8b90*/  SHFL.IDX PT, R12, R7, RZ, 0x1c1f ;  /* 0x001c1fff070c7589 */ /* 0x004fe200000e0000 */
        /* <DEDUP_REMOVED lines=20> */
[----:B------:R-:W-:Y:S02]  /*8ce0*/  LOP3.LUT R4, R5, R2, RZ, 0x3c, !PT ;  /* 0x0000000205047212 */ /* 0x000fe400078e3cff */
[----:B------:R-:W-:Y:S01]  /*8cf0*/  LOP3.LUT R8, R8, R9, RZ, 0x3c, !PT ;  /* 0x0000000908087212 */ /* 0x000fe200078e3cff */
[--C-:B------:R-:W-:Y:S01]  /*8d00*/  IMAD.X R9, RZ, RZ, R3.reuse, P3 ;  /* 0x000000ffff097224 */ /* 0x100fe200018e0603 */
[----:B------:R-:W-:Y:S02]  /*8d10*/  MOV R5, R3 ;  /* 0x0000000300057202 */ /* 0x000fe40000000f00 */
[----:B------:R-:W-:Y:S01]  /*8d20*/  LOP3.LUT R24, R24, R25, RZ, 0x3c, !PT ;  /* 0x0000001918187212 */ /* 0x000fe200078e3cff */
[----:B------:R-:W-:Y:S01]  /*8d30*/  IMAD.X R25, RZ, RZ, R3, P4 ;  /* 0x000000ffff197224 */ /* 0x000fe200020e0603 */
[----:B-1----:R0:W-:Y:S04]  /*8d40*/  @!P0 ST.E desc[UR52][R14.64], R20 ;  /* 0x000000140e008985 */ /* 0x0021e8000c101934 */
[----:B------:R-:W2:Y:S04]  /*8d50*/  LD.E.128 R4, desc[UR52][R4.64] ;  /* 0x0000003404047980 */ /* 0x000ea8000c101d00 */
[----:B------:R-:W3:Y:S04]  /*8d60*/  LD.E.128 R8, desc[UR52][R8.64] ;  /* 0x0000003408087980 */ /* 0x000ee8000c101d00 */
[----:B------:R-:W4:Y:S01]  /*8d70*/  LD.E.128 R24, desc[UR52][R24.64] ;  /* 0x0000003418187980 */ /* 0x000f22000c101d00 */
[----:B------:R-:W-:Y:S01]  /*8d80*/  IADD3 R29, P0, R2, 0x4800, RZ ;  /* 0x00004800021d7810 */ /* 0x000fe20007f1e0ff */
[----:B0-----:R-:W0:Y:S01]  /*8d90*/  @P1 LDC R20, c[0x0][0xbec] ;  /* 0x0002fb00ff141b82 */ /* 0x001e220000000800 */
[----:B------:R-:W-:-:S02]  /*8da0*/  UIMAD UR7, UR9, UR10, URZ ;  /* 0x0000000a090772a4 */ /* 0x000fc4000f8e023f */
[----:B------:R-:W-:Y:S01]  /*8db0*/  LOP3.LUT R2, R29, 0x380, RZ, 0xc0, !PT ;  /* 0x000003801d027812 */ /* 0x000fe200078ec0ff */
[----:B------:R-:W-:Y:S01]  /*8dc0*/  IMAD.X R13, RZ, RZ, R3, P0 ;  /* 0x000000ffff0d7224 */ /* 0x000fe200000e0603 */
[----:B------:R-:W-:Y:S02]  /*8dd0*/  UIMAD.WIDE.U32 UR8, UR4, UR10, URZ ;  /* 0x0000000a040872a5 */ /* 0x000fe4000f8e003f */
[----:B------:R-:W-:Y:S01]  /*8de0*/  SHF.R.U64 R2, R2, 0x3, RZ ;  /* 0x0000000302027819 */ /* 0x000fe200000012ff */
[----:B------:R-:W1:Y:S01]  /*8df0*/  @P1 LDC R3, c[0x0][0xbf0] ;  /* 0x0002fc00ff031b82 */ /* 0x000e620000000800 */
[----:B------:R-:W-:Y:S02]  /*8e00*/  UIMAD UR7, UR4, UR11, UR7 ;  /* 0x0000000b040772a4 */ /* 0x000fe4000f8e0207 */
[----:B------:R-:W-:Y:S01]  /*8e10*/  LOP3.LUT R12, R2, R29, RZ, 0x3c, !PT ;  /* 0x0000001d020c7212 */ /* 0x000fe200078e3cff */
[----:B------:R-:W-:Y:S01]  /*8e20*/  ULDC.64 UR10, c[0x0][0xae8] ;  /* 0x0002ba00000a7ab9 */ /* 0x000fe20000000a00 */
[----:B------:R-:W-:Y:S01]  /*8e30*/  IMAD R2, R18, 0x30, R22 ;  /* 0x0000003012027824 */ /* 0x000fe200078e0216 */
[----:B------:R-:W-:-:S02]  /*8e40*/  UIADD3 UR9, UR9, UR7, URZ ;  /* 0x0000000709097290 */ /* 0x000fc4000fffe03f */
[----:B------:R-:W-:Y:S01]  /*8e50*/  UIMAD UR4, UR17, UR10, URZ ;  /* 0x0000000a110472a4 */ /* 0x000fe2000f8e023f */
[----:B------:R-:W-:Y:S01]  /*8e60*/  VIADD R29, R2, UR42 ;  /* 0x0000002a021d7c36 */ /* 0x000fe20008000000 */
[----:B------:R-:W-:Y:S01]  /*8e70*/  UIMAD.WIDE.U32 UR8, UR41, UR10, UR8 ;  /* 0x0000000a290872a5 */ /* 0x000fe2000f8e0008 */
[----:B------:R-:W-:Y:S01]  /*8e80*/  VIADD R34, R22, UR42 ;  /* 0x0000002a16227c36 */ /* 0x000fe20008000000 */
[----:B------:R-:W-:Y:S01]  /*8e90*/  UIMAD UR4, UR41, UR11, UR4 ;  /* 0x0000000b290472a4 */ /* 0x000fe2000f8e0204 */
[----:B------:R-:W5:Y:S01]  /*8ea0*/  LD.E.128 R12, desc[UR52][R12.64] ;  /* 0x000000340c0c7980 */ /* 0x000f62000c101d00 */
[----:B------:R-:W-:Y:S01]  /*8eb0*/  IMAD.MOV.U32 R21, RZ, RZ, R29 ;  /* 0x000000ffff157224 */ /* 0x000fe200078e001d */
[----:B------:R-:W-:Y:S01]  /*8ec0*/  ULDC.64 UR10, c[0x0][0xaf0] ;  /* 0x0002bc00000a7ab9 */ /* 0x000fe20000000a00 */
[----:B0-----:R-:W-:Y:S01]  /*8ed0*/  @P1 IMAD.HI.U32 R2, R29, R20, RZ ;  /* 0x000000141d021227 */ /* 0x001fe200078e00ff */
[----:B------:R-:W-:Y:S01]  /*8ee0*/  UIADD3 UR9, UR9, UR4, URZ ;  /* 0x0000000409097290 */ /* 0x000fe2000fffe03f */
[----:B------:R-:W-:Y:S01]  /*8ef0*/  @!PT LDS RZ, [RZ] ;  /* 0x00000000fffff984 */ /* 0x000fe20000000800 */
[----:B------:R-:W-:Y:S01]  /*8f00*/  @!PT LDS RZ, [RZ] ;  /* 0x00000000fffff984 */ /* 0x000fe20000000800 */
[----:B------:R-:W-:Y:S01]  /*8f10*/  @!PT LDS RZ, [RZ] ;  /* 0x00000000fffff984 */ /* 0x000fe20000000800 */
[----:B------:R-:W-:Y:S01]  /*8f20*/  @!PT LDS RZ, [RZ] ;  /* 0x00000000fffff984 */ /* 0x000fe20000000800 */
[----:B------:R0:W-:Y:S06]  /*8f30*/  MEMBAR.ALL.CTA ;  /* 0x0000000000007992 */ /* 0x0001ec0000008000 */
[----:B0-----:R-:W0:Y:S01]  /*8f40*/  FENCE.VIEW.ASYNC.S ;  /* 0x00000000000073c6 */ /* 0x001e220000000000 */
[----:B------:R-:W-:Y:S01]  /*8f50*/  UIMAD UR4, UR40, UR10, URZ ;  /* 0x0000000a280472a4 */ /* 0x000fe2000f8e023f */
[----:B------:R-:W-:Y:S01]  /*8f60*/  VIADD R0, R0, 0x16820 ;  /* 0x0001682000007836 */ /* 0x000fe20000000000 */
[----:B------:R-:W-:-:S02]  /*8f70*/  UIMAD.WIDE.U32 UR8, UR39, UR10, UR8 ;  /* 0x0000000a270872a5 */ /* 0x000fc4000f8e0008 */
[----:B------:R-:W-:Y:S01]  /*8f80*/  UIMAD UR4, UR39, UR11, UR4 ;  /* 0x0000000b270472a4 */ /* 0x000fe2000f8e0204 */
[----:B-1----:R-:W-:Y:S02]  /*8f90*/  @P1 SHF.R.U32.HI R21, RZ, R3, R2 ;  /* 0x00000003ff151219 */ /* 0x002fe40000011602 */
[----:B------:R-:W-:Y:S01]  /*8fa0*/  ULDC.64 UR10, c[0x0][0xae0] ;  /* 0x0002b800000a7ab9 */ /* 0x000fe20000000a00 */
[----:B------:R-:W-:Y:S01]  /*8fb0*/  UIADD3 UR4, UR9, UR4, URZ ;  /* 0x0000000409047290 */ /* 0x000fe2000fffe03f */
[--C-:B------:R-:W-:Y:S01]  /*8fc0*/  SHF.R.S32.HI R20, RZ, 0x1f, R21.reuse ;  /* 0x0000001fff147819 */ /* 0x100fe20000011415 */
[----:B------:R-:W-:Y:S01]  /*8fd0*/  IMAD.MOV R28, RZ, RZ, -R21 ;  /* 0x000000ffff1c7224 */ /* 0x000fe200078e0a15 */
[----:B------:R-:W-:Y:S01]  /*8fe0*/  PRMT R0, RZ, 0x654, R0 ;  /* 0x00000654ff007816 */ /* 0x000fe20000000000 */
[----:B------:R-:W-:Y:S02]  /*8ff0*/  IMAD.U32 R3, RZ, RZ, UR9 ;  /* 0x00000009ff037e24 */ /* 0x000fe4000f8e00ff */
[----:B------:R-:W-:-:S02]  /*9000*/  IMAD R20, R20, UR10, RZ ;  /* 0x0000000a14147c24 */ /* 0x000fc4000f8e02ff */
[----:B------:R-:W-:Y:S02]  /*9010*/  IMAD R29, R33, R28, R29 ;  /* 0x0000001c211d7224 */ /* 0x000fe400078e021d */
[----:B------:R-:W-:Y:S01]  /*9020*/  IMAD.U32 R2, RZ, RZ, UR8 ;  /* 0x00000008ff027e24 */ /* 0x000fe2000f8e00ff */
[----:B------:R-:W-:Y:S01]  /*9030*/  ULDC.64 UR8, c[0x0][0xad8] ;  /* 0x0002b60000087ab9 */ /* 0x000fe20000000a00 */
[----:B------:R-:W-:Y:S01]  /*9040*/  IMAD.U32 R3, RZ, RZ, UR4 ;  /* 0x00000004ff037e24 */ /* 0x000fe2000f8e00ff */
[----:B------:R-:W-:Y:S01]  /*9050*/  ULDC UR4, c[0x0][0xac8] ;  /* 0x0002b20000047ab9 */ /* 0x000fe20000000800 */
[C---:B------:R-:W-:Y:S01]  /*9060*/  IMAD R33, R21.reuse, UR11, R20 ;  /* 0x0000000b15217c24 */ /* 0x040fe2000f8e0214 */
[----:B------:R-:W-:Y:S01]  /*9070*/  SHF.R.S32.HI R20, RZ, 0x1f, R29 ;  /* 0x0000001fff147819 */ /* 0x000fe2000001141d */
[----:B------:R-:W-:Y:S01]  /*9080*/  IMAD.WIDE.U32 R2, R21, UR10, R2 ;  /* 0x0000000a15027c25 */ /* 0x000fe2000f8e0002 */
[----:B0-----:R0:W-:Y:S03]  /*9090*/  SYNCS.ARRIVE.TRANS64.RED.A1T0 RZ, [R0+URZ], RZ ;  /* 0x000000ff00ff79a7 */ /* 0x0011e6000810043f */
[----:B------:R-:W-:-:S02]  /*90a0*/  IMAD.IADD R3, R3, 0x1, R33 ;  /* 0x0000000103037824 */ /* 0x000fc400078e0221 */
[----:B------:R-:W-:Y:S02]  /*90b0*/  IMAD R20, R20, UR8, RZ ;  /* 0x0000000814147c24 */ /* 0x000fe4000f8e02ff */
        /* <DEDUP_REMOVED lines=36> */
.L_x_2389:
        /* <DEDUP_REMOVED lines=8> */
[----:B------:R-:W-:Y:S01]  /*9380*/  IMAD.U32 R2, RZ, RZ, UR8 ;  /* 0x00000008ff027e24 */ /* 0x000fe2000f8e00ff */
[----:B------:R-:W-:Y:S01]  /*9390*/  MOV R3, UR9 ;  /* 0x0000000900037c02 */ /* 0x000fe20008000f00 */
[----:B------:R-:W-:Y:S02]  /*93a0*/  ULDC.64 UR8, c[0x0][0xc08] ;  /* 0x0003020000087ab9 */ /* 0x000fe40000000a00 */
[----:B------:R-:W-:-:S04]  /*93b0*/  UISETP.NE.U32.AND UP1, UPT, UR8, URZ, UPT ;  /* 0x0000003f0800728c */ /* 0x000fc8000bf25070 */
[----:B------:R-:W-:Y:S01]  /*93c0*/  UISETP.NE.AND.EX UP1, UPT, UR9, URZ, UPT, UP1 ;  /* 0x0000003f0900728c */ /* 0x000fe2000bf25310 */
[----:B------:R-:W2:Y:S01]  /*93d0*/  @P2 LDG.E R6, desc[UR52][R2.64] ;  /* 0x0000003402062981 */ /* 0x000ea2000c1e1900 */
[----:B------:R-:W-:-:S04]  /*93e0*/  IMAD.U32 R0, RZ, RZ, UR4 ;  /* 0x00000004ff007e24 */ /* 0x000fc8000f8e00ff */
        /* <DEDUP_REMOVED lines=18> */
.L_x_2392:
[----:B------:R-:W-:Y:S01]  /*9510*/  USEL UR39, UR39, URZ, !UP0 ;  /* 0x0000003f27277287 */ /* 0x000fe2000c000000 */
[----:B------:R-:W-:Y:S01]  /*9520*/  BSSY B1, `(.L_x_2393) ;  /* 0x000002c000017945 */ /* 0x000fe20003800000 */
[----:B------:R-:W-:-:S03]  /*9530*/  USEL UR40, UR40, URZ, !UP0 ;  /* 0x0000003f28287287 */ /* 0x000fc6000c000000 */
[----:B------:R-:W-:Y:S09]  /*9540*/  @P1 BRA `(.L_x_2394) ;  /* 0x0000000000a41947 */ /* 0x000ff20003800000 */
        /* <DEDUP_REMOVED lines=41> */
.L_x_2394:
[----:B------:R-:W-:Y:S05]  /*97e0*/  BSYNC B1 ;  /* 0x0000000000017941 */ /* 0x000fea0003800000 */
.L_x_2393:
        /* <DEDUP_REMOVED lines=29> */
[----:B------:R-:W-:Y:S01]  /*99c0*/  IMAD R6, R2, UR10, RZ ;  /* 0x0000000a02067c24 */ /* 0x000fe2000f8e02ff */
[----:B------:R-:W-:Y:S01]  /*99d0*/  MOV R3, UR4 ;  /* 0x0000000400037c02 */ /* 0x000fe20008000f00 */
[----:B------:R-:W-:Y:S01]  /*99e0*/  IMAD.U32 R2, RZ, RZ, UR8 ;  /* 0x00000008ff027e24 */ /* 0x000fe2000f8e00ff */
[----:B------:R-:W-:Y:S01]  /*99f0*/  SHF.R.S32.HI R4, RZ, 0x1f, R7 ;  /* 0x0000001fff047819 */ /* 0x000fe20000011407 */
[C---:B------:R-:W-:Y:S01]  /*9a00*/  IMAD R9, R5.reuse, UR11, R6 ;  /* 0x0000000b05097c24 */ /* 0x040fe2000f8e0206 */
[----:B------:R-:W-:Y:S01]  /*9a10*/  ULDC.64 UR8, c[0x0][0xad8] ;  /* 0x0002b60000087ab9 */ /* 0x000fe20000000a00 */
        /* <DEDUP_REMOVED lines=37> */
.L_x_2391:
[----:B------:R-:W-:Y:S05]  /*9c70*/  BSYNC B0 ;  /* 0x0000000000007941 */ /* 0x000fea0003800000 */
.L_x_2388:
[----:B------:R-:W-:Y:S02]  /*9c80*/  ULDC UR4, c[0x0][0xc3c] ;  /* 0x00030f0000047ab9 */ /* 0x000fe40000000800 */
[----:B------:R-:W-:-:S13]  /*9c90*/  ISETP.GE.AND P0, PT, R31, UR4, PT ;  /* 0x000000041f007c0c */ /* 0x000fda000bf06270 */
[----:B------:R-:W-:Y:S05]  /*9ca0*/  @!P0 BRA `(.L_x_2395) ;  /* 0xffffff7000188947 */ /* 0x000fea000383ffff */
[----:B------:R-:W-:Y:S05]  /*9cb0*/  EXIT ;  /* 0x000000000000794d */ /* 0x000fea0003800000 */
.L_x_2346:
        /* <DEDUP_REMOVED lines=18> */
.L_x_2396:
        /* <DEDUP_REMOVED lines=40> */
.L_x_2402:
[----:B------:R-:W0:Y:S01]  /*a060*/  LDC R2, c[0x0][0xc3c] ;  /* 0x00030f00ff027b82 */ /* 0x000e220000000800 */
[----:B------:R-:W-:-:S06]  /*a070*/  UIADD3 UR4, UR4, 0x1f, URZ ;  /* 0x0000001f04047890 */ /* 0x000fcc000fffe03f */
[----:B0-----:R-:W-:-:S13]  /*a080*/  ISETP.LE.AND P6, PT, R2, UR4, PT ;  /* 0x0000000402007c0c */ /* 0x001fda000bfc3270 */
[----:B------:R-:W-:Y:S05]  /*a090*/  @P6 BRA `(.L_x_2399) ;  /* 0x0000000400b06947 */ /* 0x000fea0003800000 */
[----:B------:R-:W-:Y:S01]  /*a0a0*/  IADD3 R7, R5, UR4, RZ ;  /* 0x0000000405077c10 */ /* 0x000fe2000fffe0ff */
[----:B------:R-:W-:Y:S01]  /*a0b0*/  BSSY B0, `(.L_x_2400) ;  /* 0x0000007000007945 */ /* 0x000fe20003800000 */
[----:B------:R-:W-:Y:S02]  /*a0c0*/  IMAD.MOV.U32 R0, RZ, RZ, RZ ;  /* 0x000000ffff007224 */ /* 0x000fe400078e00ff */
[----:B------:R-:W-:-:S13]  /*a0d0*/  ISETP.GE.OR P6, PT, R7, R2, !P0 ;  /* 0x000000020700720c */ /* 0x000fda00047c6670 */
[----:B------:R-:W-:Y:S05]  /*a0e0*/  @P6 BRA `(.L_x_2401) ;  /* 0x00000000000c6947 */ /* 0x000fea0003800000 */
[----:B------:R-:W0:Y:S02]  /*a0f0*/  LDC.64 R2, c[0x0][0xc80] ;  /* 0x00032000ff027b82 */ /* 0x000e240000000a00 */
[----:B0-----:R-:W-:-:S05]  /*a100*/  IMAD.WIDE R2, R7, 0x4, R2 ;  /* 0x0000000407027825 */ /* 0x001fca00078e0202 */
[----:B------:R0:W5:Y:S02]  /*a110*/  LDG.E R0, desc[UR52][R2.64] ;  /* 0x0000003402007981 */ /* 0x000164000c1e1900 */
.L_x_2401:
[----:B------:R-:W-:Y:S05]  /*a120*/  BSYNC B0 ;  /* 0x0000000000007941 */ /* 0x000fea0003800000 */
.L_x_2400:
        /* <DEDUP_REMOVED lines=20> */
.L_x_2398:
        /* <DEDUP_REMOVED lines=20> */
.L_x_2403:
        /* <DEDUP_REMOVED lines=9> */
[----:B------:R-:W-:Y:S01]  /*a440*/  IMAD.MOV.U32 R3, RZ, RZ, R6 ;  /* 0x000000ffff037224 */ /* 0x000fe200078e0006 */
[----:B------:R-:W-:-:S03]  /*a450*/  MOV R6, R10 ;  /* 0x0000000a00067202 */ /* 0x000fc60000000f00 */
        /* <DEDUP_REMOVED lines=38> */
[----:B------:R-:W-:Y:S02]  /*a6c0*/  ISETP.GE.AND P2, PT, R3, RZ, PT ;  /* 0x000000ff0300720c */ /* 0x000fe40003f46270 */
[----:B------:R-:W-:-:S05]  /*a6d0*/  IADD3 R3, R4, R6, RZ ;  /* 0x0000000604037210 */ /* 0x000fca0007ffe0ff */
        /* <DEDUP_REMOVED lines=8> */
.L_x_2399:
[----:B------:R-:W-:Y:S01]  /*a760*/  ULDC UR4, c[0x0][0xc3c] ;  /* 0x00030f0000047ab9 */ /* 0x000fe20000000800 */
[----:B------:R-:W-:Y:S02]  /*a770*/  IMAD.MOV.U32 R17, RZ, RZ, RZ ;  /* 0x000000ffff117224 */ /* 0x000fe400078e00ff */
[----:B------:R-:W-:Y:S02]  /*a780*/  IMAD.U32 R16, RZ, RZ, UR6 ;  /* 0x00000006ff107e24 */ /* 0x000fe4000f8e00ff */
[----:B------:R-:W-:Y:S02]  /*a790*/  IMAD.MOV.U32 R18, RZ, RZ, RZ ;  /* 0x000000ffff127224 */ /* 0x000fe400078e00ff */
[----:B------:R-:W-:-:S07]  /*a7a0*/  IMAD.U32 R19, RZ, RZ, UR4 ;  /* 0x00000004ff137e24 */ /* 0x000fce000f8e00ff */
.L_x_2404:
[----:B------:R-:W-:-:S13]  /*a7b0*/  ISETP.NE.AND P0, PT, R5, RZ, PT ;  /* 0x000000ff0500720c */ /* 0x000fda0003f05270 */
[----:B------:R-:W0:Y:S01]  /*a7c0*/  @!P0 S2R R3, SR_CgaCtaId ;  /* 0x0000000000038919 */ /* 0x000e220000008800 */
[----:B------:R-:W-:-:S04]  /*a7d0*/  @!P0 MOV R0, 0x400 ;  /* 0x0000040000008802 */ /* 0x000fc80000000f00 */
[----:B0-----:R-:W-:-:S05]  /*a7e0*/  @!P0 LEA R0, R3, R0, 0x18 ;  /* 0x0000000003008211 */ /* 0x001fca00078ec0ff */
[----:B------:R0:W-:Y:S01]  /*a7f0*/  @!P0 STS.128 [R0+0x168d0], R16 ;  /* 0x0168d01000008388 */ /* 0x0001e20000000c00 */
[----:B------:R-:W-:Y:S06]  /*a800*/  BAR.ARV 0x5, 0x200 ;  /* 0x0148000000007b1d */ /* 0x000fec0000002000 */
.L_x_2397:
        /* <DEDUP_REMOVED lines=29> */
.L_x_2466:
[----:B0-----:R-:W0:Y:S01]  /*a9e0*/  LDC.64 R2, c[0x0][0xc88] ;  /* 0x00032200ff027b82 */ /* 0x001e220000000a00 */
[----:B--2---:R-:W2:Y:S01]  /*a9f0*/  LDL.LU R6, [R1] ;  /* 0x0000000001067983 */ /* 0x004ea20000300800 */
        /* <DEDUP_REMOVED lines=8> */
[----:B---3--:R-:W-:-:S11]  /*aa80*/  SHF.R.S32.HI R0, RZ, 0x1f, R29 ;  /* 0x0000001fff007819 */ /* 0x008fd6000001141d */
[C---:B------:R-:W-:Y:S02]  /*aa90*/  @P0 LEA R2, P1, R29.reuse, UR4, 0x2 ;  /* 0x000000041d020c11 */ /* 0x040fe4000f8210ff */
[C---:B------:R-:W-:Y:S01]  /*aaa0*/  SHF.L.U32 R23, R29.reuse, 0x2, RZ ;  /* 0x000000021d177819 */ /* 0x040fe200000006ff */
[----:B------:R0:W-:Y:S01]  /*aab0*/  STL [R1+0x30], R0 ;  /* 0x0000300001007387 */ /* 0x0001e20000100800 */
[----:B------:R-:W-:Y:S01]  /*aac0*/  @P0 LEA.HI.X R3, R29, UR5, R0, 0x2, P1 ;  /* 0x000000051d030c11 */ /* 0x000fe200088f1400 */
[----:B------:R-:W-:-:S04]  /*aad0*/  ULDC.64 UR4, c[0x0][0xa00] ;  /* 0x0002800000047ab9 */ /* 0x000fc80000000a00 */
[----:B------:R1:W3:Y:S01]  /*aae0*/  @P0 LDG.E R7, desc[UR52][R2.64] ;  /* 0x0000003402070981 */ /* 0x0002e2000c1e1900 */
[----:B------:R-:W-:Y:S02]  /*aaf0*/  ISETP.NE.U32.AND P0, PT, RZ, UR4, PT ;  /* 0x00000004ff007c0c */ /* 0x000fe4000bf05070 */
[----:B------:R-:W-:Y:S01]  /*ab00*/  SHF.L.U64.HI R24, R29, 0x2, R0 ;  /* 0x000000021d187819 */ /* 0x000fe20000010200 */
[----:B0-----:R-:W-:Y:S01]  /*ab10*/  IMAD.MOV.U32 R0, RZ, RZ, RZ ;  /* 0x000000ffff007224 */ /* 0x001fe200078e00ff */
[----:B------:R-:W-:Y:S02]  /*ab20*/  ISETP.NE.AND.EX P2, PT, RZ, UR5, PT, P0 ;  /* 0x00000005ff007c0c */ /* 0x000fe4000bf45300 */
[----:B------:R-:W-:Y:S02]  /*ab30*/  ISETP.NE.U32.AND P0, PT, RZ, UR6, PT ;  /* 0x00000006ff007c0c */ /* 0x000fe4000bf05070 */
[----:B--2---:R-:W-:Y:S02]  /*ab40*/  LOP3.LUT R6, R6, 0xffffffef, RZ, 0xc0, !PT ;  /* 0xffffffef06067812 */ /* 0x004fe400078ec0ff */
[----:B------:R-:W-:-:S02]  /*ab50*/  ISETP.NE.AND.EX P0, PT, RZ, UR7, PT, P0 ;  /* 0x00000007ff007c0c */ /* 0x000fc4000bf05300 */
[----:B-1----:R-:W-:-:S04]  /*ab60*/  IADD3 R2, P1, R23, UR4, RZ ;  /* 0x0000000417027c10 */ /* 0x002fc8000ff3e0ff */
[----:B------:R-:W-:Y:S01]  /*ab70*/  IADD3.X R3, R24, UR5, RZ, P1, !PT ;  /* 0x0000000518037c10 */ /* 0x000fe20008ffe4ff */
[----:B------:R-:W-:Y:S01]  /*ab80*/  ULDC.64 UR4, c[0x0][0x418] ;  /* 0x0001060000047ab9 */ /* 0x000fe20000000a00 */
[----:B------:R-:W-:-:S03]  /*ab90*/  @P2 LOP3.LUT R6, R6, 0x10, RZ, 0xfc, !PT ;  /* 0x0000001006062812 */ /* 0x000fc600078efcff */
[----:B------:R-:W2:Y:S02]  /*aba0*/  @P2 LDG.E R0, desc[UR52][R2.64] ;  /* 0x0000003402002981 */ /* 0x000ea4000c1e1900 */
[----:B------:R-:W-:Y:S02]  /*abb0*/  @P0 IADD3 R4, P1, R23, UR6, RZ ;  /* 0x0000000617040c10 */ /* 0x000fe4000ff3e0ff */
[----:B------:R-:W-:Y:S02]  /*abc0*/  STL [R1], R6 ;  /* 0x0000000601007387 */ /* 0x000fe40000100800 */
[----:B------:R-:W-:-:S05]  /*abd0*/  @P0 IADD3.X R5, R24, UR7, RZ, P1, !PT ;  /* 0x0000000718050c10 */ /* 0x000fca0008ffe4ff */
[----:B------:R-:W4:Y:S01]  /*abe0*/  @P0 LDG.E R4, desc[UR52][R4.64] ;  /* 0x0000003404040981 */ /* 0x000f22000c1e1900 */
[----:B------:R-:W-:-:S03]  /*abf0*/  UISETP.NE.U32.AND UP0, UPT, UR4, URZ, UPT ;  /* 0x0000003f0400728c */ /* 0x000fc6000bf05070 */
[----:B------:R-:W-:Y:S01]  /*ac00*/  ULDC UR4, c[0x0][0x424] ;  /* 0x0001090000047ab9 */ /* 0x000fe20000000800 */
[----:B------:R-:W-:-:S03]  /*ac10*/  UISETP.NE.AND.EX UP0, UPT, UR5, URZ, UPT, UP0 ;  /* 0x0000003f0500728c */ /* 0x000fc6000bf05300 */
[----:B------:R-:W-:Y:S01]  /*ac20*/  ULDC UR5, c[0x0][0x2f0] ;  /* 0x0000bc0000057ab9 */ /* 0x000fe20000000800 */
[----:B------:R-:W-:-:S04]  /*ac30*/  USEL UR4, UR4, 0x1, UP0 ;  /* 0x0000000104047887 */ /* 0x000fc80008000000 */
[----:B------:R-:W-:Y:S01]  /*ac40*/  UIMAD UR4, UR4, UR5, URZ ;  /* 0x00000005040472a4 */ /* 0x000fe2000f8e023f */
[----:B--2---:R0:W-:Y:S04]  /*ac50*/  STL [R1+0x20], R0 ;  /* 0x0000200001007387 */ /* 0x0041e80000100800 */
[----:B---3--:R1:W-:Y:S04]  /*ac60*/  STL [R1+0x14], R7 ;  /* 0x0000140701007387 */ /* 0x0083e80000100800 */
[----:B----4-:R1:W-:Y:S01]  /*ac70*/  @P0 STL [R1+0x2c], R4 ;  /* 0x00002c0401000387 */ /* 0x0103e20000100800 */
        /* <DEDUP_REMOVED lines=10> */
.L_x_2406:
[----:B01----:R-:W-:Y:S01]  /*ad20*/  IMAD.MOV.U32 R4, RZ, RZ, R29 ;  /* 0x000000ffff047224 */ /* 0x003fe200078e001d */
        /* <DEDUP_REMOVED lines=9> */
.L_x_2407:
        /* <DEDUP_REMOVED lines=9> */
.L_x_2408:
[----:B0-2---:R-:W-:Y:S01]  /*ae50*/  IMAD.MOV.U32 R2, RZ, RZ, R6 ;  /* 0x000000ffff027224 */ /* 0x005fe200078e0006 */
[----:B------:R-:W0:Y:S01]  /*ae60*/  LDC R3, c[0x0][0x448] ;  /* 0x00011200ff037b82 */ /* 0x000e220000000800 */
[----:B------:R-:W2:Y:S01]  /*ae70*/  LDL R6, [R1+0x2c] ;  /* 0x00002c0001067983 */ /* 0x000ea20000100800 */
[----:B-----5:R-:W-:Y:S01]  /*ae80*/  IMAD.IADD R5, R0, 0x1, -R7 ;  /* 0x0000000100057824 */ /* 0x020fe200078e0a07 */
[----:B------:R-:W-:Y:S01]  /*ae90*/  BSSY B7, `(.L_x_2409) ;  /* 0x00003b4000077945 */ /* 0x000fe20003800000 */
[----:B------:R-:W-:Y:S02]  /*aea0*/  LOP3.LUT R2, R2, 0xfffffff7, RZ, 0xc0, !PT ;  /* 0xfffffff702027812 */ /* 0x000fe400078ec0ff */
[----:B0-----:R-:W-:-:S13]  /*aeb0*/  ISETP.NE.AND P0, PT, R3, 0x1, PT ;  /* 0x000000010300780c */ /* 0x001fda0003f05270 */
[----:B------:R-:W0:Y:S01]  /*aec0*/  @P0 LDC R4, c[0x0][0x44c] ;  /* 0x00011300ff040b82 */ /* 0x000e220000000800 */
[----:B------:R-:W-:-:S05]  /*aed0*/  @P0 LOP3.LUT R2, R2, 0x8, RZ, 0xfc, !PT ;  /* 0x0000000802020812 */ /* 0x000fca00078efcff */
[----:B------:R1:W-:Y:S02]  /*aee0*/  STL [R1], R2 ;  /* 0x0000000201007387 */ /* 0x0003e40000100800 */
[----:B------:R-:W3:Y:S02]  /*aef0*/  @P0 LDC R3, c[0x0][0x450] ;  /* 0x00011400ff030b82 */ /* 0x000ee40000000800 */
[----:B------:R4:W-:Y:S01]  /*af00*/  STL [R1+0x10], R5 ;  /* 0x0000100501007387 */ /* 0x0009e20000100800 */
[----:B-1----:R-:W-:-:S04]  /*af10*/  IMAD R2, R17, 0xc0, RZ ;  /* 0x000000c011027824 */ /* 0x002fc800078e02ff */
[----:B------:R-:W-:-:S04]  /*af20*/  VIADD R2, R2, 0xbf ;  /* 0x000000bf02027836 */ /* 0x000fc80000000000 */
[----:B0-----:R-:W-:-:S05]  /*af30*/  @P0 IMAD.HI.U32 R4, R2, R4, RZ ;  /* 0x0000000402040227 */ /* 0x001fca00078e00ff */
[----:B---3--:R-:W-:Y:S02]  /*af40*/  @P0 SHF.R.U32.HI R2, RZ, R3, R4 ;  /* 0x00000003ff020219 */ /* 0x008fe40000011604 */
[----:B--2---:R-:W-:-:S05]  /*af50*/  IADD3 R0, R5, 0x80, -R6 ;  /* 0x0000008005007810 */ /* 0x004fca0007ffe806 */
[----:B------:R-:W-:-:S05]  /*af60*/  IMAD.IADD R0, R0, 0x1, R2 ;  /* 0x0000000100007824 */ /* 0x000fca00078e0202 */
[----:B------:R-:W-:-:S04]  /*af70*/  SHF.R.S32.HI R2, RZ, 0x1f, R0 ;  /* 0x0000001fff027819 */ /* 0x000fc80000011400 */
[----:B------:R-:W-:Y:S01]  /*af80*/  LEA.HI R0, R2, R0, RZ, 0x7 ;  /* 0x0000000002007211 */ /* 0x000fe200078f38ff */
[----:B------:R-:W-:-:S03]  /*af90*/  VIADD R2, R5, 0x7f ;  /* 0x0000007f05027836 */ /* 0x000fc60000000000 */
[----:B------:R-:W-:Y:S02]  /*afa0*/  SHF.R.S32.HI R0, RZ, 0x7, R0 ;  /* 0x00000007ff007819 */ /* 0x000fe40000011400 */
[----:B------:R-:W-:-:S04]  /*afb0*/  SHF.R.S32.HI R3, RZ, 0x1f, R2 ;  /* 0x0000001fff037819 */ /* 0x000fc80000011402 */
[----:B------:R-:W-:-:S04]  /*afc0*/  LEA.HI R2, R3, R2, RZ, 0x7 ;  /* 0x0000000203027211 */ /* 0x000fc800078f38ff */
[----:B------:R-:W-:-:S04]  /*afd0*/  SHF.R.S32.HI R2, RZ, 0x7, R2 ;  /* 0x00000007ff027819 */ /* 0x000fc80000011402 */
[----:B------:R-:W-:-:S04]  /*afe0*/  VIMNMX R4, R2, R0, PT ;  /* 0x0000000002047248 */ /* 0x000fc80003fe0100 */
[----:B------:R-:W-:Y:S01]  /*aff0*/  ISETP.GT.AND P0, PT, R4, RZ, PT ;  /* 0x000000ff0400720c */ /* 0x000fe20003f04270 */
[----:B------:R4:W-:-:S12]  /*b000*/  STL [R1+0x28], R4 ;  /* 0x0000280401007387 */ /* 0x0009d80000100800 */
[----:B----4-:R-:W-:Y:S05]  /*b010*/  @P0 BRA `(.L_x_2410) ;  /* 0x0000000000440947 */ /* 0x010fea0003800000 */
        /* <DEDUP_REMOVED lines=17> */
.L_x_2410:
        /* <DEDUP_REMOVED lines=20> */
.L_x_2413:
[----:B------:R-:W-:Y:S05]  /*b270*/  BSYNC B6 ;  /* 0x0000000000067941 */ /* 0x000fea0003800000 */
.L_x_2412:
        /* <DEDUP_REMOVED lines=20> */
.L_x_2416:
[----:B------:R0:W1:Y:S01]  /*b3c0*/  LDC.64 R2, c[0x4][R26] ;  /* 0x010000001a027b82 */ /* 0x0000620000000a00 */
[----:B------:R-:W-:Y:S01]  /*b3d0*/  ULDC.64 UR6, c[0x4][0x88] ;  /* 0x0100220000067ab9 */ /* 0x000fe20000000a00 */
[----:B------:R-:W-:Y:S01]  /*b3e0*/  ULDC.64 UR8, c[0x4][0x90] ;  /* 0x0100240000087ab9 */ /* 0x000fe20000000a00 */
[----:B------:R-:W-:Y:S01]  /*b3f0*/  ULDC.64 UR4, c[0x4][0x18] ;  /* 0x0100060000047ab9 */ /* 0x000fe20000000a00 */
[----:B------:R-:W-:Y:S01]  /*b400*/  MOV R4, UR6 ;  /* 0x0000000600047c02 */ /* 0x000fe20008000f00 */
[----:B------:R-:W-:Y:S02]  /*b410*/  IMAD.U32 R5, RZ, RZ, UR7 ;  /* 0x00000007ff057e24 */ /* 0x000fe4000f8e00ff */
        /* <DEDUP_REMOVED lines=9> */
.L_x_2415:
[----:B------:R-:W-:Y:S05]  /*b4b0*/  BSYNC B6 ;  /* 0x0000000000067941 */ /* 0x000fea0003800000 */
.L_x_2414:
        /* <DEDUP_REMOVED lines=10> */
[----:B------:R-:W0:Y:S03]  /*b560*/  S2R R0, SR_TID.X ;  /* 0x0000000000007919 */ /* 0x000e260000002100 */
[----:B------:R-:W-:Y:S01]  /*b570*/  @P0 IADD3.X R3, R24, UR5, RZ, P1, !PT ;  /* 0x0000000518030c10 */ /* 0x000fe20008ffe4ff */
[----:B------:R-:W4:Y:S04]  /*b580*/  LDL.LU R20, [R1] ;  /* 0x0000000001147983 */ /* 0x000f280000300800 */
[----:B--2---:R-:W2:Y:S01]  /*b590*/  @P0 LDG.E R21, desc[UR52][R2.64] ;  /* 0x0000003402150981 */ /* 0x004ea2000c1e1900 */
[----:B-1----:R-:W-:Y:S01]  /*b5a0*/  ISETP.NE.AND P2, PT, R7, 0x1, PT ;  /* 0x000000010700780c */ /* 0x002fe20003f45270 */
[----:B0-----:R-:W-:Y:S01]  /*b5b0*/  IMAD.SHL.U32 R5, R5, 0x10, RZ ;  /* 0x0000001005057824 */ /* 0x001fe200078e00ff */
[----:B------:R-:W-:Y:S01]  /*b5c0*/  LOP3.LUT R0, R0, 0x7f, RZ, 0xc0, !PT ;  /* 0x0000007f00007812 */ /* 0x000fe200078ec0ff */
[----:B---3--:R-:W-:-:S03]  /*b5d0*/  VIADD R26, R26, 0xffffffff ;  /* 0xffffffff1a1a7836 */ /* 0x008fc60000000000 */
[----:B------:R-:W-:Y:S01]  /*b5e0*/  SHF.R.U32.HI R0, RZ, 0x3, R0 ;  /* 0x00000003ff007819 */ /* 0x000fe20000011600 */
[----:B------:R-:W-:Y:S01]  /*b5f0*/  IMAD.SHL.U32 R8, R26, 0x80, RZ ;  /* 0x000000801a087824 */ /* 0x000fe200078e00ff */
[----:B------:R-:W-:-:S04]  /*b600*/  LOP3.LUT R5, R5, 0x70, RZ, 0xc0, !PT ;  /* 0x0000007005057812 */ /* 0x000fc800078ec0ff */
        /* <DEDUP_REMOVED lines=17> */
[----:B------:R-:W0:Y:S01]  /*b720*/  @!P0 LDC.64 R2, c[0x0][0x418] ;  /* 0x00010600ff028b82 */ /* 0x000e220000000a00 */
[----:B------:R0:W-:Y:S01]  /*b730*/  STL [R1+0x18], R6 ;  /* 0x0000180601007387 */ /* 0x0001e20000100800 */
[----:B------:R-:W-:Y:S01]  /*b740*/  @!P0 IMAD.IADD R7, R5, 0x1, R7 ;  /* 0x0000000105078824 */ /* 0x000fe200078e0207 */
[C---:B0-----:R-:W-:Y:S02]  /*b750*/  @!P0 LEA R6, P1, R4.reuse, R2, 0x2 ;  /* 0x0000000204068211 */ /* 0x041fe400078210ff */
[----:B------:R-:W-:Y:S02]  /*b760*/  MOV R2, RZ ;  /* 0x000000ff00027202 */ /* 0x000fe40000000f00 */
[----:B------:R-:W-:-:S05]  /*b770*/  @!P0 LEA.HI.X R7, R4, R3, R7, 0x2, P1 ;  /* 0x0000000304078211 */ /* 0x000fca00008f1407 */
[----:B------:R0:W5:Y:S01]  /*b780*/  @!P0 LDG.E R2, desc[UR52][R6.64] ;  /* 0x0000003406028981 */ /* 0x000162000c1e1900 */
[----:B------:R-:W-:Y:S01]  /*b790*/  LOP3.LUT R20, R20, 0xfffffffb, RZ, 0xc0, !PT ;  /* 0xfffffffb14147812 */ /* 0x000fe200078ec0ff */
[----:B------:R-:W-:-:S03]  /*b7a0*/  IMAD.U32 R9, RZ, RZ, UR36 ;  /* 0x00000024ff097e24 */ /* 0x000fc6000f8e00ff */
[----:B------:R-:W-:Y:S02]  /*b7b0*/  @P2 LOP3.LUT R20, R20, 0x4, RZ, 0xfc, !PT ;  /* 0x0000000414142812 */ /* 0x000fe400078efcff */
[----:B------:R-:W-:Y:S02]  /*b7c0*/  ISETP.NE.AND P2, PT, R9, 0x3, PT ;  /* 0x000000030900780c */ /* 0x000fe40003f45270 */
[----:B------:R-:W-:-:S11]  /*b7d0*/  LOP3.LUT R20, R20, 0xfffffffd, RZ, 0xc0, !PT ;  /* 0xfffffffd14147812 */ /* 0x000fd600078ec0ff */
[----:B------:R-:W-:-:S05]  /*b7e0*/  @P2 LOP3.LUT R20, R20, 0x2, RZ, 0xfc, !PT ;  /* 0x0000000214142812 */ /* 0x000fca00078efcff */
[----:B------:R0:W-:Y:S01]  /*b7f0*/  STL [R1], R20 ;  /* 0x0000001401007387 */ /* 0x0001e20000100800 */
[----:B------:R-:W-:-:S03]  /*b800*/  UMOV UR4, 0xffffffff ;  /* 0xffffffff00047882 */ /* 0x000fc60000000000 */
[----:B------:R-:W-:Y:S05]  /*b810*/  BRA.DIV UR4, `(.L_x_2417) ;  /* 0x0000004604087947 */ /* 0x000fea000b800000 */
.L_x_2483:
[----:B------:R-:W-:-:S05]  /*b820*/  SHF.R.S32.HI R9, RZ, 0x1f, R18 ;  /* 0x0000001fff097819 */ /* 0x000fca0000011412 */
[----:B------:R1:W-:Y:S01]  /*b830*/  STL [R1+0x8], R9 ;  /* 0x0000080901007387 */ /* 0x0003e20000100800 */
[----:B------:R-:W-:Y:S05]  /*b840*/  @!P2 BRA `(.L_x_2418) ;  /* 0x000000000004a947 */ /* 0x000fea0003800000 */
[----:B------:R-:W-:Y:S01]  /*b850*/  BPT.TRAP 0x1 ;  /* 0x000000040000795c */ /* 0x000fe20000300000 */
.L_x_2418:
        /* <DEDUP_REMOVED lines=23> */
[----:B------:R-:W0:Y:S02]  /*b9d0*/  SYNCS.PHASECHK.TRANS64.TRYWAIT P0, [R3+URZ+0x16840], R4 ;  /* 0x01684004030075a7 */ /* 0x000e24000800017f */
[----:B0-----:R-:W-:Y:S05]  /*b9e0*/  @!P0 BRA `(.L_x_2420) ;  /* 0x0000004000c88947 */ /* 0x001fea0003800000 */
.L_x_2484:
[----:B------:R-:W-:Y:S05]  /*b9f0*/  BSYNC B0 ;  /* 0x0000000000007941 */ /* 0x000fea0003800000 */
.L_x_2419:
        /* <DEDUP_REMOVED lines=21> */
[----:B------:R-:W-:Y:S02]  /*bb50*/  ULDC.64 UR4, c[0x0][0x2e8] ;  /* 0x0000ba0000047ab9 */ /* 0x000fe40000000a00 */
[----:B------:R-:W-:Y:S01]  /*bb60*/  LEA R0, P0, R4, UR4, 0x1 ;  /* 0x0000000404007c11 */ /* 0x000fe2000f8008ff */
[----:B------:R-:W-:Y:S01]  /*bb70*/  ULDC UR4, c[0x0][0x2f4] ;  /* 0x0000bd0000047ab9 */ /* 0x000fe20000000800 */
[----:B----4-:R-:W-:Y:S01]  /*bb80*/  LOP3.LUT R9, R9, 0xfffffffe, RZ, 0xc0, !PT ;  /* 0xfffffffe09097812 */ /* 0x010fe200078ec0ff */
[----:B------:R-:W-:Y:S01]  /*bb90*/  IMAD.IADD R2, R5, 0x1, R2 ;  /* 0x0000000105027824 */ /* 0x000fe200078e0202 */
[----:B------:R-:W-:Y:S01]  /*bba0*/  ISETP.GE.AND P2, PT, R28, UR4, PT ;  /* 0x000000041c007c0c */ /* 0x000fe2000bf46270 */
[----:B------:R-:W-:-:S03]  /*bbb0*/  UMOV UR4, 0xffffffff ;  /* 0xffffffff00047882 */ /* 0x000fc60000000000 */
[----:B------:R-:W-:Y:S02]  /*bbc0*/  LEA.HI.X R2, R4, UR5, R2, 0x1, P0 ;  /* 0x0000000504027c11 */ /* 0x000fe400080f0c02 */
[----:B---3--:R-:W-:-:S04]  /*bbd0*/  IADD3 R4, -R10, R11, -R8 ;  /* 0x0000000b0a047210 */ /* 0x008fc80007ffe908 */
[----:B------:R-:W-:-:S03]  /*bbe0*/  ISETP.GE.AND P0, PT, R4, 0x1, PT ;  /* 0x000000010400780c */ /* 0x000fc60003f06270 */
        /* <DEDUP_REMOVED lines=81> */
.L_x_2502:
        /* <DEDUP_REMOVED lines=10> */
.L_x_2422:
        /* <DEDUP_REMOVED lines=11> */
.L_x_2423:
[----:B------:R1:W5:Y:S01]  /*c250*/  LDL R0, [R1] ;  /* 0x0000000001007983 */ /* 0x0003620000100800 */
        /* <DEDUP_REMOVED lines=37> */
.L_x_2425:
[----:B------:R-:W-:Y:S05]  /*c4b0*/  BSYNC B6 ;  /* 0x0000000000067941 */ /* 0x000fea0003800000 */
.L_x_2424:
[----:B------:R-:W2:Y:S01]  /*c4c0*/  LDL.LU R21, [R1+0x34] ;  /* 0x0000340001157983 */ /* 0x000ea20000300800 */
[----:B------:R-:W-:Y:S01]  /*c4d0*/  ULDC.64 UR4, c[0x0][0x2d8] ;  /* 0x0000b60000047ab9 */ /* 0x000fe20000000a00 */
[----:B0-----:R-:W0:Y:S01]  /*c4e0*/  LDC R4, c[0x0][0x448] ;  /* 0x00011200ff047b82 */ /* 0x001e220000000800 */
[----:B------:R-:W-:Y:S01]  /*c4f0*/  ULDC.64 UR6, c[0x0][0x2c8] ;  /* 0x0000b20000067ab9 */ /* 0x000fe20000000a00 */
[----:B------:R-:W3:Y:S01]  /*c500*/  LDL.LU R0, [R1+0x30] ;  /* 0x0000300001007983 */ /* 0x000ee20000300800 */
[----:B------:R-:W-:-:S03]  /*c510*/  ULDC.64 UR8, c[0x0][0x280] ;  /* 0x0000a00000087ab9 */ /* 0x000fc60000000a00 */
[----:B------:R-:W3:Y:S02]  /*c520*/  LDL.LU.64 R2, [R1+0x20] ;  /* 0x0000200001027983 */ /* 0x000ee40000300a00 */
[----:B------:R-:W1:Y:S02]  /*c530*/  LDC R9, c[0x0][0x448] ;  /* 0x00011200ff097b82 */ /* 0x000e640000000800 */
[----:B------:R-:W4:Y:S04]  /*c540*/  LDL R20, [R1+0x8] ;  /* 0x0000080001147983 */ /* 0x000f280000100800 */
[----:B------:R0:W5:Y:S02]  /*c550*/  LDL R10, [R1+0x1c] ;  /* 0x00001c00010a7983 */ /* 0x0001640000100800 */
[----:B0-----:R-:W-:-:S13]  /*c560*/  ISETP.NE.AND P6, PT, R4, 0x1, PT ;  /* 0x000000010400780c */ /* 0x001fda0003fc5270 */
[----:B------:R-:W0:Y:S08]  /*c570*/  @P6 LDC R5, c[0x0][0x44c] ;  /* 0x00011300ff056b82 */ /* 0x000e300000000800 */
[----:B------:R-:W1:Y:S08]  /*c580*/  @P6 LDC R4, c[0x0][0x450] ;  /* 0x00011400ff046b82 */ /* 0x000e700000000800 */
[----:B------:R-:W1:Y:S01]  /*c590*/  @P6 LDC R8, c[0x0][0x450] ;  /* 0x00011400ff086b82 */ /* 0x000e620000000800 */
[----:B---3--:R-:W-:-:S02]  /*c5a0*/  IMAD.MOV.U32 R3, RZ, RZ, R0 ;  /* 0x000000ffff037224 */ /* 0x008fc400078e0000 */
[----:B----4-:R-:W-:Y:S02]  /*c5b0*/  IMAD R0, R20, UR4, RZ ;  /* 0x0000000414007c24 */ /* 0x010fe4000f8e02ff */
[C---:B------:R-:W-:Y:S01]  /*c5c0*/  IMAD.WIDE.U32 R2, R18.reuse, UR4, R2 ;  /* 0x0000000412027c25 */ /* 0x040fe2000f8e0002 */
[----:B------:R-:W3:Y:S03]  /*c5d0*/  S2R R20, SR_TID.X ;  /* 0x0000000000147919 */ /* 0x000ee60000002100 */
[----:B------:R-:W-:Y:S01]  /*c5e0*/  IMAD R0, R18, UR5, R0 ;  /* 0x0000000512007c24 */ /* 0x000fe2000f8e0200 */
[----:B------:R-:W-:-:S03]  /*c5f0*/  ULDC.64 UR4, c[0x0][0x2e0] ;  /* 0x0000b80000047ab9 */ /* 0x000fc60000000a00 */
[----:B------:R-:W-:Y:S02]  /*c600*/  IMAD.IADD R3, R3, 0x1, R0 ;  /* 0x0000000103037824 */ /* 0x000fe400078e0200 */
[----:B--2---:R-:W-:Y:S02]  /*c610*/  IMAD R0, R21, UR4, RZ ;  /* 0x0000000415007c24 */ /* 0x004fe4000f8e02ff */
[----:B------:R-:W2:Y:S01]  /*c620*/  S2R R21, SR_TID.X ;  /* 0x0000000000157919 */ /* 0x000ea20000002100 */
[----:B------:R-:W-:-:S04]  /*c630*/  IMAD.WIDE.U32 R2, R29, UR4, R2 ;  /* 0x000000041d027c25 */ /* 0x000fc8000f8e0002 */
[----:B------:R-:W-:Y:S01]  /*c640*/  IMAD R0, R29, UR5, R0 ;  /* 0x000000051d007c24 */ /* 0x000fe2000f8e0200 */
[----:B------:R-:W-:-:S03]  /*c650*/  ULDC.64 UR4, c[0x0][0x2d0] ;  /* 0x0000b40000047ab9 */ /* 0x000fc60000000a00 */
[----:B------:R-:W-:Y:S01]  /*c660*/  IMAD.IADD R3, R3, 0x1, R0 ;  /* 0x0000000103037824 */ /* 0x000fe200078e0200 */
[----:B---3--:R-:W-:-:S04]  /*c670*/  LOP3.LUT R20, R20, 0x7f, RZ, 0xc0, !PT ;  /* 0x0000007f14147812 */ /* 0x008fc800078ec0ff */
[----:B------:R-:W-:Y:S01]  /*c680*/  SHF.R.U32.HI R20, RZ, 0x3, R20 ;  /* 0x00000003ff147819 */ /* 0x000fe20000011614 */
[----:B--2---:R-:W-:-:S05]  /*c690*/  IMAD.SHL.U32 R21, R21, 0x10, RZ ;  /* 0x0000001015157824 */ /* 0x004fca00078e00ff */
[----:B------:R-:W-:-:S04]  /*c6a0*/  LOP3.LUT R21, R21, 0x70, RZ, 0xc0, !PT ;  /* 0x0000007015157812 */ /* 0x000fc800078ec0ff */
[----:B------:R-:W-:Y:S02]  /*c6b0*/  LOP3.LUT R20, R20, R21, RZ, 0xfc, !PT ;  /* 0x0000001514147212 */ /* 0x000fe400078efcff */
[----:B------:R2:W5:Y:S03]  /*c6c0*/  LDL R21, [R1+0x2c] ;  /* 0x00002c0001157983 */ /* 0x0005660000100800 */
[----:B------:R-:W-:-:S04]  /*c6d0*/  IMAD R6, R17, 0xc0, R20 ;  /* 0x000000c011067824 */ /* 0x000fc800078e0214 */
[----:B0-----:R-:W-:-:S04]  /*c6e0*/  @P6 IMAD.HI.U32 R0, R6, R5, RZ ;  /* 0x0000000506006227 */ /* 0x001fc800078e00ff */
        /* <DEDUP_REMOVED lines=19> */
[----:B------:R-:W1:Y:S01]  /*c820*/  S2R R20, SR_TID.X ;  /* 0x0000000000147919 */ /* 0x000e620000002100 */
[----:B0-----:R-:W-:-:S05]  /*c830*/  @P6 IMAD.HI.U32 R7, R5, R7, RZ ;  /* 0x0000000705076227 */ /* 0x001fca00078e00ff */
[----:B------:R-:W-:-:S05]  /*c840*/  @P6 SHF.R.U32.HI R6, RZ, R8, R7 ;  /* 0x00000008ff066219 */ /* 0x000fca0000011607 */
        /* <DEDUP_REMOVED lines=16> */
[----:B-1----:R-:W-:Y:S02]  /*c950*/  LOP3.LUT R20, R20, 0x7f, RZ, 0xc0, !PT ;  /* 0x0000007f14147812 */ /* 0x002fe400078ec0ff */
        /* <DEDUP_REMOVED lines=109> */
.L_x_2527:
        /* <DEDUP_REMOVED lines=10> */
.L_x_2427:
        /* <DEDUP_REMOVED lines=20> */
.L_x_2528:
[----:B------:R-:W-:Y:S05]  /*d210*/  BSYNC B0 ;  /* 0x0000000000007941 */ /* 0x000fea0003800000 */
.L_x_2428:
[----:B------:R-:W-:Y:S04]  /*d220*/  BSSY B0, `(.L_x_2430) ;  /* 0x0000106000007945 */ /* 0x000fe80003800000 */
[----:B------:R-:W-:Y:S05]  /*d230*/  @!P1 BRA `(.L_x_2431) ;  /* 0x0000001000109947 */ /* 0x000fea0003800000 */
[----:B------:R-:W2:Y:S01]  /*d240*/  LDL.LU R0, [R1+0x28] ;  /* 0x0000280001007983 */ /* 0x000ea20000300800 */
[----:B------:R-:W-:Y:S01]  /*d250*/  ULDC UR4, c[0x0][0x2f4] ;  /* 0x0000bd0000047ab9 */ /* 0x000fe20000000800 */
[----:B------:R-:W-:Y:S01]  /*d260*/  IMAD.MOV.U32 R17, RZ, RZ, R27 ;  /* 0x000000ffff117224 */ /* 0x000fe200078e001b */
[----:B------:R-:W-:Y:S01]  /*d270*/  ISETP.GE.AND P1, PT, R28, UR4, PT ;  /* 0x000000041c007c0c */ /* 0x000fe2000bf26270 */
[----:B------:R-:W-:Y:S02]  /*d280*/  IMAD.MOV.U32 R6, RZ, RZ, R25 ;  /* 0x000000ffff067224 */ /* 0x000fe400078e0019 */
[----:B------:R-:W-:Y:S02]  /*d290*/  IMAD.MOV.U32 R29, RZ, RZ, R26 ;  /* 0x000000ffff1d7224 */ /* 0x000fe400078e001a */
[----:B--2---:R-:W-:-:S08]  /*d2a0*/  VIADD R7, R0, 0xfffffffe ;  /* 0xfffffffe00077836 */ /* 0x004fd00000000000 */
.L_x_2444:
        /* <DEDUP_REMOVED lines=42> */
.L_x_2432:
[----:B------:R-:W-:Y:S01]  /*d550*/  IMAD R5, R25, 0x8, R22 ;  /* 0x0000000819057824 */ /* 0x000fe200078e0216 */
[----:B------:R-:W-:Y:S01]  /*d560*/  SHF.L.U32 R2, R27, 0x1f, RZ ;  /* 0x0000001f1b027819 */ /* 0x000fe200000006ff */
[----:B------:R-:W-:Y:S03]  /*d570*/  BSSY B1, `(.L_x_2433) ;  /* 0x0000003000017945 */ /* 0x000fe60003800000 */
[----:B------:R-:W0:Y:S02]  /*d580*/  SYNCS.PHASECHK.TRANS64.TRYWAIT P0, [R5+URZ+0x16840], R2 ;  /* 0x01684002050075a7 */ /* 0x000e24000800017f */
[----:B0-----:R-:W-:Y:S05]  /*d590*/  @!P0 BRA `(.L_x_2434) ;  /* 0x0000004000988947 */ /* 0x001fea0003800000 */
.L_x_2529:
[----:B------:R-:W-:Y:S05]  /*d5a0*/  BSYNC B1 ;  /* 0x0000000000017941 */ /* 0x000fea0003800000 */
.L_x_2433:
        /* <DEDUP_REMOVED lines=18> */
[----:B------:R-:W-:Y:S02]  /*d6d0*/  IMAD.SHL.U32 R8, R9, 0x8, RZ ;  /* 0x0000000809087824 */ /* 0x000fe400078e00ff */
[C---:B------:R-:W-:Y:S02]  /*d6e0*/  IMAD R7, R18.reuse, UR5, R7 ;  /* 0x0000000512077c24 */ /* 0x040fe4000f8e0207 */
[----:B------:R-:W-:Y:S01]  /*d6f0*/  IMAD.WIDE.U32 R2, R18, UR4, R2 ;  /* 0x0000000412027c25 */ /* 0x000fe2000f8e0002 */
[----:B------:R-:W-:Y:S01]  /*d700*/  LOP3.LUT R8, R8, 0x1f8, RZ, 0xc0, !PT ;  /* 0x000001f808087812 */ /* 0x000fe200078ec0ff */
[----:B------:R-:W-:Y:S02]  /*d710*/  ULDC.64 UR4, c[0x0][0x2e8] ;  /* 0x0000ba0000047ab9 */ /* 0x000fe40000000a00 */
[----:B------:R-:W-:Y:S01]  /*d720*/  IMAD.IADD R7, R7, 0x1, R3 ;  /* 0x0000000107077824 */ /* 0x000fe200078e0203 */
[----:B------:R-:W-:-:S02]  /*d730*/  LOP3.LUT R8, R8, 0x38, R9, 0x78, !PT ;  /* 0x0000003808087812 */ /* 0x000fc400078e7809 */
        /* <DEDUP_REMOVED lines=46> */
.L_x_2547:
        /* <DEDUP_REMOVED lines=8> */
.L_x_2436:
        /* <DEDUP_REMOVED lines=11> */
.L_x_2437:
[----:B------:R1:W-:Y:S01]  /*db50*/  SYNCS.ARRIVE.TRANS64.A1T0 RZ, [R5+URZ+0x16830], RZ ;  /* 0x016830ff05ff79a7 */ /* 0x0003e2000810003f */
[----:B------:R-:W-:Y:S05]  /*db60*/  @!P3 BRA `(.L_x_2438) ;  /* 0x000000000004b947 */ /* 0x000fea0003800000 */
[----:B------:R-:W-:Y:S01]  /*db70*/  BPT.TRAP 0x1 ;  /* 0x000000040000795c */ /* 0x000fe20000300000 */
.L_x_2438:
[----:B------:R-:W-:Y:S01]  /*db80*/  SHF.L.U32 R2, R17, 0x1f, RZ ;  /* 0x0000001f11027819 */ /* 0x000fe200000006ff */
[----:B------:R-:W-:Y:S01]  /*db90*/  BSSY B1, `(.L_x_2439) ;  /* 0x0000004000017945 */ /* 0x000fe20003800000 */
[----:B-1----:R-:W-:-:S04]  /*dba0*/  LEA R5, R6, R22, 0x3 ;  /* 0x0000001606057211 */ /* 0x002fc800078e18ff */
[----:B------:R-:W1:Y:S02]  /*dbb0*/  SYNCS.PHASECHK.TRANS64.TRYWAIT P0, [R5+URZ+0x16860], R2 ;  /* 0x01686002050075a7 */ /* 0x000e64000800017f */
[----:B-1----:R-:W-:Y:S05]  /*dbc0*/  @!P0 BRA `(.L_x_2440) ;  /* 0x0000004400508947 */ /* 0x002fea0003800000 */
.L_x_2548:
[----:B------:R-:W-:Y:S05]  /*dbd0*/  BSYNC B1 ;  /* 0x0000000000017941 */ /* 0x000fea0003800000 */
.L_x_2439:
        /* <DEDUP_REMOVED lines=60> */
.L_x_2566:
        /* <DEDUP_REMOVED lines=25> */
[----:B0-----:R-:W-:Y:S02]  /*e130*/  LEA R23, P2, R2, UR4, 0x1 ;  /* 0x0000000402177c11 */ /* 0x001fe4000f8408ff */
[----:B------:R-:W-:-:S04]  /*e140*/  IADD3 R0, R0, R3, RZ ;  /* 0x0000000300007210 */ /* 0x000fc80007ffe0ff */
[----:B------:R-:W-:-:S07]  /*e150*/  LEA.HI.X R24, R2, UR5, R0, 0x1, P2 ;  /* 0x0000000502187c11 */ /* 0x000fce00090f0c00 */
.L_x_2442:
        /* <DEDUP_REMOVED lines=11> */
.L_x_2443:
[C---:B------:R-:W-:Y:S01]  /*e210*/  ISETP.GT.AND P0, PT, R26.reuse, RZ, PT ;  /* 0x000000ff1a00720c */ /* 0x040fe20003f04270 */
[----:B------:R1:W-:Y:S01]  /*e220*/  SYNCS.ARRIVE.TRANS64.A1T0 RZ, [R5+URZ+0x16850], RZ ;  /* 0x016850ff05ff79a7 */ /* 0x0003e2000810003f */
[----:B------:R-:W-:Y:S02]  /*e230*/  VIADD R7, R26, 0xffffffff ;  /* 0xffffffff1a077836 */ /* 0x000fe40000000000 */
[----:B------:R-:W-:Y:S02]  /*e240*/  IMAD.MOV.U32 R17, RZ, RZ, R27 ;  /* 0x000000ffff117224 */ /* 0x000fe400078e001b */
[----:B------:R-:W-:Y:S02]  /*e250*/  IMAD.MOV.U32 R6, RZ, RZ, R25 ;  /* 0x000000ffff067224 */ /* 0x000fe400078e0019 */
[----:B------:R-:W-:-:S05]  /*e260*/  IMAD.MOV.U32 R29, RZ, RZ, R26 ;  /* 0x000000ffff1d7224 */ /* 0x000fca00078e001a */
[----:B-1----:R-:W-:Y:S05]  /*e270*/  @P0 BRA `(.L_x_2444) ;  /* 0xfffffff0000c0947 */ /* 0x002fea000383ffff */
.L_x_2431:
[----:B------:R-:W-:Y:S05]  /*e280*/  BSYNC B0 ;  /* 0x0000000000007941 */ /* 0x000fea0003800000 */
.L_x_2430:
        /* <DEDUP_REMOVED lines=17> */
.L_x_2446:
[----:B------:R-:W-:Y:S05]  /*e3a0*/  BSYNC B0 ;  /* 0x0000000000007941 */ /* 0x000fea0003800000 */
.L_x_2445:
[----:B------:R-:W-:-:S05]  /*e3b0*/  IMAD.U32 R0, RZ, RZ, UR36 ;  /* 0x00000024ff007e24 */ /* 0x000fca000f8e00ff */
[----:B------:R-:W-:-:S13]  /*e3c0*/  ISETP.NE.AND P0, PT, R0, 0x3, PT ;  /* 0x000000030000780c */ /* 0x000fda0003f05270 */
[----:B------:R-:W-:Y:S05]  /*e3d0*/  @!P0 BRA `(.L_x_2447) ;  /* 0x0000000000048947 */ /* 0x000fea0003800000 */
[----:B------:R-:W-:Y:S01]  /*e3e0*/  BPT.TRAP 0x1 ;  /* 0x000000040000795c */ /* 0x000fe20000300000 */
.L_x_2447:
[----:B------:R-:W2:Y:S01]  /*e3f0*/  LDL.LU R2, [R1+0x10] ;  /* 0x0000100001027983 */ /* 0x000ea20000300800 */
[----:B------:R-:W-:Y:S01]  /*e400*/  IMAD R0, R25, 0x8, R22 ;  /* 0x0000000819007824 */ /* 0x000fe200078e0216 */
[----:B0-----:R-:W-:Y:S01]  /*e410*/  SHF.L.U32 R3, R27, 0x1f, RZ ;  /* 0x0000001f1b037819 */ /* 0x001fe200000006ff */
[----:B------:R-:W-:Y:S03]  /*e420*/  BSSY B0, `(.L_x_2448) ;  /* 0x0000004000007945 */ /* 0x000fe60003800000 */
[----:B------:R-:W0:Y:S01]  /*e430*/  SYNCS.PHASECHK.TRANS64.TRYWAIT P0, [R0+URZ+0x16860], R3 ;  /* 0x01686003000075a7 */ /* 0x000e22000800017f */
[----:B--2---:R-:W-:Y:S01]  /*e440*/  IMAD R6, R26, -0x80, R2 ;  /* 0xffffff801a067824 */ /* 0x004fe200078e0202 */
[----:B0-----:R-:W-:Y:S06]  /*e450*/  @!P0 BRA `(.L_x_2449) ;  /* 0x0000004400888947 */ /* 0x001fec0003800000 */
.L_x_2567:
[----:B------:R-:W-:Y:S05]  /*e460*/  BSYNC B0 ;  /* 0x0000000000007941 */ /* 0x000fea0003800000 */
.L_x_2448:
        /* <DEDUP_REMOVED lines=60> */
.L_x_2585:
        /* <DEDUP_REMOVED lines=9> */
.L_x_2451:
        /* <DEDUP_REMOVED lines=11> */
.L_x_2452:
[----:B------:R-:W-:Y:S01]  /*e970*/  VIADD R25, R25, 0x1 ;  /* 0x0000000119197836 */ /* 0x000fe20000000000 */
[----:B------:R0:W-:Y:S04]  /*e980*/  SYNCS.ARRIVE.TRANS64.A1T0 RZ, [R0+URZ+0x16850], RZ ;  /* 0x016850ff00ff79a7 */ /* 0x0001e8000810003f */
[----:B------:R-:W-:-:S04]  /*e990*/  ISETP.NE.AND P0, PT, R25, 0x2, PT ;  /* 0x000000021900780c */ /* 0x000fc80003f05270 */
[----:B0-----:R-:W-:Y:S02]  /*e9a0*/  SEL R0, RZ, 0x1, P0 ;  /* 0x00000001ff007807 */ /* 0x001fe40000000000 */
[----:B------:R-:W-:Y:S02]  /*e9b0*/  SEL R25, R25, RZ, P0 ;  /* 0x000000ff19197207 */ /* 0x000fe40000000000 */
[----:B------:R-:W-:-:S07]  /*e9c0*/  LOP3.LUT R27, R27, R0, RZ, 0x3c, !PT ;  /* 0x000000001b1b7212 */ /* 0x000fce00078e3cff */
.L_x_2411:
[----:B------:R-:W-:Y:S05]  /*e9d0*/  BSYNC B7 ;  /* 0x0000000000077941 */ /* 0x000fea0003800000 */
.L_x_2409:
        /* <DEDUP_REMOVED lines=12> */
.L_x_2453:
        /* <DEDUP_REMOVED lines=19> */
[----:B------:R-:W0:Y:S02]  /*ebd0*/  SHFL.UP PT, R14, R17, 0x1, RZ ;  /* 0x04200000110e7989 */ /* 0x000e2400000e00ff */
[----:B0-----:R-:W-:-:S05]  /*ebe0*/  SEL R4, R14, RZ, P1 ;  /* 0x000000ff0e047207 */ /* 0x001fca0000800000 */
[----:B------:R-:W-:-:S05]  /*ebf0*/  IMAD.IADD R4, R17, 0x1, R4 ;  /* 0x0000000111047824 */ /* 0x000fca00078e0204 */
[----:B------:R-:W0:Y:S02]  /*ec00*/  SHFL.UP PT, R14, R4, 0x2, RZ ;  /* 0x04400000040e7989 */ /* 0x000e2400000e00ff */
[----:B0-----:R-:W-:-:S05]  /*ec10*/  SEL R5, R14, RZ, P2 ;  /* 0x000000ff0e057207 */ /* 0x001fca0001000000 */
[----:B------:R-:W-:Y:S02]  /*ec20*/  IMAD.IADD R6, R4, 0x1, R5 ;  /* 0x0000000104067824 */ /* 0x000fe400078e0205 */
[----:B------:R-:W-:Y:S04]  /*ec30*/  SHFL.IDX PT, R5, R16, 0x1, 0x1f ;  /* 0x00201f0010057f89 */ /* 0x000fe800000e0000 */
        /* <DEDUP_REMOVED lines=9> */
[----:B------:R0:W1:Y:S02]  /*ecd0*/  SHFL.IDX PT, R14, R3, 0x1f, 0x1f ;  /* 0x03e01f00030e7f89 */ /* 0x00006400000e0000 */
.L_x_2595:
[----:B------:R-:W-:Y:S02]  /*ece0*/  ULDC UR4, c[0x0][0xc38] ;  /* 0x00030e0000047ab9 */ /* 0x000fe40000000800 */
[----:B------:R-:W-:-:S04]  /*ecf0*/  IMAD.U32 R4, RZ, RZ, UR4 ;  /* 0x00000004ff047e24 */ /* 0x000fc8000f8e00ff */
[----:B-1----:R-:W-:-:S04]  /*ed00*/  IMAD R14, R14, R4, RZ ;  /* 0x000000040e0e7224 */ /* 0x002fc800078e02ff */
[----:B------:R-:W-:-:S05]  /*ed10*/  IMAD.IADD R5, R5, 0x1, R14 ;  /* 0x0000000105057824 */ /* 0x000fca00078e020e */
[----:B------:R-:W-:-:S13]  /*ed20*/  ISETP.GT.AND P6, PT, R5, R0, PT ;  /* 0x000000000500720c */ /* 0x000fda0003fc4270 */
[----:B------:R-:W-:Y:S05]  /*ed30*/  @P6 BRA `(.L_x_2456) ;  /* 0x00000000009c6947 */ /* 0x000fea0003800000 */
.L_x_2461:
[----:B------:R-:W1:Y:S01]  /*ed40*/  LDC R2, c[0x0][0xc3c] ;  /* 0x00030f00ff027b82 */ /* 0x000e620000000800 */
[----:B------:R-:W-:-:S05]  /*ed50*/  VIADD R19, R19, 0x1f ;  /* 0x0000001f13137836 */ /* 0x000fca0000000000 */
[----:B-1----:R-:W-:-:S13]  /*ed60*/  ISETP.GE.AND P6, PT, R19, R2, PT ;  /* 0x000000021300720c */ /* 0x002fda0003fc6270 */
[----:B------:R-:W-:Y:S05]  /*ed70*/  @P6 BRA `(.L_x_2457) ;  /* 0x0000000400d06947 */ /* 0x000fea0003800000 */
[----:B0-----:R-:W0:Y:S01]  /*ed80*/  S2R R3, SR_TID.X ;  /* 0x0000000000037919 */ /* 0x001e220000002100 */
[----:B------:R-:W-:Y:S01]  /*ed90*/  BSSY B0, `(.L_x_2458) ;  /* 0x0000009000007945 */ /* 0x000fe20003800000 */
[----:B------:R-:W-:Y:S01]  /*eda0*/  IMAD.MOV.U32 R17, RZ, RZ, RZ ;  /* 0x000000ffff117224 */ /* 0x000fe200078e00ff */
[----:B0-----:R-:W-:-:S05]  /*edb0*/  LOP3.LUT R3, R3, 0x1f, RZ, 0xc0, !PT ;  /* 0x0000001f03037812 */ /* 0x001fca00078ec0ff */
[----:B------:R-:W-:-:S05]  /*edc0*/  IMAD.IADD R7, R19, 0x1, R3 ;  /* 0x0000000113077824 */ /* 0x000fca00078e0203 */
[----:B------:R-:W-:-:S13]  /*edd0*/  ISETP.GE.OR P6, PT, R7, R2, !P0 ;  /* 0x000000020700720c */ /* 0x000fda00047c6670 */
[----:B------:R-:W-:Y:S05]  /*ede0*/  @P6 BRA `(.L_x_2459) ;  /* 0x00000000000c6947 */ /* 0x000fea0003800000 */
[----:B------:R-:W0:Y:S02]  /*edf0*/  LDC.64 R2, c[0x0][0xc80] ;  /* 0x00032000ff027b82 */ /* 0x000e240000000a00 */
[----:B0-----:R-:W-:-:S05]  /*ee00*/  IMAD.WIDE R2, R7, 0x4, R2 ;  /* 0x0000000407027825 */ /* 0x001fca00078e0202 */
[----:B------:R0:W5:Y:S02]  /*ee10*/  LDG.E R17, desc[UR52][R2.64] ;  /* 0x0000003402117981 */ /* 0x000164000c1e1900 */
.L_x_2459:
[----:B------:R-:W-:Y:S05]  /*ee20*/  BSYNC B0 ;  /* 0x0000000000007941 */ /* 0x000fea0003800000 */
.L_x_2458:
        /* <DEDUP_REMOVED lines=18> */
.L_x_2603:
[----:B------:R-:W-:Y:S02]  /*ef50*/  ULDC UR4, c[0x0][0xc38] ;  /* 0x00030e0000047ab9 */ /* 0x000fe40000000800 */
[----:B------:R-:W-:-:S04]  /*ef60*/  IMAD.U32 R4, RZ, RZ, UR4 ;  /* 0x00000004ff047e24 */ /* 0x000fc8000f8e00ff */
[----:B-1----:R-:W-:-:S04]  /*ef70*/  IMAD R14, R14, R4, RZ ;  /* 0x000000040e0e7224 */ /* 0x002fc800078e02ff */
[----:B------:R-:W-:-:S05]  /*ef80*/  IMAD.IADD R5, R14, 0x1, R5 ;  /* 0x000000010e057824 */ /* 0x000fca00078e0205 */
[----:B------:R-:W-:-:S13]  /*ef90*/  ISETP.GT.AND P6, PT, R5, R0, PT ;  /* 0x000000000500720c */ /* 0x000fda0003fc4270 */
[----:B------:R-:W-:Y:S05]  /*efa0*/  @!P6 BRA `(.L_x_2461) ;  /* 0xfffffffc0064e947 */ /* 0x000fea000383ffff */
.L_x_2456:
        /* <DEDUP_REMOVED lines=8> */
.L_x_2607:
[----:B------:R-:W-:Y:S01]  /*f030*/  ISETP.NE.AND P0, PT, R2, RZ, PT ;  /* 0x000000ff0200720c */ /* 0x000fe20003f05270 */
[----:B------:R-:W-:-:S12]  /*f040*/  IMAD.MOV.U32 R14, RZ, RZ, RZ ;  /* 0x000000ffff0e7224 */ /* 0x000fd800078e00ff */
[----:B------:R-:W-:Y:S05]  /*f050*/  @!P0 BRA `(.L_x_2463) ;  /* 0x0000000000108947 */ /* 0x000fea0003800000 */
[----:B------:R-:W-:Y:S01]  /*f060*/  UMOV UR4, 0xffffffff ;  /* 0xffffffff00047882 */ /* 0x000fe20000000000 */
[----:B------:R-:W-:Y:S02]  /*f070*/  VIADD R12, R6, 0xffffffff ;  /* 0xffffffff060c7836 */ /* 0x000fe40000000000 */
[----:B------:R-:W-:Y:S05]  /*f080*/  BRA.DIV UR4, `(.L_x_2464) ;  /* 0x0000004a04f87947 */ /* 0x000fea000b800000 */
[----:B------:R3:W4:Y:S02]  /*f090*/  SHFL.IDX PT, R14, R3, R12, 0x1f ;  /* 0x00001f0c030e7589 */ /* 0x00072400000e0000 */
.L_x_2463:
[----:B0--3--:R-:W0:Y:S01]  /*f0a0*/  LDC.64 R2, c[0x0][0xc90] ;  /* 0x00032400ff027b82 */ /* 0x009e220000000a00 */
[----:B------:R-:W-:-:S05]  /*f0b0*/  IADD3 R19, R6, R19, RZ ;  /* 0x0000001306137210 */ /* 0x000fca0007ffe0ff */
[----:B0-----:R-:W-:-:S05]  /*f0c0*/  IMAD.WIDE R2, R19, 0x4, R2 ;  /* 0x0000000413027825 */ /* 0x001fca00078e0202 */
[----:B-1----:R0:W2:Y:S01]  /*f0d0*/  LDG.E R6, desc[UR52][R2.64] ;  /* 0x0000003402067981 */ /* 0x0020a2000c1e1900 */
[----:B----4-:R-:W-:-:S04]  /*f0e0*/  IMAD R16, R14, R4, R16 ;  /* 0x000000040e107224 */ /* 0x010fc800078e0210 */
[----:B------:R-:W-:Y:S02]  /*f0f0*/  IMAD.IADD R0, R0, 0x1, -R16 ;  /* 0x0000000100007824 */ /* 0x000fe400078e0a10 */
[----:B0-----:R-:W-:Y:S02]  /*f100*/  IMAD.MOV.U32 R2, RZ, RZ, RZ ;  /* 0x000000ffff027224 */ /* 0x001fe400078e00ff */
[----:B--2---:R-:W-:-:S05]  /*f110*/  IMAD R5, R17, R6, RZ ;  /* 0x0000000611057224 */ /* 0x004fca00078e02ff */
        /* <DEDUP_REMOVED lines=46> */
[-C--:B------:R-:W-:Y:S01]  /*f400*/  @!P1 IADD3 R5, R5, -R6.reuse, RZ ;  /* 0x8000000605059210 */ /* 0x080fe20007ffe0ff */
        /* <DEDUP_REMOVED lines=11> */
.L_x_2457:
[----:B------:R-:W-:Y:S01]  /*f4c0*/  UMOV UR4, URZ ;  /* 0x0000003f00047c82 */ /* 0x000fe20008000000 */
[----:B------:R-:W-:Y:S01]  /*f4d0*/  UMOV UR5, URZ ;  /* 0x0000003f00057c82 */ /* 0x000fe20008000000 */
[----:B------:R-:W-:Y:S01]  /*f4e0*/  ULDC UR6, c[0x0][0xc3c] ;  /* 0x00030f0000067ab9 */ /* 0x000fe20000000800 */
[----:B------:R-:W-:Y:S02]  /*f4f0*/  IMAD.MOV.U32 R16, RZ, RZ, R0 ;  /* 0x000000ffff107224 */ /* 0x000fe400078e0000 */
[----:B------:R-:W-:Y:S02]  /*f500*/  IMAD.U32 R17, RZ, RZ, UR4 ;  /* 0x00000004ff117e24 */ /* 0x000fe4000f8e00ff */
[----:B------:R-:W-:Y:S02]  /*f510*/  IMAD.U32 R18, RZ, RZ, UR5 ;  /* 0x00000005ff127e24 */ /* 0x000fe4000f8e00ff */
[----:B------:R-:W-:-:S07]  /*f520*/  IMAD.U32 R19, RZ, RZ, UR6 ;  /* 0x00000006ff137e24 */ /* 0x000fce000f8e00ff */
.L_x_2465:
        /* <DEDUP_REMOVED lines=10> */
.L_x_2454:
[----:B------:R-:W-:Y:S02]  /*f5d0*/  ULDC UR4, c[0x0][0xc3c] ;  /* 0x00030f0000047ab9 */ /* 0x000fe40000000800 */
[----:B-1----:R-:W-:-:S13]  /*f5e0*/  ISETP.GE.AND P0, PT, R19, UR4, PT ;  /* 0x0000000413007c0c */ /* 0x002fda000bf06270 */
[----:B------:R-:W-:Y:S05]  /*f5f0*/  @!P0 BRA `(.L_x_2466) ;  /* 0xffffffb000f88947 */ /* 0x000fea000383ffff */
[----:B------:R-:W-:Y:S05]  /*f600*/  BSYNC B8 ;  /* 0x0000000000087941 */ /* 0x000fea0003800000 */
.L_x_2405:
        /* <DEDUP_REMOVED lines=12> */
.L_x_2610:
[----:B------:R-:W-:Y:S05]  /*f6d0*/  BSYNC B0 ;  /* 0x0000000000007941 */ /* 0x000fea0003800000 */
.L_x_2467:
[----:B------:R-:W-:-:S03]  /*f6e0*/  UMOV UR4, 0xffffffff ;  /* 0xffffffff00047882 */ /* 0x000fc60000000000 */
[----:B------:R-:W-:Y:S05]  /*f6f0*/  BRA.DIV UR4, `(.L_x_2469) ;  /* 0x0000004604947947 */ /* 0x000fea000b800000 */
[----:B0-----:R-:W0:Y:S02]  /*f700*/  S2R R0, SR_TID.X ;  /* 0x0000000000007919 */ /* 0x001e240000002100 */
[----:B0-----:R-:W-:-:S04]  /*f710*/  SHF.R.U32.HI R0, RZ, 0x5, R0 ;  /* 0x00000005ff007819 */ /* 0x001fc80000011600 */
[----:B------:R-:W-:-:S05]  /*f720*/  LOP3.LUT R0, R0, 0x3, RZ, 0xc0, !PT ;  /* 0x0000000300007812 */ /* 0x000fca00078ec0ff */
[----:B------:R0:W1:Y:S02]  /*f730*/  SHFL.IDX PT, R14, R0, RZ, 0x1f ;  /* 0x00001fff000e7589 */ /* 0x00006400000e0000 */
.L_x_2613:
[----:B-1----:R-:W-:Y:S01]  /*f740*/  ISETP.NE.AND P0, PT, R14, RZ, PT ;  /* 0x000000ff0e00720c */ /* 0x002fe20003f05270 */
[----:B------:R-:W-:-:S12]  /*f750*/  BSSY B0, `(.L_x_2470) ;  /* 0x0000024000007945 */ /* 0x000fd80003800000 */
[----:B------:R-:W-:Y:S05]  /*f760*/  @P0 BRA `(.L_x_2471) ;  /* 0x0000000000880947 */ /* 0x000fea0003800000 */
[----:B------:R-:W-:-:S03]  /*f770*/  UMOV UR4, 0xffffffff ;  /* 0xffffffff00047882 */ /* 0x000fc60000000000 */
[----:B------:R-:W-:Y:S05]  /*f780*/  BRA.DIV UR4, `(.L_x_2472) ;  /* 0x0000004604a47947 */ /* 0x000fea000b800000 */
[----:B------:R-:W-:-:S13]  /*f790*/  ELECT P6, URZ, PT ;  /* 0x00000000003f782f */ /* 0x000fda00038c0000 */
.L_x_2616:
[----:B------:R-:W-:Y:S05]  /*f7a0*/  @!P6 BRA `(.L_x_2471) ;  /* 0x000000000078e947 */ /* 0x000fea0003800000 */
[----:B------:R-:W-:-:S06]  /*f7b0*/  ULOP3.LUT UR4, UR38, 0x2, URZ, 0xfc, !UPT ;  /* 0x0000000226047892 */ /* 0x000fcc000f8efc3f */
[----:B0-----:R-:W-:-:S05]  /*f7c0*/  IMAD.U32 R0, RZ, RZ, UR4 ;  /* 0x00000004ff007e24 */ /* 0x001fca000f8e00ff */
[----:B------:R-:W-:-:S13]  /*f7d0*/  ISETP.NE.AND P0, PT, R0, 0x3, PT ;  /* 0x000000030000780c */ /* 0x000fda0003f05270 */
[----:B------:R-:W-:Y:S05]  /*f7e0*/  @!P0 BRA `(.L_x_2473) ;  /* 0x0000000000048947 */ /* 0x000fea0003800000 */
[----:B------:R-:W-:Y:S01]  /*f7f0*/  BPT.TRAP 0x1 ;  /* 0x000000040000795c */ /* 0x000fe20000300000 */
.L_x_2473:
[----:B------:R-:W-:Y:S01]  /*f800*/  IMAD R3, R25, 0x8, R5 ;  /* 0x0000000819037824 */ /* 0x000fe200078e0205 */
[----:B------:R-:W-:Y:S01]  /*f810*/  SHF.L.U32 R2, R27, 0x1f, RZ ;  /* 0x0000001f1b027819 */ /* 0x000fe200000006ff */
[----:B------:R-:W-:-:S03]  /*f820*/  VIADD R25, R25, 0x1 ;  /* 0x0000000119197836 */ /* 0x000fc60000000000 */
[----:B------:R-:W0:Y:S02]  /*f830*/  SYNCS.PHASECHK.TRANS64.TRYWAIT P1, [R3+URZ+0x16840], R2 ;  /* 0x01684002030075a7 */ /* 0x000e24000802017f */
[----:B------:R-:W-:-:S04]  /*f840*/  ISETP.NE.AND P2, PT, R25, 0x2, PT ;  /* 0x000000021900780c */ /* 0x000fc80003f45270 */
[----:B------:R-:W-:Y:S01]  /*f850*/  SEL R0, RZ, 0x1, P2 ;  /* 0x00000001ff007807 */ /* 0x000fe20001000000 */
[----:B0-----:R-:W-:Y:S08]  /*f860*/  @!P1 BRA `(.L_x_2474) ;  /* 0x00000044008c9947 */ /* 0x001ff00003800000 */
.L_x_2617:
[----:B------:R-:W-:Y:S02]  /*f870*/  SEL R25, R25, RZ, P2 ;  /* 0x000000ff19197207 */ /* 0x000fe40001000000 */
[----:B------:R-:W-:Y:S01]  /*f880*/  LOP3.LUT R0, R27, R0, RZ, 0x3c, !PT ;  /* 0x000000001b007212 */ /* 0x000fe200078e3cff */
[----:B------:R-:W-:Y:S06]  /*f890*/  @!P0 BRA `(.L_x_2475) ;  /* 0x0000000000048947 */ /* 0x000fec0003800000 */
[----:B------:R-:W-:Y:S01]  /*f8a0*/  BPT.TRAP 0x1 ;  /* 0x000000040000795c */ /* 0x000fe20000300000 */
.L_x_2475:
[----:B------:R-:W-:Y:S02]  /*f8b0*/  LEA R25, R25, R5, 0x3 ;  /* 0x0000000519197211 */ /* 0x000fe400078e18ff */
[----:B------:R-:W-:-:S04]  /*f8c0*/  SHF.L.U32 R0, R0, 0x1f, RZ ;  /* 0x0000001f00007819 */ /* 0x000fc800000006ff */
[----:B------:R-:W1:Y:S02]  /*f8d0*/  SYNCS.PHASECHK.TRANS64.TRYWAIT P1, [R25+URZ+0x16840], R0 ;  /* 0x01684000190075a7 */ /* 0x000e64000802017f */
[----:B-1----:R-:W-:Y:S05]  /*f8e0*/  @!P1 BRA `(.L_x_2476) ;  /* 0x0000004400809947 */ /* 0x002fea0003800000 */
.L_x_2618:
[----:B------:R-:W-:Y:S05]  /*f8f0*/  @!P0 BRA `(.L_x_2477) ;  /* 0x0000000000048947 */ /* 0x000fea0003800000 */
[----:B------:R-:W-:Y:S01]  /*f900*/  BPT.TRAP 0x1 ;  /* 0x000000040000795c */ /* 0x000fe20000300000 */
.L_x_2477:
[----:B------:R-:W3:Y:S02]  /*f910*/  SYNCS.PHASECHK.TRANS64.TRYWAIT P1, [R3+URZ+0x16860], R2 ;  /* 0x01686002030075a7 */ /* 0x000ee4000802017f */
[----:B---3--:R-:W-:Y:S05]  /*f920*/  @!P1 BRA `(.L_x_2478) ;  /* 0x0000004400849947 */ /* 0x008fea0003800000 */
.L_x_2619:
[----:B------:R-:W-:Y:S05]  /*f930*/  @!P0 BRA `(.L_x_2479) ;  /* 0x0000000000048947 */ /* 0x000fea0003800000 */
[----:B------:R-:W-:Y:S01]  /*f940*/  BPT.TRAP 0x1 ;  /* 0x000000040000795c */ /* 0x000fe20000300000 */
.L_x_2479:
[----:B----4-:R4:W0:Y:S02]  /*f950*/  SYNCS.PHASECHK.TRANS64.TRYWAIT P0, [R25+URZ+0x16860], R0 ;  /* 0x01686000190075a7 */ /* 0x010824000800017f */
[----:B0-----:R-:W-:Y:S05]  /*f960*/  @!P0 NANOSLEEP.SYNCS 0x989680 ;  /* 0x009896800000895d */ /* 0x001fea0003900000 */
[----:B------:R-:W0:Y:S02]  /*f970*/  @!P0 SYNCS.PHASECHK.TRANS64 P0, [R25+URZ+0x16860], R0 ;  /* 0x01686000190085a7 */ /* 0x000e24000800007f */
[----:B0-----:R-:W-:Y:S05]  /*f980*/  @!P0 BRA `(.L_x_2479) ;  /* 0xfffffffc00f08947 */ /* 0x001fea000383ffff */
.L_x_2471:
[----:B------:R-:W-:Y:S05]  /*f990*/  BSYNC B0 ;  /* 0x0000000000007941 */ /* 0x000fea0003800000 */
.L_x_2470:
[----:B------:R-:W-:Y:S05]  /*f9a0*/  EXIT ;  /* 0x000000000000794d */ /* 0x000fea0003800000 */
.L_x_2353:
[----:B0-----:R-:W-:-:S04]  /*f9b0*/  IMAD.U32 R3, RZ, RZ, UR45 ;  /* 0x0000002dff037e24 */ /* 0x001fc8000f8e00ff */
[----:B------:R0:W1:Y:S03]  /*f9c0*/  SYNCS.PHASECHK.TRANS64.TRYWAIT P1, [R3+URZ+0x16800], R0 ;  /* 0x01680000030075a7 */ /* 0x000066000802017f */
[----:B-1----:R-:W-:Y:S05]  /*f9d0*/  @!P1 NANOSLEEP.SYNCS 0x989680 ;  /* 0x009896800000995d */ /* 0x002fea0003900000 */
[----:B------:R-:W1:Y:S02]  /*f9e0*/  @!P1 SYNCS.PHASECHK.TRANS64 P1, [R3+URZ+0x16800], R0 ;  /* 0x01680000030095a7 */ /* 0x000e64000802007f */
[----:B-1----:R-:W-:Y:S05]  /*f9f0*/  @!P1 BRA `(.L_x_2353) ;  /* 0xfffffffc00ec9947 */ /* 0x002fea000383ffff */
[----:B------:R-:W-:Y:S05]  /*fa00*/  BRA `(.L_x_2480) ;  /* 0xffffff1c00347947 */ /* 0x000fea000383ffff */
.L_x_2357:
[----:B-1----:R1:W2:Y:S02]  /*fa10*/  SYNCS.PHASECHK.TRANS64.TRYWAIT P1, [R4+URZ+0x16830], R3 ;  /* 0x01683003040075a7 */ /* 0x0022a4000802017f */
[----:B--2---:R-:W-:Y:S05]  /*fa20*/  @!P1 NANOSLEEP.SYNCS 0x989680 ;  /* 0x009896800000995d */ /* 0x004fea0003900000 */
[----:B------:R-:W2:Y:S02]  /*fa30*/  @!P1 SYNCS.PHASECHK.TRANS64 P1, [R4+URZ+0x16830], R3 ;  /* 0x01683003040095a7 */ /* 0x000ea4000802007f */
[----:B--2---:R-:W-:Y:S05]  /*fa40*/  @!P1 BRA `(.L_x_2357) ;  /* 0xfffffffc00f09947 */ /* 0x004fea000383ffff */
[----:B------:R-:W-:Y:S05]  /*fa50*/  BRA `(.L_x_2356) ;  /* 0xffffff1c00507947 */ /* 0x000fea000383ffff */
.L_x_2363:
[----:B-1----:R-:W-:-:S04]  /*fa60*/  IMAD.U32 R3, RZ, RZ, UR6 ;  /* 0x00000006ff037e24 */ /* 0x002fc8000f8e00ff */
[----:B------:R1:W2:Y:S03]  /*fa70*/  SYNCS.PHASECHK.TRANS64.TRYWAIT P1, [R3+URZ+0x16830], R0 ;  /* 0x01683000030075a7 */ /* 0x0002a6000802017f */
[----:B--2---:R-:W-:Y:S05]  /*fa80*/  @!P1 NANOSLEEP.SYNCS 0x989680 ;  /* 0x009896800000995d */ /* 0x004fea0003900000 */
[----:B------:R-:W2:Y:S02]  /*fa90*/  @!P1 SYNCS.PHASECHK.TRANS64 P1, [R3+URZ+0x16830], R0 ;  /* 0x01683000030095a7 */ /* 0x000ea4000802007f */
[----:B--2---:R-:W-:Y:S05]  /*faa0*/  @!P1 BRA `(.L_x_2363) ;  /* 0xfffffffc00ec9947 */ /* 0x004fea000383ffff */
[----:B------:R-:W-:Y:S05]  /*fab0*/  BRA `(.L_x_2360) ;  /* 0xffffff3c00b87947 */ /* 0x000fea000383ffff */
.L_x_2367:
[----:B-1----:R-:W-:-:S04]  /*fac0*/  IMAD.U32 R3, RZ, RZ, UR6 ;  /* 0x00000006ff037e24 */ /* 0x002fc8000f8e00ff */
[----:B------:R1:W2:Y:S03]  /*fad0*/  SYNCS.PHASECHK.TRANS64.TRYWAIT P1, [R3+URZ+0x16850], R0 ;  /* 0x01685000030075a7 */ /* 0x0002a6000802017f */
[----:B--2---:R-:W-:Y:S05]  /*fae0*/  @!P1 NANOSLEEP.SYNCS 0x989680 ;  /* 0x009896800000995d */ /* 0x004fea0003900000 */
[----:B------:R-:W2:Y:S02]  /*faf0*/  @!P1 SYNCS.PHASECHK.TRANS64 P1, [R3+URZ+0x16850], R0 ;  /* 0x01685000030095a7 */ /* 0x000ea4000802007f */
[----:B--2---:R-:W-:Y:S05]  /*fb00*/  @!P1 BRA `(.L_x_2367) ;  /* 0xfffffffc00ec9947 */ /* 0x004fea000383ffff */
[----:B------:R-:W-:Y:S05]  /*fb10*/  BRA `(.L_x_2364) ;  /* 0xffffff4000347947 */ /* 0x000fea000383ffff */
.L_x_2375:
[----:B-1----:R-:W-:-:S04]  /*fb20*/  IMAD.U32 R3, RZ, RZ, UR6 ;  /* 0x00000006ff037e24 */ /* 0x002fc8000f8e00ff */
[----:B------:R1:W2:Y:S03]  /*fb30*/  SYNCS.PHASECHK.TRANS64.TRYWAIT P1, [R3+URZ+0x16830], R0 ;  /* 0x01683000030075a7 */ /* 0x0002a6000802017f */
[----:B--2---:R-:W-:Y:S05]  /*fb40*/  @!P1 NANOSLEEP.SYNCS 0x989680 ;  /* 0x009896800000995d */ /* 0x004fea0003900000 */
[----:B------:R-:W2:Y:S02]  /*fb50*/  @!P1 SYNCS.PHASECHK.TRANS64 P1, [R3+URZ+0x16830], R0 ;  /* 0x01683000030095a7 */ /* 0x000ea4000802007f */
[----:B--2---:R-:W-:Y:S05]  /*fb60*/  @!P1 BRA `(.L_x_2375) ;  /* 0xfffffffc00ec9947 */ /* 0x004fea000383ffff */
[----:B------:R-:W-:Y:S05]  /*fb70*/  BRA `(.L_x_2372) ;  /* 0xffffff64003c7947 */ /* 0x000fea000383ffff */
.L_x_2379:
[----:B-1----:R-:W-:-:S04]  /*fb80*/  IMAD.U32 R3, RZ, RZ, UR6 ;  /* 0x00000006ff037e24 */ /* 0x002fc8000f8e00ff */
[----:B------:R1:W2:Y:S03]  /*fb90*/  SYNCS.PHASECHK.TRANS64.TRYWAIT P1, [R3+URZ+0x16850], R0 ;  /* 0x01685000030075a7 */ /* 0x0002a6000802017f */
[----:B--2---:R-:W-:Y:S05]  /*fba0*/  @!P1 NANOSLEEP.SYNCS 0x989680 ;  /* 0x009896800000995d */ /* 0x004fea0003900000 */
[----:B------:R-:W2:Y:S02]  /*fbb0*/  @!P1 SYNCS.PHASECHK.TRANS64 P1, [R3+URZ+0x16850], R0 ;  /* 0x01685000030095a7 */ /* 0x000ea4000802007f */
[----:B--2---:R-:W-:Y:S05]  /*fbc0*/  @!P1 BRA `(.L_x_2379) ;  /* 0xfffffffc00ec9947 */ /* 0x004fea000383ffff */
[----:B------:R-:W-:Y:S05]  /*fbd0*/  BRA `(.L_x_2376) ;  /* 0xffffff6400ac7947 */ /* 0x000fea000383ffff */
.L_x_2386:
[----:B-1----:R-:W-:-:S04]  /*fbe0*/  IMAD.U32 R7, RZ, RZ, UR5 ;  /* 0x00000005ff077e24 */ /* 0x002fc8000f8e00ff */
[----:B------:R1:W2:Y:S03]  /*fbf0*/  SYNCS.PHASECHK.TRANS64.TRYWAIT P1, [R7+URZ+0x16850], R6 ;  /* 0x01685006070075a7 */ /* 0x0002a6000802017f */
[----:B--2---:R-:W-:Y:S05]  /*fc00*/  @!P1 NANOSLEEP.SYNCS 0x989680 ;  /* 0x009896800000995d */ /* 0x004fea0003900000 */
[----:B------:R-:W2:Y:S02]  /*fc10*/  @!P1 SYNCS.PHASECHK.TRANS64 P1, [R7+URZ+0x16850], R6 ;  /* 0x01685006070095a7 */ /* 0x000ea4000802007f */
[----:B--2---:R-:W-:Y:S05]  /*fc20*/  @!P1 BRA `(.L_x_2386) ;  /* 0xfffffffc00ec9947 */ /* 0x004fea000383ffff */
[----:B------:R-:W-:Y:S05]  /*fc30*/  BRA `(.L_x_2385) ;  /* 0xffffff80001c7947 */ /* 0x000fea000383ffff */
.L_x_2417:
        /* <DEDUP_REMOVED lines=11> */
.L_x_2482:
[----:B------:R-:W-:Y:S05]  /*fcf0*/  BSYNC B0 ;  /* 0x0000000000007941 */ /* 0x000fea0003800000 */
.L_x_2481:
[----:B------:R-:W-:Y:S05]  /*fd00*/  BRA `(.L_x_2483) ;  /* 0xffffffb800c47947 */ /* 0x000fea000383ffff */
.L_x_2420:
[----:B0-----:R0:W2:Y:S02]  /*fd10*/  SYNCS.PHASECHK.TRANS64.TRYWAIT P0, [R3+URZ+0x16840], R4 ;  /* 0x01684004030075a7 */ /* 0x0010a4000800017f */
[----:B--2---:R-:W-:Y:S05]  /*fd20*/  @!P0 NANOSLEEP.SYNCS 0x989680 ;  /* 0x009896800000895d */ /* 0x004fea0003900000 */
[----:B------:R-:W2:Y:S02]  /*fd30*/  @!P0 SYNCS.PHASECHK.TRANS64 P0, [R3+URZ+0x16840], R4 ;  /* 0x01684004030085a7 */ /* 0x000ea4000800007f */
[----:B--2---:R-:W-:Y:S05]  /*fd40*/  @!P0 BRA `(.L_x_2420) ;  /* 0xfffffffc00f08947 */ /* 0x004fea000383ffff */
[----:B------:R-:W-:Y:S05]  /*fd50*/  BRA `(.L_x_2484) ;  /* 0xffffffbc00247947 */ /* 0x000fea000383ffff */
.L_x_2421:
        /* <DEDUP_REMOVED lines=8> */
.L_x_2486:
[----:B------:R-:W-:Y:S05]  /*fde0*/  BSYNC B0 ;  /* 0x0000000000007941 */ /* 0x000fea0003800000 */
.L_x_2485:
[----:B------:R-:W-:Y:S01]  /*fdf0*/  MOV R13, R0 ;  /* 0x00000000000d7202 */ /* 0x000fe20000000f00 */
        /* <DEDUP_REMOVED lines=8> */
.L_x_2487:
[----:B------:R-:W-:Y:S02]  /*fe80*/  IMAD.MOV.U32 R13, RZ, RZ, R2 ;  /* 0x000000ffff0d7224 */ /* 0x000fe400078e0002 */
[----:B------:R-:W-:Y:S02]  /*fe90*/  IMAD.MOV.U32 R12, RZ, RZ, 0x1 ;  /* 0x00000001ff0c7424 */ /* 0x000fe400078e00ff */
[----:B------:R-:W-:-:S07]  /*fea0*/  IMAD.MOV.U32 R7, RZ, RZ, R14 ;  /* 0x000000ffff077224 */ /* 0x000fce00078e000e */
[----:B------:R-:W-:Y:S05]  /*feb0*/  WARPSYNC.COLLECTIVE R15, `(.L_x_2488) ;  /* 0x000000000f087348 */ /* 0x000fea0003c00000 */
[----:B------:R0:W1:Y:S02]  /*fec0*/  SHFL.IDX P6, R14, R13, R12, R11 ;  /* 0x0000000c0d0e7389 */ /* 0x00006400000c000b */
[----:B01----:R-:W-:Y:S01]  /*fed0*/  ENDCOLLECTIVE ;  /* 0x000000000000791b */ /* 0x003fe20003800000 */
.L_x_2488:
        /* <DEDUP_REMOVED lines=15> */
.L_x_2489:
[----:B------:R-:W-:Y:S02]  /*ffd0*/  @P1 IMAD R8, R5, 0x2, R22 ;  /* 0x0000000205081824 */ /* 0x000fe400078e0216 */
[----:B------:R-:W-:Y:S02]  /*ffe0*/  IMAD.MOV.U32 R13, RZ, RZ, R2 ;  /* 0x000000ffff0d7224 */ /* 0x000fe400078e0002 */
[----:B------:R-:W-:Y:S02]  /*fff0*/  IMAD.MOV.U32 R12, RZ, RZ, 0x2 ;  /* 0x00000002ff0c7424 */ /* 0x000fe400078e00ff */
[----:B------:R-:W-:-:S07]  /*10000*/  IMAD.MOV.U32 R7, RZ, RZ, R14 ;  /* 0x000000ffff077224 */ /* 0x000fce00078e000e */
[----:B------:R-:W-:Y:S05]  /*10010*/  WARPSYNC.COLLECTIVE R15, `(.L_x_2490) ;  /* 0x000000000f087348 */ /* 0x000fea0003c00000 */
[----:B------:R0:W1:Y:S02]  /*10020*/  SHFL.IDX P6, R14, R13, R12, R11 ;  /* 0x0000000c0d0e7389 */ /* 0x00006400000c000b */
[----:B01----:R-:W-:Y:S01]  /*10030*/  ENDCOLLECTIVE ;  /* 0x000000000000791b */ /* 0x003fe20003800000 */
.L_x_2490:
        /* <DEDUP_REMOVED lines=15> */
.L_x_2491:
[----:B------:R-:W-:Y:S02]  /*10130*/  @P1 IMAD R8, R5, 0x2, R22 ;  /* 0x0000000205081824 */ /* 0x000fe400078e0216 */
[----:B------:R-:W-:Y:S02]  /*10140*/  IMAD.MOV.U32 R13, RZ, RZ, R2 ;  /* 0x000000ffff0d7224 */ /* 0x000fe400078e0002 */
[----:B------:R-:W-:Y:S02]  /*10150*/  IMAD.MOV.U32 R12, RZ, RZ, 0x3 ;  /* 0x00000003ff0c7424 */ /* 0x000fe400078e00ff */
[----:B------:R-:W-:-:S07]  /*10160*/  IMAD.MOV.U32 R7, RZ, RZ, R14 ;  /* 0x000000ffff077224 */ /* 0x000fce00078e000e */
[----:B------:R-:W-:Y:S05]  /*10170*/  WARPSYNC.COLLECTIVE R15, `(.L_x_2492) ;  /* 0x000000000f087348 */ /* 0x000fea0003c00000 */
[----:B------:R0:W1:Y:S02]  /*10180*/  SHFL.IDX P6, R14, R13, R12, R11 ;  /* 0x0000000c0d0e7389 */ /* 0x00006400000c000b */
[----:B01----:R-:W-:Y:S01]  /*10190*/  ENDCOLLECTIVE ;  /* 0x000000000000791b */ /* 0x003fe20003800000 */
.L_x_2492:
        /* <DEDUP_REMOVED lines=15> */
.L_x_2493:
[----:B------:R-:W-:Y:S02]  /*10290*/  @P1 IMAD R8, R5, 0x2, R22 ;  /* 0x0000000205081824 */ /* 0x000fe400078e0216 */
[----:B------:R-:W-:Y:S02]  /*102a0*/  IMAD.MOV.U32 R13, RZ, RZ, R2 ;  /* 0x000000ffff0d7224 */ /* 0x000fe400078e0002 */
[----:B------:R-:W-:Y:S02]  /*102b0*/  IMAD.MOV.U32 R12, RZ, RZ, 0x4 ;  /* 0x00000004ff0c7424 */ /* 0x000fe400078e00ff */
[----:B------:R-:W-:-:S07]  /*102c0*/  IMAD.MOV.U32 R7, RZ, RZ, R14 ;  /* 0x000000ffff077224 */ /* 0x000fce00078e000e */
[----:B------:R-:W-:Y:S05]  /*102d0*/  WARPSYNC.COLLECTIVE R15, `(.L_x_2494) ;  /* 0x000000000f087348 */ /* 0x000fea0003c00000 */
[----:B------:R0:W1:Y:S02]  /*102e0*/  SHFL.IDX P6, R14, R13, R12, R11 ;  /* 0x0000000c0d0e7389 */ /* 0x00006400000c000b */
[----:B01----:R-:W-:Y:S01]  /*102f0*/  ENDCOLLECTIVE ;  /* 0x000000000000791b */ /* 0x003fe20003800000 */
.L_x_2494:
        /* <DEDUP_REMOVED lines=15> */
.L_x_2495:
[----:B------:R-:W-:Y:S02]  /*103f0*/  @P1 IMAD R8, R5, 0x2, R22 ;  /* 0x0000000205081824 */ /* 0x000fe400078e0216 */
[----:B------:R-:W-:Y:S02]  /*10400*/  IMAD.MOV.U32 R13, RZ, RZ, R2 ;  /* 0x000000ffff0d7224 */ /* 0x000fe400078e0002 */
[----:B------:R-:W-:Y:S01]  /*10410*/  IMAD.MOV.U32 R12, RZ, RZ, 0x5 ;  /* 0x00000005ff0c7424 */ /* 0x000fe200078e00ff */
[----:B------:R-:W-:-:S07]  /*10420*/  MOV R7, R14 ;  /* 0x0000000e00077202 */ /* 0x000fce0000000f00 */
[----:B------:R-:W-:Y:S05]  /*10430*/  WARPSYNC.COLLECTIVE R15, `(.L_x_2496) ;  /* 0x000000000f087348 */ /* 0x000fea0003c00000 */
[----:B------:R0:W1:Y:S02]  /*10440*/  SHFL.IDX P6, R14, R13, R12, R11 ;  /* 0x0000000c0d0e7389 */ /* 0x00006400000c000b */
[----:B01----:R-:W-:Y:S01]  /*10450*/  ENDCOLLECTIVE ;  /* 0x000000000000791b */ /* 0x003fe20003800000 */
.L_x_2496:
        /* <DEDUP_REMOVED lines=15> */
.L_x_2497:
[----:B------:R-:W-:Y:S02]  /*10550*/  @P1 IMAD R8, R5, 0x2, R22 ;  /* 0x0000000205081824 */ /* 0x000fe400078e0216 */
[----:B------:R-:W-:Y:S02]  /*10560*/  IMAD.MOV.U32 R13, RZ, RZ, R2 ;  /* 0x000000ffff0d7224 */ /* 0x000fe400078e0002 */
[----:B------:R-:W-:Y:S02]  /*10570*/  IMAD.MOV.U32 R12, RZ, RZ, 0x6 ;  /* 0x00000006ff0c7424 */ /* 0x000fe400078e00ff */
[----:B------:R-:W-:-:S07]  /*10580*/  IMAD.MOV.U32 R7, RZ, RZ, R14 ;  /* 0x000000ffff077224 */ /* 0x000fce00078e000e */
[----:B------:R-:W-:Y:S05]  /*10590*/  WARPSYNC.COLLECTIVE R15, `(.L_x_2498) ;  /* 0x000000000f087348 */ /* 0x000fea0003c00000 */
[----:B------:R0:W1:Y:S02]  /*105a0*/  SHFL.IDX P6, R14, R13, R12, R11 ;  /* 0x0000000c0d0e7389 */ /* 0x00006400000c000b */
[----:B01----:R-:W-:Y:S01]  /*105b0*/  ENDCOLLECTIVE ;  /* 0x000000000000791b */ /* 0x003fe20003800000 */
.L_x_2498:
        /* <DEDUP_REMOVED lines=15> */
.L_x_2499:
[----:B------:R-:W-:Y:S01]  /*106b0*/  @P1 LEA R8, R5, R22, 0x1 ;  /* 0x0000001605081211 */ /* 0x000fe200078e08ff */
[----:B------:R-:W-:Y:S02]  /*106c0*/  IMAD.MOV.U32 R13, RZ, RZ, R2 ;  /* 0x000000ffff0d7224 */ /* 0x000fe400078e0002 */
[----:B------:R-:W-:Y:S02]  /*106d0*/  IMAD.MOV.U32 R12, RZ, RZ, 0x7 ;  /* 0x00000007ff0c7424 */ /* 0x000fe400078e00ff */
[----:B------:R-:W-:-:S07]  /*106e0*/  IMAD.MOV.U32 R7, RZ, RZ, R14 ;  /* 0x000000ffff077224 */ /* 0x000fce00078e000e */
[----:B------:R-:W-:Y:S05]  /*106f0*/  WARPSYNC.COLLECTIVE R15, `(.L_x_2500) ;  /* 0x000000000f087348 */ /* 0x000fea0003c00000 */
[----:B------:R0:W1:Y:S02]  /*10700*/  SHFL.IDX P6, R14, R13, R12, R11 ;  /* 0x0000000c0d0e7389 */ /* 0x00006400000c000b */
[----:B01----:R-:W-:Y:S01]  /*10710*/  ENDCOLLECTIVE ;  /* 0x000000000000791b */ /* 0x003fe20003800000 */
.L_x_2500:
        /* <DEDUP_REMOVED lines=10> */
.L_x_2501:
[----:B------:R-:W-:Y:S01]  /*107c0*/  @!PT LDS RZ, [RZ] ;  /* 0x00000000fffff984 */ /* 0x000fe20000000800 */
[----:B------:R-:W-:Y:S01]  /*107d0*/  @!PT LDS RZ, [RZ] ;  /* 0x00000000fffff984 */ /* 0x000fe20000000800 */
[----:B------:R-:W-:Y:S01]  /*107e0*/  @!PT LDS RZ, [RZ] ;  /* 0x00000000fffff984 */ /* 0x000fe20000000800 */
[----:B------:R0:W-:Y:S01]  /*107f0*/  @P1 LDGSTS.E.BYPASS.LTC128B.128 [R8+0x11400], desc[UR52][R6.64], !P2 ;  /* 0x1140000006081fae */ /* 0x0001e2000d101d74 */
[----:B------:R-:W-:Y:S01]  /*10800*/  IMAD.MOV.U32 R0, RZ, RZ, R14 ;  /* 0x000000ffff007224 */ /* 0x000fe200078e000e */
[----:B------:R-:W-:Y:S06]  /*10810*/  BRA `(.L_x_2502) ;  /* 0xffffffb800387947 */ /* 0x000fec000383ffff */
.L_x_2426:
        /* <DEDUP_REMOVED lines=9> */
.L_x_2503:
[C---:B------:R-:W-:Y:S01]  /*108b0*/  VIADD R8, R17.reuse, 0x10 ;  /* 0x0000001011087836 */ /* 0x040fe20000000000 */
[----:B------:R-:W-:Y:S01]  /*108c0*/  ISETP.GE.AND P2, PT, R17, R3, PT ;  /* 0x000000031100720c */ /* 0x000fe20003f46270 */
[----:B------:R-:W-:Y:S02]  /*108d0*/  IMAD.MOV.U32 R13, RZ, RZ, R0 ;  /* 0x000000ffff0d7224 */ /* 0x000fe400078e0000 */
[----:B------:R-:W-:-:S10]  /*108e0*/  IMAD.MOV.U32 R6, RZ, RZ, R14 ;  /* 0x000000ffff067224 */ /* 0x000fd400078e000e */
[----:B------:R-:W-:Y:S05]  /*108f0*/  WARPSYNC.COLLECTIVE R15, `(.L_x_2504) ;  /* 0x000000000f087348 */ /* 0x000fea0003c00000 */
[----:B------:R0:W1:Y:S02]  /*10900*/  SHFL.IDX P6, R14, R13, R12, R11 ;  /* 0x0000000c0d0e7389 */ /* 0x00006400000c000b */
[----:B01----:R-:W-:Y:S01]  /*10910*/  ENDCOLLECTIVE ;  /* 0x000000000000791b */ /* 0x003fe20003800000 */
.L_x_2504:
[----:B------:R-:W-:Y:S01]  /*10920*/  IMAD.MOV.U32 R13, RZ, RZ, R4 ;  /* 0x000000ffff0d7224 */ /* 0x000fe200078e0004 */
[----:B------:R-:W-:Y:S01]  /*10930*/  MOV R12, 0x1 ;  /* 0x00000001000c7802 */ /* 0x000fe20000000f00 */
[----:B------:R-:W-:-:S07]  /*10940*/  IMAD.MOV.U32 R7, RZ, RZ, R14 ;  /* 0x000000ffff077224 */ /* 0x000fce00078e000e */
[----:B------:R-:W-:Y:S05]  /*10950*/  WARPSYNC.COLLECTIVE R15, `(.L_x_2505) ;  /* 0x000000000f087348 */ /* 0x000fea0003c00000 */
[----:B------:R0:W1:Y:S02]  /*10960*/  SHFL.IDX P6, R14, R13, R12, R11 ;  /* 0x0000000c0d0e7389 */ /* 0x00006400000c000b */
[----:B01----:R-:W-:Y:S01]  /*10970*/  ENDCOLLECTIVE ;  /* 0x000000000000791b */ /* 0x003fe20003800000 */
.L_x_2505:
        /* <DEDUP_REMOVED lines=15> */
.L_x_2506:
[----:B------:R-:W-:Y:S02]  /*10a70*/  IMAD.MOV.U32 R13, RZ, RZ, R4 ;  /* 0x000000ffff0d7224 */ /* 0x000fe400078e0004 */
[----:B------:R-:W-:Y:S02]  /*10a80*/  IMAD.MOV.U32 R12, RZ, RZ, 0x2 ;  /* 0x00000002ff0c7424 */ /* 0x000fe400078e00ff */
[----:B------:R-:W-:-:S07]  /*10a90*/  IMAD.MOV.U32 R7, RZ, RZ, R14 ;  /* 0x000000ffff077224 */ /* 0x000fce00078e000e */
[----:B------:R-:W-:Y:S05]  /*10aa0*/  WARPSYNC.COLLECTIVE R15, `(.L_x_2507) ;  /* 0x000000000f087348 */ /* 0x000fea0003c00000 */
[----:B------:R0:W1:Y:S02]  /*10ab0*/  SHFL.IDX P6, R14, R13, R12, R11 ;  /* 0x0000000c0d0e7389 */ /* 0x00006400000c000b */
[----:B01----:R-:W-:Y:S01]  /*10ac0*/  ENDCOLLECTIVE ;  /* 0x000000000000791b */ /* 0x003fe20003800000 */
.L_x_2507:
        /* <DEDUP_REMOVED lines=16> */
.L_x_2508:
[----:B------:R-:W-:Y:S02]  /*10bd0*/  IMAD.MOV.U32 R13, RZ, RZ, R4 ;  /* 0x000000ffff0d7224 */ /* 0x000fe400078e0004 */
[----:B------:R-:W-:Y:S02]  /*10be0*/  IMAD.MOV.U32 R12, RZ, RZ, 0x3 ;  /* 0x00000003ff0c7424 */ /* 0x000fe400078e00ff */
[----:B------:R-:W-:-:S07]  /*10bf0*/  IMAD.MOV.U32 R7, RZ, RZ, R14 ;  /* 0x000000ffff077224 */ /* 0x000fce00078e000e */
[----:B------:R-:W-:Y:S05]  /*10c00*/  WARPSYNC.COLLECTIVE R15, `(.L_x_2509) ;  /* 0x000000000f087348 */ /* 0x000fea0003c00000 */
[----:B------:R0:W1:Y:S02]  /*10c10*/  SHFL.IDX P6, R14, R13, R12, R11 ;  /* 0x0000000c0d0e7389 */ /* 0x00006400000c000b */
[----:B01----:R-:W-:Y:S01]  /*10c20*/  ENDCOLLECTIVE ;  /* 0x000000000000791b */ /* 0x003fe20003800000 */
.L_x_2509:
        /* <DEDUP_REMOVED lines=16> */
.L_x_2510:
[----:B------:R-:W-:Y:S02]  /*10d30*/  IMAD.MOV.U32 R13, RZ, RZ, R4 ;  /* 0x000000ffff0d7224 */ /* 0x000fe400078e0004 */
[----:B------:R-:W-:Y:S02]  /*10d40*/  IMAD.MOV.U32 R12, RZ, RZ, 0x4 ;  /* 0x00000004ff0c7424 */ /* 0x000fe400078e00ff */
[----:B------:R-:W-:-:S07]  /*10d50*/  IMAD.MOV.U32 R7, RZ, RZ, R14 ;  /* 0x000000ffff077224 */ /* 0x000fce00078e000e */
[----:B------:R-:W-:Y:S05]  /*10d60*/  WARPSYNC.COLLECTIVE R15, `(.L_x_2511) ;  /* 0x000000000f087348 */ /* 0x000fea0003c00000 */
[----:B------:R0:W1:Y:S02]  /*10d70*/  SHFL.IDX P6, R14, R13, R12, R11 ;  /* 0x0000000c0d0e7389 */ /* 0x00006400000c000b */
[----:B01----:R-:W-:Y:S01]  /*10d80*/  ENDCOLLECTIVE ;  /* 0x000000000000791b */ /* 0x003fe20003800000 */
.L_x_2511:
        /* <DEDUP_REMOVED lines=16> */
.L_x_2512:
[----:B------:R-:W-:Y:S02]  /*10e90*/  IMAD.MOV.U32 R13, RZ, RZ, R4 ;  /* 0x000000ffff0d7224 */ /* 0x000fe400078e0004 */
[----:B------:R-:W-:Y:S02]  /*10ea0*/  IMAD.MOV.U32 R12, RZ, RZ, 0x5 ;  /* 0x00000005ff0c7424 */ /* 0x000fe400078e00ff */
[----:B------:R-:W-:-:S07]  /*10eb0*/  IMAD.MOV.U32 R7, RZ, RZ, R14 ;  /* 0x000000ffff077224 */ /* 0x000fce00078e000e */
[----:B------:R-:W-:Y:S05]  /*10ec0*/  WARPSYNC.COLLECTIVE R15, `(.L_x_2513) ;  /* 0x000000000f087348 */ /* 0x000fea0003c00000 */
[----:B------:R0:W1:Y:S02]  /*10ed0*/  SHFL.IDX P6, R14, R13, R12, R11 ;  /* 0x0000000c0d0e7389 */ /* 0x00006400000c000b */
[----:B01----:R-:W-:Y:S01]  /*10ee0*/  ENDCOLLECTIVE ;  /* 0x000000000000791b */ /* 0x003fe20003800000 */
.L_x_2513:
        /* <DEDUP_REMOVED lines=16> */
.L_x_2514:
[----:B------:R-:W-:Y:S02]  /*10ff0*/  IMAD.MOV.U32 R13, RZ, RZ, R4 ;  /* 0x000000ffff0d7224 */ /* 0x000fe400078e0004 */
[----:B------:R-:W-:Y:S02]  /*11000*/  IMAD.MOV.U32 R12, RZ, RZ, 0x6 ;  /* 0x00000006ff0c7424 */ /* 0x000fe400078e00ff */
[----:B------:R-:W-:-:S07]  /*11010*/  IMAD.MOV.U32 R7, RZ, RZ, R14 ;  /* 0x000000ffff077224 */ /* 0x000fce00078e000e */
[----:B------:R-:W-:Y:S05]  /*11020*/  WARPSYNC.COLLECTIVE R15, `(.L_x_2515) ;  /* 0x000000000f087348 */ /* 0x000fea0003c00000 */
[----:B------:R0:W1:Y:S02]  /*11030*/  SHFL.IDX P6, R14, R13, R12, R11 ;  /* 0x0000000c0d0e7389 */ /* 0x00006400000c000b */
[----:B01----:R-:W-:Y:S01]  /*11040*/  ENDCOLLECTIVE ;  /* 0x000000000000791b */ /* 0x003fe20003800000 */
.L_x_2515:
[----:B------:R-:W-:-:S04]  /*11050*/  @!P1 LEA R7, P2, R28, R7, 0x1 ;  /* 0x000000071c079211 */ /* 0x000fc800078408ff */
[----:B------:R-:W-:-:S04]  /*11060*/  @!P1 IADD3.X R6, RZ, R6, RZ, P2, !PT ;  /* 0x00000006ff069210 */ /* 0x000fc800017fe4ff */
        /* <DEDUP_REMOVED lines=14> */
.L_x_2516:
[----:B------:R-:W-:Y:S02]  /*11150*/  IMAD.MOV.U32 R13, RZ, RZ, R4 ;  /* 0x000000ffff0d7224 */ /* 0x000fe400078e0004 */
[----:B------:R-:W-:Y:S02]  /*11160*/  IMAD.MOV.U32 R12, RZ, RZ, 0x7 ;  /* 0x00000007ff0c7424 */ /* 0x000fe400078e00ff */
[----:B------:R-:W-:-:S07]  /*11170*/  IMAD.MOV.U32 R7, RZ, RZ, R14 ;  /* 0x000000ffff077224 */ /* 0x000fce00078e000e */
[----:B------:R-:W-:Y:S05]  /*11180*/  WARPSYNC.COLLECTIVE R15, `(.L_x_2517) ;  /* 0x000000000f087348 */ /* 0x000fea0003c00000 */
[----:B------:R0:W1:Y:S02]  /*11190*/  SHFL.IDX P6, R14, R13, R12, R11 ;  /* 0x0000000c0d0e7389 */ /* 0x00006400000c000b */
[----:B01----:R-:W-:Y:S01]  /*111a0*/  ENDCOLLECTIVE ;  /* 0x000000000000791b */ /* 0x003fe20003800000 */
.L_x_2517:
        /* <DEDUP_REMOVED lines=11> */
.L_x_2518:
[----:B------:R-:W-:Y:S01]  /*11260*/  @!PT LDS RZ, [RZ] ;  /* 0x00000000fffff984 */ /* 0x000fe20000000800 */
[----:B------:R-:W-:Y:S01]  /*11270*/  @!PT LDS RZ, [RZ] ;  /* 0x00000000fffff984 */ /* 0x000fe20000000800 */
[----:B------:R-:W-:Y:S01]  /*11280*/  @!PT LDS RZ, [RZ] ;  /* 0x00000000fffff984 */ /* 0x000fe20000000800 */
[----:B------:R0:W-:Y:S01]  /*11290*/  @!P1 LDGSTS.E.BYPASS.LTC128B.128 [R10+0xb400], desc[UR52][R6.64], !P0 ;  /* 0x0b400000060a9fae */ /* 0x0001e2000c101d74 */
[----:B------:R-:W-:Y:S01]  /*112a0*/  ISETP.GE.AND P1, PT, R0, R3, PT ;  /* 0x000000030000720c */ /* 0x000fe20003f26270 */
[----:B------:R-:W-:Y:S01]  /*112b0*/  VIADD R0, R17, 0x80 ;  /* 0x0000008011007836 */ /* 0x000fe20000000000 */
[----:B------:R-:W-:Y:S01]  /*112c0*/  MOV R13, R2 ;  /* 0x00000002000d7202 */ /* 0x000fe20000000f00 */
[----:B------:R-:W-:Y:S02]  /*112d0*/  IMAD.MOV.U32 R12, RZ, RZ, RZ ;  /* 0x000000ffff0c7224 */ /* 0x000fe400078e00ff */
[----:B0-----:R-:W-:-:S08]  /*112e0*/  IMAD.MOV.U32 R6, RZ, RZ, R14 ;  /* 0x000000ffff067224 */ /* 0x001fd000078e000e */
[----:B------:R-:W-:Y:S05]  /*112f0*/  WARPSYNC.COLLECTIVE R15, `(.L_x_2519) ;  /* 0x000000000f087348 */ /* 0x000fea0003c00000 */
[----:B------:R0:W1:Y:S02]  /*11300*/  SHFL.IDX P6, R14, R13, R12, R11 ;  /* 0x0000000c0d0e7389 */ /* 0x00006400000c000b */
[----:B01----:R-:W-:Y:S01]  /*11310*/  ENDCOLLECTIVE ;  /* 0x000000000000791b */ /* 0x003fe20003800000 */
.L_x_2519:
        /* <DEDUP_REMOVED lines=12> */
.L_x_2520:
[----:B------:R-:W-:Y:S02]  /*113e0*/  IMAD.MOV.U32 R13, RZ, RZ, R2 ;  /* 0x000000ffff0d7224 */ /* 0x000fe400078e0002 */
[----:B------:R-:W-:Y:S02]  /*113f0*/  IMAD.MOV.U32 R12, RZ, RZ, 0x1 ;  /* 0x00000001ff0c7424 */ /* 0x000fe400078e00ff */
[----:B------:R-:W-:-:S07]  /*11400*/  IMAD.MOV.U32 R4, RZ, RZ, R14 ;  /* 0x000000ffff047224 */ /* 0x000fce00078e000e */
[----:B------:R-:W-:Y:S05]  /*11410*/  WARPSYNC.COLLECTIVE R15, `(.L_x_2521) ;  /* 0x000000000f087348 */ /* 0x000fea0003c00000 */
[----:B------:R0:W1:Y:S02]  /*11420*/  SHFL.IDX P6, R14, R13, R12, R11 ;  /* 0x0000000c0d0e7389 */ /* 0x00006400000c000b */
[----:B01----:R-:W-:Y:S01]  /*11430*/  ENDCOLLECTIVE ;  /* 0x000000000000791b */ /* 0x003fe20003800000 */
.L_x_2521:
        /* <DEDUP_REMOVED lines=16> */
.L_x_2522:
[----:B------:R-:W-:Y:S02]  /*11540*/  IMAD.MOV.U32 R13, RZ, RZ, R2 ;  /* 0x000000ffff0d7224 */ /* 0x000fe400078e0002 */
[----:B------:R-:W-:Y:S02]  /*11550*/  IMAD.MOV.U32 R12, RZ, RZ, 0x2 ;  /* 0x00000002ff0c7424 */ /* 0x000fe400078e00ff */
[----:B------:R-:W-:-:S07]  /*11560*/  IMAD.MOV.U32 R6, RZ, RZ, R14 ;  /* 0x000000ffff067224 */ /* 0x000fce00078e000e */
[----:B------:R-:W-:Y:S05]  /*11570*/  WARPSYNC.COLLECTIVE R15, `(.L_x_2523) ;  /* 0x000000000f087348 */ /* 0x000fea0003c00000 */
[----:B------:R0:W1:Y:S02]  /*11580*/  SHFL.IDX P6, R14, R13, R12, R11 ;  /* 0x0000000c0d0e7389 */ /* 0x00006400000c000b */
[----:B01----:R-:W-:Y:S01]  /*11590*/  ENDCOLLECTIVE ;  /* 0x000000000000791b */ /* 0x003fe20003800000 */
.L_x_2523:
[----:B------:R-:W-:-:S05]  /*115a0*/  @!P1 LEA R6, P2, R28, R6, 0x1 ;  /* 0x000000061c069211 */ /* 0x000fca00078408ff */
[----:B------:R-:W-:Y:S01]  /*115b0*/  @!P1 IMAD.X R0, RZ, RZ, R0, P2 ;  /* 0x000000ffff009224 */ /* 0x000fe200010e0600 */
[----:B------:R-:W-:-:S04]  /*115c0*/  ISETP.GE.AND P2, PT, R4, R3, PT ;  /* 0x000000030400720c */ /* 0x000fc80003f46270 */
[----:B------:R-:W-:Y:S01]  /*115d0*/  @!P1 MOV R7, R0 ;  /* 0x0000000000079202 */ /* 0x000fe20000000f00 */
[----:B------:R-:W-:-:S04]  /*115e0*/  IMAD.MOV.U32 R13, RZ, RZ, R5 ;  /* 0x000000ffff0d7224 */ /* 0x000fc800078e0005 */
        /* <DEDUP_REMOVED lines=8> */
.L_x_2524:
[----:B------:R-:W-:Y:S02]  /*11670*/  IMAD.MOV.U32 R13, RZ, RZ, R2 ;  /* 0x000000ffff0d7224 */ /* 0x000fe400078e0002 */
[----:B------:R-:W-:Y:S02]  /*11680*/  IMAD.MOV.U32 R12, RZ, RZ, 0x3 ;  /* 0x00000003ff0c7424 */ /* 0x000fe400078e00ff */
[----:B------:R-:W-:-:S07]  /*11690*/  IMAD.MOV.U32 R6, RZ, RZ, R14 ;  /* 0x000000ffff067224 */ /* 0x000fce00078e000e */
[----:B------:R-:W-:Y:S05]  /*116a0*/  WARPSYNC.COLLECTIVE R15, `(.L_x_2525) ;  /* 0x000000000f087348 */ /* 0x000fea0003c00000 */
[----:B------:R0:W1:Y:S02]  /*116b0*/  SHFL.IDX P6, R14, R13, R12, R11 ;  /* 0x0000000c0d0e7389 */ /* 0x00006400000c000b */
[----:B01----:R-:W-:Y:S01]  /*116c0*/  ENDCOLLECTIVE ;  /* 0x000000000000791b */ /* 0x003fe20003800000 */
.L_x_2525:
        /* <DEDUP_REMOVED lines=12> */
.L_x_2526:
[----:B------:R-:W-:Y:S01]  /*11790*/  IMAD.MOV.U32 R2, RZ, RZ, R14 ;  /* 0x000000ffff027224 */ /* 0x000fe200078e000e */
[----:B------:R-:W-:Y:S06]  /*117a0*/  BRA `(.L_x_2527) ;  /* 0xffffffb800207947 */ /* 0x000fec000383ffff */
.L_x_2429:
[----:B0-----:R0:W1:Y:S02]  /*117b0*/  SYNCS.PHASECHK.TRANS64.TRYWAIT P0, [R22+URZ+0x16820], R3 ;  /* 0x01682003160075a7 */ /* 0x001064000800017f */
[----:B-1----:R-:W-:Y:S05]  /*117c0*/  @!P0 NANOSLEEP.SYNCS 0x989680 ;  /* 0x009896800000895d */ /* 0x002fea0003900000 */
[----:B------:R-:W1:Y:S02]  /*117d0*/  @!P0 SYNCS.PHASECHK.TRANS64 P0, [R22+URZ+0x16820], R3 ;  /* 0x01682003160085a7 */ /* 0x000e64000800007f */
[----:B-1----:R-:W-:Y:S05]  /*117e0*/  @!P0 BRA `(.L_x_2429) ;  /* 0xfffffffc00f08947 */ /* 0x002fea000383ffff */
[----:B------:R-:W-:Y:S05]  /*117f0*/  BRA `(.L_x_2528) ;  /* 0xffffffb800847947 */ /* 0x000fea000383ffff */
.L_x_2434:
[----:B0-----:R0:W1:Y:S02]  /*11800*/  SYNCS.PHASECHK.TRANS64.TRYWAIT P0, [R5+URZ+0x16840], R2 ;  /* 0x01684002050075a7 */ /* 0x001064000800017f */
[----:B-1----:R-:W-:Y:S05]  /*11810*/  @!P0 NANOSLEEP.SYNCS 0x989680 ;  /* 0x009896800000895d */ /* 0x002fea0003900000 */
[----:B------:R-:W1:Y:S02]  /*11820*/  @!P0 SYNCS.PHASECHK.TRANS64 P0, [R5+URZ+0x16840], R2 ;  /* 0x01684002050085a7 */ /* 0x000e64000800007f */
[----:B-1----:R-:W-:Y:S05]  /*11830*/  @!P0 BRA `(.L_x_2434) ;  /* 0xfffffffc00f08947 */ /* 0x002fea000383ffff */
[----:B------:R-:W-:Y:S05]  /*11840*/  BRA `(.L_x_2529) ;  /* 0xffffffbc00547947 */ /* 0x000fea000383ffff */
.L_x_2435:
        /* <DEDUP_REMOVED lines=8> */
.L_x_2531:
[----:B------:R-:W-:Y:S05]  /*118d0*/  BSYNC B1 ;  /* 0x0000000000017941 */ /* 0x000fea0003800000 */
.L_x_2530:
        /* <DEDUP_REMOVED lines=9> */
.L_x_2532:
[----:B------:R-:W-:Y:S02]  /*11970*/  IMAD R8, R8, 0x2, R22 ;  /* 0x0000000208087824 */ /* 0x000fe400078e0216 */
[----:B------:R-:W-:Y:S02]  /*11980*/  IMAD.MOV.U32 R13, RZ, RZ, R10 ;  /* 0x000000ffff0d7224 */ /* 0x000fe400078e000a */
[----:B------:R-:W-:Y:S02]  /*11990*/  IMAD.MOV.U32 R12, RZ, RZ, 0x1 ;  /* 0x00000001ff0c7424 */ /* 0x000fe400078e00ff */
[----:B------:R-:W-:-:S07]  /*119a0*/  IMAD.MOV.U32 R2, RZ, RZ, R14 ;  /* 0x000000ffff027224 */ /* 0x000fce00078e000e */
[----:B------:R-:W-:Y:S05]  /*119b0*/  WARPSYNC.COLLECTIVE R15, `(.L_x_2533) ;  /* 0x000000000f087348 */ /* 0x000fea0003c00000 */
[----:B------:R0:W1:Y:S02]  /*119c0*/  SHFL.IDX P6, R14, R13, R12, R11 ;  /* 0x0000000c0d0e7389 */ /* 0x00006400000c000b */
[----:B01----:R-:W-:Y:S01]  /*119d0*/  ENDCOLLECTIVE ;  /* 0x000000000000791b */ /* 0x003fe20003800000 */
.L_x_2533:
        /* <DEDUP_REMOVED lines=11> */
.L_x_2534:
[----:B------:R-:W-:Y:S02]  /*11a90*/  IMAD.MOV.U32 R13, RZ, RZ, R10 ;  /* 0x000000ffff0d7224 */ /* 0x000fe400078e000a */
[----:B------:R-:W-:Y:S02]  /*11aa0*/  IMAD.MOV.U32 R12, RZ, RZ, 0x2 ;  /* 0x00000002ff0c7424 */ /* 0x000fe400078e00ff */
[----:B------:R-:W-:-:S07]  /*11ab0*/  IMAD.MOV.U32 R2, RZ, RZ, R14 ;  /* 0x000000ffff027224 */ /* 0x000fce00078e000e */
[----:B------:R-:W-:Y:S05]  /*11ac0*/  WARPSYNC.COLLECTIVE R15, `(.L_x_2535) ;  /* 0x000000000f087348 */ /* 0x000fea0003c00000 */
[----:B------:R0:W1:Y:S02]  /*11ad0*/  SHFL.IDX P6, R14, R13, R12, R11 ;  /* 0x0000000c0d0e7389 */ /* 0x00006400000c000b */
[----:B01----:R-:W-:Y:S01]  /*11ae0*/  ENDCOLLECTIVE ;  /* 0x000000000000791b */ /* 0x003fe20003800000 */
.L_x_2535:
        /* <DEDUP_REMOVED lines=11> */
.L_x_2536:
[----:B------:R-:W-:Y:S02]  /*11ba0*/  IMAD.MOV.U32 R13, RZ, RZ, R10 ;  /* 0x000000ffff0d7224 */ /* 0x000fe400078e000a */
[----:B------:R-:W-:Y:S02]  /*11bb0*/  IMAD.MOV.U32 R12, RZ, RZ, 0x3 ;  /* 0x00000003ff0c7424 */ /* 0x000fe400078e00ff */
[----:B------:R-:W-:-:S07]  /*11bc0*/  IMAD.MOV.U32 R2, RZ, RZ, R14 ;  /* 0x000000ffff027224 */ /* 0x000fce00078e000e */
[----:B------:R-:W-:Y:S05]  /*11bd0*/  WARPSYNC.COLLECTIVE R15, `(.L_x_2537) ;  /* 0x000000000f087348 */ /* 0x000fea0003c00000 */
[----:B------:R0:W1:Y:S02]  /*11be0*/  SHFL.IDX P6, R14, R13, R12, R11 ;  /* 0x0000000c0d0e7389 */ /* 0x00006400000c000b */
[----:B01----:R-:W-:Y:S01]  /*11bf0*/  ENDCOLLECTIVE ;  /* 0x000000000000791b */ /* 0x003fe20003800000 */
.L_x_2537:
        /* <DEDUP_REMOVED lines=11> */
.L_x_2538:
[----:B------:R-:W-:Y:S01]  /*11cb0*/  MOV R13, R10 ;  /* 0x0000000a000d7202 */ /* 0x000fe20000000f00 */
[----:B------:R-:W-:Y:S02]  /*11cc0*/  IMAD.MOV.U32 R12, RZ, RZ, 0x4 ;  /* 0x00000004ff0c7424 */ /* 0x000fe400078e00ff */
[----:B------:R-:W-:-:S07]  /*11cd0*/  IMAD.MOV.U32 R2, RZ, RZ, R14 ;  /* 0x000000ffff027224 */ /* 0x000fce00078e000e */
[----:B------:R-:W-:Y:S05]  /*11ce0*/  WARPSYNC.COLLECTIVE R15, `(.L_x_2539) ;  /* 0x000000000f087348 */ /* 0x000fea0003c00000 */
[----:B------:R0:W1:Y:S02]  /*11cf0*/  SHFL.IDX P6, R14, R13, R12, R11 ;  /* 0x0000000c0d0e7389 */ /* 0x00006400000c000b */
[----:B01----:R-:W-:Y:S01]  /*11d00*/  ENDCOLLECTIVE ;  /* 0x000000000000791b */ /* 0x003fe20003800000 */
.L_x_2539:
        /* <DEDUP_REMOVED lines=11> */
.L_x_2540:
[----:B------:R-:W-:Y:S02]  /*11dc0*/  IMAD.MOV.U32 R13, RZ, RZ, R10 ;  /* 0x000000ffff0d7224 */ /* 0x000fe400078e000a */
[----:B------:R-:W-:Y:S02]  /*11dd0*/  IMAD.MOV.U32 R12, RZ, RZ, 0x5 ;  /* 0x00000005ff0c7424 */ /* 0x000fe400078e00ff */
[----:B------:R-:W-:-:S07]  /*11de0*/  IMAD.MOV.U32 R2, RZ, RZ, R14 ;  /* 0x000000ffff027224 */ /* 0x000fce00078e000e */
[----:B------:R-:W-:Y:S05]  /*11df0*/  WARPSYNC.COLLECTIVE R15, `(.L_x_2541) ;  /* 0x000000000f087348 */ /* 0x000fea0003c00000 */
[----:B------:R0:W1:Y:S02]  /*11e00*/  SHFL.IDX P6, R14, R13, R12, R11 ;  /* 0x0000000c0d0e7389 */ /* 0x00006400000c000b */
[----:B01----:R-:W-:Y:S01]  /*11e10*/  ENDCOLLECTIVE ;  /* 0x000000000000791b */ /* 0x003fe20003800000 */
.L_x_2541:
        /* <DEDUP_REMOVED lines=11> */
.L_x_2542:
[----:B------:R-:W-:Y:S02]  /*11ed0*/  IMAD.MOV.U32 R13, RZ, RZ, R10 ;  /* 0x000000ffff0d7224 */ /* 0x000fe400078e000a */
[----:B------:R-:W-:Y:S02]  /*11ee0*/  IMAD.MOV.U32 R12, RZ, RZ, 0x6 ;  /* 0x00000006ff0c7424 */ /* 0x000fe400078e00ff */
[----:B------:R-:W-:-:S07]  /*11ef0*/  IMAD.MOV.U32 R2, RZ, RZ, R14 ;  /* 0x000000ffff027224 */ /* 0x000fce00078e000e */
[----:B------:R-:W-:Y:S05]  /*11f00*/  WARPSYNC.COLLECTIVE R15, `(.L_x_2543) ;  /* 0x000000000f087348 */ /* 0x000fea0003c00000 */
[----:B------:R0:W1:Y:S02]  /*11f10*/  SHFL.IDX P6, R14, R13, R12, R11 ;  /* 0x0000000c0d0e7389 */ /* 0x00006400000c000b */
[----:B01----:R-:W-:Y:S01]  /*11f20*/  ENDCOLLECTIVE ;  /* 0x000000000000791b */ /* 0x003fe20003800000 */
.L_x_2543:
        /* <DEDUP_REMOVED lines=11> */
.L_x_2544:
[----:B------:R-:W-:Y:S02]  /*11fe0*/  IMAD.MOV.U32 R13, RZ, RZ, R10 ;  /* 0x000000ffff0d7224 */ /* 0x000fe400078e000a */
[----:B------:R-:W-:Y:S02]  /*11ff0*/  IMAD.MOV.U32 R12, RZ, RZ, 0x7 ;  /* 0x00000007ff0c7424 */ /* 0x000fe400078e00ff */
[----:B------:R-:W-:-:S07]  /*12000*/  IMAD.MOV.U32 R2, RZ, RZ, R14 ;  /* 0x000000ffff027224 */ /* 0x000fce00078e000e */
[----:B------:R-:W-:Y:S05]  /*12010*/  WARPSYNC.COLLECTIVE R15, `(.L_x_2545) ;  /* 0x000000000f087348 */ /* 0x000fea0003c00000 */
[----:B------:R0:W1:Y:S02]  /*12020*/  SHFL.IDX P6, R14, R13, R12, R11 ;  /* 0x0000000c0d0e7389 */ /* 0x00006400000c000b */
[----:B01----:R-:W-:Y:S01]  /*12030*/  ENDCOLLECTIVE ;  /* 0x000000000000791b */ /* 0x003fe20003800000 */
.L_x_2545:
        /* <DEDUP_REMOVED lines=11> */
.L_x_2546:
[----:B------:R-:W-:Y:S01]  /*120f0*/  IMAD.MOV.U32 R2, RZ, RZ, R14 ;  /* 0x000000ffff027224 */ /* 0x000fe200078e000e */
[----:B------:R-:W-:Y:S06]  /*12100*/  BRA `(.L_x_2547) ;  /* 0xffffffb800447947 */ /* 0x000fec000383ffff */
.L_x_2440:
[----:B-1----:R1:W2:Y:S02]  /*12110*/  SYNCS.PHASECHK.TRANS64.TRYWAIT P0, [R5+URZ+0x16860], R2 ;  /* 0x01686002050075a7 */ /* 0x0022a4000800017f */
[----:B--2---:R-:W-:Y:S05]  /*12120*/  @!P0 NANOSLEEP.SYNCS 0x989680 ;  /* 0x009896800000895d */ /* 0x004fea0003900000 */
[----:B------:R-:W2:Y:S02]  /*12130*/  @!P0 SYNCS.PHASECHK.TRANS64 P0, [R5+URZ+0x16860], R2 ;  /* 0x01686002050085a7 */ /* 0x000ea4000800007f */
[----:B--2---:R-:W-:Y:S05]  /*12140*/  @!P0 BRA `(.L_x_2440) ;  /* 0xfffffffc00f08947 */ /* 0x004fea000383ffff */
[----:B------:R-:W-:Y:S05]  /*12150*/  BRA `(.L_x_2548) ;  /* 0xffffffb8009c7947 */ /* 0x000fea000383ffff */
.L_x_2441:
        /* <DEDUP_REMOVED lines=8> */
.L_x_2550:
[----:B------:R-:W-:Y:S05]  /*121e0*/  BSYNC B1 ;  /* 0x0000000000017941 */ /* 0x000fea0003800000 */
.L_x_2549:
[----:B------:R-:W-:Y:S01]  /*121f0*/  IMAD.MOV.U32 R13, RZ, RZ, R23 ;  /* 0x000000ffff0d7224 */ /* 0x000fe200078e0017 */
[----:B------:R-:W-:Y:S01]  /*12200*/  MOV R11, 0x181f ;  /* 0x0000181f000b7802 */ /* 0x000fe20000000f00 */
[----:B------:R-:W-:Y:S01]  /*12210*/  IMAD.MOV.U32 R12, RZ, RZ, RZ ;  /* 0x000000ffff0c7224 */ /* 0x000fe200078e00ff */
[----:B------:R-:W-:Y:S01]  /*12220*/  ISETP.LT.OR P2, PT, R8, 0x1, P1 ;  /* 0x000000010800780c */ /* 0x000fe20000f41670 */
[----:B------:R-:W-:Y:S02]  /*12230*/  IMAD.MOV.U32 R15, RZ, RZ, -0x1 ;  /* 0xffffffffff0f7424 */ /* 0x000fe400078e00ff */
[----:B------:R-:W-:Y:S02]  /*12240*/  IMAD.MOV.U32 R3, RZ, RZ, R14 ;  /* 0x000000ffff037224 */ /* 0x000fe400078e000e */
[----:B------:R-:W-:-:S08]  /*12250*/  IMAD R6, R6, 0x2, R22 ;  /* 0x0000000206067824 */ /* 0x000fd000078e0216 */
[----:B------:R-:W-:Y:S05]  /*12260*/  WARPSYNC.COLLECTIVE R15, `(.L_x_2551) ;  /* 0x000000000f087348 */ /* 0x000fea0003c00000 */
[----:B------:R0:W1:Y:S02]  /*12270*/  SHFL.IDX P6, R14, R13, R12, R11 ;  /* 0x0000000c0d0e7389 */ /* 0x00006400000c000b */
[----:B01----:R-:W-:Y:S01]  /*12280*/  ENDCOLLECTIVE ;  /* 0x000000000000791b */ /* 0x003fe20003800000 */
.L_x_2551:
[----:B------:R-:W-:Y:S02]  /*12290*/  IMAD.MOV.U32 R13, RZ, RZ, R24 ;  /* 0x000000ffff0d7224 */ /* 0x000fe400078e0018 */
[----:B------:R-:W-:Y:S02]  /*122a0*/  IMAD.MOV.U32 R12, RZ, RZ, 0x1 ;  /* 0x00000001ff0c7424 */ /* 0x000fe400078e00ff */
[----:B------:R-:W-:-:S07]  /*122b0*/  IMAD.MOV.U32 R2, RZ, RZ, R14 ;  /* 0x000000ffff027224 */ /* 0x000fce00078e000e */
[----:B------:R-:W-:Y:S05]  /*122c0*/  WARPSYNC.COLLECTIVE R15, `(.L_x_2552) ;  /* 0x000000000f087348 */ /* 0x000fea0003c00000 */
[----:B------:R0:W1:Y:S02]  /*122d0*/  SHFL.IDX P6, R14, R13, R12, R11 ;  /* 0x0000000c0d0e7389 */ /* 0x00006400000c000b */
[----:B01----:R-:W-:Y:S01]  /*122e0*/  ENDCOLLECTIVE ;  /* 0x000000000000791b */ /* 0x003fe20003800000 */
.L_x_2552:
        /* <DEDUP_REMOVED lines=12> */
.L_x_2553:
[----:B------:R-:W-:Y:S02]  /*123b0*/  IMAD.MOV.U32 R13, RZ, RZ, R24 ;  /* 0x000000ffff0d7224 */ /* 0x000fe400078e0018 */
[----:B------:R-:W-:Y:S02]  /*123c0*/  IMAD.MOV.U32 R12, RZ, RZ, 0x2 ;  /* 0x00000002ff0c7424 */ /* 0x000fe400078e00ff */
[----:B------:R-:W-:-:S07]  /*123d0*/  IMAD.MOV.U32 R2, RZ, RZ, R14 ;  /* 0x000000ffff027224 */ /* 0x000fce00078e000e */
[----:B------:R-:W-:Y:S05]  /*123e0*/  WARPSYNC.COLLECTIVE R15, `(.L_x_2554) ;  /* 0x000000000f087348 */ /* 0x000fea0003c00000 */
[----:B------:R0:W1:Y:S02]  /*123f0*/  SHFL.IDX P6, R14, R13, R12, R11 ;  /* 0x0000000c0d0e7389 */ /* 0x00006400000c000b */
[----:B01----:R-:W-:Y:S01]  /*12400*/  ENDCOLLECTIVE ;  /* 0x000000000000791b */ /* 0x003fe20003800000 */
.L_x_2554:
        /* <DEDUP_REMOVED lines=12> */
.L_x_2555:
[----:B------:R-:W-:Y:S02]  /*124d0*/  IMAD.MOV.U32 R13, RZ, RZ, R24 ;  /* 0x000000ffff0d7224 */ /* 0x000fe400078e0018 */
[----:B------:R-:W-:Y:S01]  /*124e0*/  IMAD.MOV.U32 R12, RZ, RZ, 0x3 ;  /* 0x00000003ff0c7424 */ /* 0x000fe200078e00ff */
[----:B------:R-:W-:-:S07]  /*124f0*/  MOV R2, R14 ;  /* 0x0000000e00027202 */ /* 0x000fce0000000f00 */
[----:B------:R-:W-:Y:S05]  /*12500*/  WARPSYNC.COLLECTIVE R15, `(.L_x_2556) ;  /* 0x000000000f087348 */ /* 0x000fea0003c00000 */
[----:B------:R0:W1:Y:S02]  /*12510*/  SHFL.IDX P6, R14, R13, R12, R11 ;  /* 0x0000000c0d0e7389 */ /* 0x00006400000c000b */
[----:B01----:R-:W-:Y:S01]  /*12520*/  ENDCOLLECTIVE ;  /* 0x000000000000791b */ /* 0x003fe20003800000 */
.L_x_2556:
        /* <DEDUP_REMOVED lines=12> */
.L_x_2557:
[----:B------:R-:W-:Y:S02]  /*125f0*/  IMAD.MOV.U32 R13, RZ, RZ, R24 ;  /* 0x000000ffff0d7224 */ /* 0x000fe400078e0018 */
[----:B------:R-:W-:Y:S02]  /*12600*/  IMAD.MOV.U32 R12, RZ, RZ, 0x4 ;  /* 0x00000004ff0c7424 */ /* 0x000fe400078e00ff */
[----:B------:R-:W-:-:S07]  /*12610*/  IMAD.MOV.U32 R2, RZ, RZ, R14 ;  /* 0x000000ffff027224 */ /* 0x000fce00078e000e */
[----:B------:R-:W-:Y:S05]  /*12620*/  WARPSYNC.COLLECTIVE R15, `(.L_x_2558) ;  /* 0x000000000f087348 */ /* 0x000fea0003c00000 */
[----:B------:R0:W1:Y:S02]  /*12630*/  SHFL.IDX P6, R14, R13, R12, R11 ;  /* 0x0000000c0d0e7389 */ /* 0x00006400000c000b */
[----:B01----:R-:W-:Y:S01]  /*12640*/  ENDCOLLECTIVE ;  /* 0x000000000000791b */ /* 0x003fe20003800000 */
.L_x_2558:
        /* <DEDUP_REMOVED lines=12> */
.L_x_2559:
[----:B------:R-:W-:Y:S01]  /*12710*/  IMAD.MOV.U32 R13, RZ, RZ, R24 ;  /* 0x000000ffff0d7224 */ /* 0x000fe200078e0018 */
[----:B------:R-:W-:Y:S01]  /*12720*/  MOV R12, 0x5 ;  /* 0x00000005000c7802 */ /* 0x000fe20000000f00 */
[----:B------:R-:W-:-:S07]  /*12730*/  IMAD.MOV.U32 R2, RZ, RZ, R14 ;  /* 0x000000ffff027224 */ /* 0x000fce00078e000e */
[----:B------:R-:W-:Y:S05]  /*12740*/  WARPSYNC.COLLECTIVE R15, `(.L_x_2560) ;  /* 0x000000000f087348 */ /* 0x000fea0003c00000 */
[----:B------:R0:W1:Y:S02]  /*12750*/  SHFL.IDX P6, R14, R13, R12, R11 ;  /* 0x0000000c0d0e7389 */ /* 0x00006400000c000b */
[----:B01----:R-:W-:Y:S01]  /*12760*/  ENDCOLLECTIVE ;  /* 0x000000000000791b */ /* 0x003fe20003800000 */
.L_x_2560:
        /* <DEDUP_REMOVED lines=12> */
.L_x_2561:
[----:B------:R-:W-:Y:S02]  /*12830*/  IMAD.MOV.U32 R13, RZ, RZ, R24 ;  /* 0x000000ffff0d7224 */ /* 0x000fe400078e0018 */
[----:B------:R-:W-:Y:S02]  /*12840*/  IMAD.MOV.U32 R12, RZ, RZ, 0x6 ;  /* 0x00000006ff0c7424 */ /* 0x000fe400078e00ff */
[----:B------:R-:W-:-:S07]  /*12850*/  IMAD.MOV.U32 R2, RZ, RZ, R14 ;  /* 0x000000ffff027224 */ /* 0x000fce00078e000e */
[----:B------:R-:W-:Y:S05]  /*12860*/  WARPSYNC.COLLECTIVE R15, `(.L_x_2562) ;  /* 0x000000000f087348 */ /* 0x000fea0003c00000 */
[----:B------:R0:W1:Y:S02]  /*12870*/  SHFL.IDX P6, R14, R13, R12, R11 ;  /* 0x0000000c0d0e7389 */ /* 0x00006400000c000b */
[----:B01----:R-:W-:Y:S01]  /*12880*/  ENDCOLLECTIVE ;  /* 0x000000000000791b */ /* 0x003fe20003800000 */
.L_x_2562:
        /* <DEDUP_REMOVED lines=12> */
.L_x_2563:
[----:B------:R-:W-:Y:S02]  /*12950*/  IMAD.MOV.U32 R13, RZ, RZ, R24 ;  /* 0x000000ffff0d7224 */ /* 0x000fe400078e0018 */
[----:B------:R-:W-:Y:S02]  /*12960*/  IMAD.MOV.U32 R12, RZ, RZ, 0x7 ;  /* 0x00000007ff0c7424 */ /* 0x000fe400078e00ff */
[----:B------:R-:W-:-:S07]  /*12970*/  IMAD.MOV.U32 R2, RZ, RZ, R14 ;  /* 0x000000ffff027224 */ /* 0x000fce00078e000e */
[----:B------:R-:W-:Y:S05]  /*12980*/  WARPSYNC.COLLECTIVE R15, `(.L_x_2564) ;  /* 0x000000000f087348 */ /* 0x000fea0003c00000 */
[----:B------:R0:W1:Y:S02]  /*12990*/  SHFL.IDX P6, R14, R13, R12, R11 ;  /* 0x0000000c0d0e7389 */ /* 0x00006400000c000b */
[----:B01----:R-:W-:Y:S01]  /*129a0*/  ENDCOLLECTIVE ;  /* 0x000000000000791b */ /* 0x003fe20003800000 */
.L_x_2564:
        /* <DEDUP_REMOVED lines=11> */
.L_x_2565:
[----:B------:R-:W-:Y:S01]  /*12a60*/  MOV R2, R14 ;  /* 0x0000000e00027202 */ /* 0x000fe20000000f00 */
[----:B------:R-:W-:Y:S06]  /*12a70*/  BRA `(.L_x_2566) ;  /* 0xffffffb400487947 */ /* 0x000fec000383ffff */
.L_x_2449:
[----:B0-----:R0:W1:Y:S02]  /*12a80*/  SYNCS.PHASECHK.TRANS64.TRYWAIT P0, [R0+URZ+0x16860], R3 ;  /* 0x01686003000075a7 */ /* 0x001064000800017f */
[----:B-1----:R-:W-:Y:S05]  /*12a90*/  @!P0 NANOSLEEP.SYNCS 0x989680 ;  /* 0x009896800000895d */ /* 0x002fea0003900000 */
[----:B------:R-:W1:Y:S02]  /*12aa0*/  @!P0 SYNCS.PHASECHK.TRANS64 P0, [R0+URZ+0x16860], R3 ;  /* 0x01686003000085a7 */ /* 0x000e64000800007f */
[----:B-1----:R-:W-:Y:S05]  /*12ab0*/  @!P0 BRA `(.L_x_2449) ;  /* 0xfffffffc00f08947 */ /* 0x002fea000383ffff */
[----:B------:R-:W-:Y:S05]  /*12ac0*/  BRA `(.L_x_2567) ;  /* 0xffffffb800647947 */ /* 0x000fea000383ffff */
.L_x_2450:
        /* <DEDUP_REMOVED lines=8> */
.L_x_2569:
[----:B------:R-:W-:Y:S05]  /*12b50*/  BSYNC B0 ;  /* 0x0000000000007941 */ /* 0x000fea0003800000 */
.L_x_2568:
        /* <DEDUP_REMOVED lines=10> */
.L_x_2570:
[----:B------:R-:W-:Y:S02]  /*12c00*/  IMAD R4, R4, 0x2, R22 ;  /* 0x0000000204047824 */ /* 0x000fe400078e0216 */
[----:B------:R-:W-:Y:S02]  /*12c10*/  IMAD.MOV.U32 R13, RZ, RZ, R24 ;  /* 0x000000ffff0d7224 */ /* 0x000fe400078e0018 */
[----:B------:R-:W-:Y:S01]  /*12c20*/  IMAD.MOV.U32 R12, RZ, RZ, 0x1 ;  /* 0x00000001ff0c7424 */ /* 0x000fe200078e00ff */
[----:B------:R-:W-:-:S13]  /*12c30*/  IADD3 R2, P1, R14, R5, RZ ;  /* 0x000000050e027210 */ /* 0x000fda0007f3e0ff */
[----:B------:R-:W-:Y:S05]  /*12c40*/  WARPSYNC.COLLECTIVE R15, `(.L_x_2571) ;  /* 0x000000000f087348 */ /* 0x000fea0003c00000 */
[----:B------:R0:W1:Y:S02]  /*12c50*/  SHFL.IDX P6, R14, R13, R12, R11 ;  /* 0x0000000c0d0e7389 */ /* 0x00006400000c000b */
[----:B01----:R-:W-:Y:S01]  /*12c60*/  ENDCOLLECTIVE ;  /* 0x000000000000791b */ /* 0x003fe20003800000 */
.L_x_2571:
        /* <DEDUP_REMOVED lines=11> */
.L_x_2572:
[----:B------:R-:W-:Y:S02]  /*12d20*/  IMAD.MOV.U32 R13, RZ, RZ, R24 ;  /* 0x000000ffff0d7224 */ /* 0x000fe400078e0018 */
[----:B------:R-:W-:Y:S02]  /*12d30*/  IMAD.MOV.U32 R12, RZ, RZ, 0x2 ;  /* 0x00000002ff0c7424 */ /* 0x000fe400078e00ff */
[----:B------:R-:W-:-:S07]  /*12d40*/  IMAD.MOV.U32 R9, RZ, RZ, R14 ;  /* 0x000000ffff097224 */ /* 0x000fce00078e000e */
[----:B------:R-:W-:Y:S05]  /*12d50*/  WARPSYNC.COLLECTIVE R15, `(.L_x_2573) ;  /* 0x000000000f087348 */ /* 0x000fea0003c00000 */
[----:B------:R0:W1:Y:S02]  /*12d60*/  SHFL.IDX P6, R14, R13, R12, R11 ;  /* 0x0000000c0d0e7389 */ /* 0x00006400000c000b */
[----:B01----:R-:W-:Y:S01]  /*12d70*/  ENDCOLLECTIVE ;  /* 0x000000000000791b */ /* 0x003fe20003800000 */
.L_x_2573:
        /* <DEDUP_REMOVED lines=12> */
.L_x_2574:
[----:B------:R-:W-:Y:S02]  /*12e40*/  IMAD.MOV.U32 R13, RZ, RZ, R24 ;  /* 0x000000ffff0d7224 */ /* 0x000fe400078e0018 */
[----:B------:R-:W-:Y:S02]  /*12e50*/  IMAD.MOV.U32 R12, RZ, RZ, 0x3 ;  /* 0x00000003ff0c7424 */ /* 0x000fe400078e00ff */
[----:B------:R-:W-:-:S07]  /*12e60*/  IMAD.MOV.U32 R10, RZ, RZ, R14 ;  /* 0x000000ffff0a7224 */ /* 0x000fce00078e000e */
[----:B------:R-:W-:Y:S05]  /*12e70*/  WARPSYNC.COLLECTIVE R15, `(.L_x_2575) ;  /* 0x000000000f087348 */ /* 0x000fea0003c00000 */
[----:B------:R0:W1:Y:S02]  /*12e80*/  SHFL.IDX P6, R14, R13, R12, R11 ;  /* 0x0000000c0d0e7389 */ /* 0x00006400000c000b */
[----:B01----:R-:W-:Y:S01]  /*12e90*/  ENDCOLLECTIVE ;  /* 0x000000000000791b */ /* 0x003fe20003800000 */
.L_x_2575:
        /* <DEDUP_REMOVED lines=12> */
.L_x_2576:
[----:B------:R-:W-:Y:S02]  /*12f60*/  IMAD.MOV.U32 R13, RZ, RZ, R24 ;  /* 0x000000ffff0d7224 */ /* 0x000fe400078e0018 */
[----:B------:R-:W-:Y:S02]  /*12f70*/  IMAD.MOV.U32 R12, RZ, RZ, 0x4 ;  /* 0x00000004ff0c7424 */ /* 0x000fe400078e00ff */
[----:B------:R-:W-:-:S07]  /*12f80*/  IMAD.MOV.U32 R9, RZ, RZ, R14 ;  /* 0x000000ffff097224 */ /* 0x000fce00078e000e */
[----:B------:R-:W-:Y:S05]  /*12f90*/  WARPSYNC.COLLECTIVE R15, `(.L_x_2577) ;  /* 0x000000000f087348 */ /* 0x000fea0003c00000 */
[----:B------:R0:W1:Y:S02]  /*12fa0*/  SHFL.IDX P6, R14, R13, R12, R11 ;  /* 0x0000000c0d0e7389 */ /* 0x00006400000c000b */
[----:B01----:R-:W-:Y:S01]  /*12fb0*/  ENDCOLLECTIVE ;  /* 0x000000000000791b */ /* 0x003fe20003800000 */
.L_x_2577:
        /* <DEDUP_REMOVED lines=12> */
.L_x_2578:
[----:B------:R-:W-:Y:S02]  /*13080*/  IMAD.MOV.U32 R13, RZ, RZ, R24 ;  /* 0x000000ffff0d7224 */ /* 0x000fe400078e0018 */
[----:B------:R-:W-:Y:S02]  /*13090*/  IMAD.MOV.U32 R12, RZ, RZ, 0x5 ;  /* 0x00000005ff0c7424 */ /* 0x000fe400078e00ff */
[----:B------:R-:W-:-:S07]  /*130a0*/  IMAD.MOV.U32 R10, RZ, RZ, R14 ;  /* 0x000000ffff0a7224 */ /* 0x000fce00078e000e */
[----:B------:R-:W-:Y:S05]  /*130b0*/  WARPSYNC.COLLECTIVE R15, `(.L_x_2579) ;  /* 0x000000000f087348 */ /* 0x000fea0003c00000 */
[----:B------:R0:W1:Y:S02]  /*130c0*/  SHFL.IDX P6, R14, R13, R12, R11 ;  /* 0x0000000c0d0e7389 */ /* 0x00006400000c000b */
[----:B01----:R-:W-:Y:S01]  /*130d0*/  ENDCOLLECTIVE ;  /* 0x000000000000791b */ /* 0x003fe20003800000 */
.L_x_2579:
        /* <DEDUP_REMOVED lines=12> */
.L_x_2580:
[----:B------:R-:W-:Y:S02]  /*131a0*/  IMAD.MOV.U32 R13, RZ, RZ, R24 ;  /* 0x000000ffff0d7224 */ /* 0x000fe400078e0018 */
[----:B------:R-:W-:Y:S02]  /*131b0*/  IMAD.MOV.U32 R12, RZ, RZ, 0x6 ;  /* 0x00000006ff0c7424 */ /* 0x000fe400078e00ff */
[----:B------:R-:W-:-:S07]  /*131c0*/  IMAD.MOV.U32 R9, RZ, RZ, R14 ;  /* 0x000000ffff097224 */ /* 0x000fce00078e000e */
[----:B------:R-:W-:Y:S05]  /*131d0*/  WARPSYNC.COLLECTIVE R15, `(.L_x_2581) ;  /* 0x000000000f087348 */ /* 0x000fea0003c00000 */
[----:B------:R0:W1:Y:S02]  /*131e0*/  SHFL.IDX P6, R14, R13, R12, R11 ;  /* 0x0000000c0d0e7389 */ /* 0x00006400000c000b */
[----:B01----:R-:W-:Y:S01]  /*131f0*/  ENDCOLLECTIVE ;  /* 0x000000000000791b */ /* 0x003fe20003800000 */
.L_x_2581:
        /* <DEDUP_REMOVED lines=8> */
[----:B------:R-:W-:-:S11]  /*13280*/  MOV R8, R14 ;  /* 0x0000000e00087202 */ /* 0x000fd60000000f00 */
[----:B0-----:R-:W-:Y:S05]  /*13290*/  WARPSYNC.COLLECTIVE R15, `(.L_x_2582) ;  /* 0x000000000f087348 */ /* 0x001fea0003c00000 */
[----:B------:R1:W2:Y:S02]  /*132a0*/  SHFL.IDX P6, R14, R13, R12, R11 ;  /* 0x0000000c0d0e7389 */ /* 0x0002a400000c000b */
[----:B012---:R-:W-:Y:S01]  /*132b0*/  ENDCOLLECTIVE ;  /* 0x000000000000791b */ /* 0x007fe20003800000 */
.L_x_2582:
[----:B------:R-:W-:Y:S02]  /*132c0*/  IMAD.MOV.U32 R13, RZ, RZ, R24 ;  /* 0x000000ffff0d7224 */ /* 0x000fe400078e0018 */
[----:B------:R-:W-:Y:S01]  /*132d0*/  IMAD.MOV.U32 R12, RZ, RZ, 0x7 ;  /* 0x00000007ff0c7424 */ /* 0x000fe200078e00ff */
[----:B------:R-:W-:-:S13]  /*132e0*/  IADD3 R2, P1, R14, R5, RZ ;  /* 0x000000050e027210 */ /* 0x000fda0007f3e0ff */
[----:B------:R-:W-:Y:S05]  /*132f0*/  WARPSYNC.COLLECTIVE R15, `(.L_x_2583) ;  /* 0x000000000f087348 */ /* 0x000fea0003c00000 */
[----:B------:R0:W1:Y:S02]  /*13300*/  SHFL.IDX P6, R14, R13, R12, R11 ;  /* 0x0000000c0d0e7389 */ /* 0x00006400000c000b */
[----:B01----:R-:W-:Y:S01]  /*13310*/  ENDCOLLECTIVE ;  /* 0x000000000000791b */ /* 0x003fe20003800000 */
.L_x_2583:
        /* <DEDUP_REMOVED lines=10> */
.L_x_2584:
[----:B------:R-:W-:Y:S05]  /*133c0*/  BRA `(.L_x_2585) ;  /* 0xffffffb400187947 */ /* 0x000fea000383ffff */
.L_x_2455:
        /* <DEDUP_REMOVED lines=8> */
.L_x_2587:
[----:B------:R-:W-:Y:S05]  /*13450*/  BSYNC B0 ;  /* 0x0000000000007941 */ /* 0x000fea0003800000 */
.L_x_2586:
[----:B------:R-:W-:Y:S01]  /*13460*/  IMAD.MOV.U32 R13, RZ, RZ, R16 ;  /* 0x000000ffff0d7224 */ /* 0x000fe200078e0010 */
[----:B------:R-:W-:Y:S01]  /*13470*/  MOV R15, 0xffffffff ;  /* 0xffffffff000f7802 */ /* 0x000fe20000000f00 */
[----:B------:R-:W-:Y:S02]  /*13480*/  IMAD.MOV.U32 R12, RZ, RZ, 0x1 ;  /* 0x00000001ff0c7424 */ /* 0x000fe400078e00ff */
[----:B------:R-:W-:Y:S02]  /*13490*/  IMAD.MOV.U32 R11, RZ, RZ, 0x1f ;  /* 0x0000001fff0b7424 */ /* 0x000fe400078e00ff */
[----:B------:R-:W-:Y:S02]  /*134a0*/  IMAD.IADD R7, R19, 0x1, R8 ;  /* 0x0000000113077824 */ /* 0x000fe400078e0208 */
[----:B------:R-:W-:-:S07]  /*134b0*/  IMAD.MOV.U32 R0, RZ, RZ, R14 ;  /* 0x000000ffff007224 */ /* 0x000fce00078e000e */
[----:B------:R-:W-:Y:S05]  /*134c0*/  WARPSYNC.COLLECTIVE R15, `(.L_x_2588) ;  /* 0x000000000f087348 */ /* 0x000fea0003c00000 */
[----:B------:R0:W1:Y:S02]  /*134d0*/  SHFL.IDX P6, R14, R13, R12, R11 ;  /* 0x0000000c0d0e7389 */ /* 0x00006400000c000b */
[----:B01----:R-:W-:Y:S01]  /*134e0*/  ENDCOLLECTIVE ;  /* 0x000000000000791b */ /* 0x003fe20003800000 */
.L_x_2588:
        /* <DEDUP_REMOVED lines=18> */
.L_x_2589:
[----:B------:R-:W-:Y:S01]  /*13610*/  IMAD.MOV.U32 R12, RZ, RZ, 0x2 ;  /* 0x00000002ff0c7424 */ /* 0x000fe200078e00ff */
[----:B------:R-:W-:-:S05]  /*13620*/  SEL R4, R14, RZ, P1 ;  /* 0x000000ff0e047207 */ /* 0x000fca0000800000 */
[----:B------:R-:W-:-:S04]  /*13630*/  IMAD.IADD R4, R17, 0x1, R4 ;  /* 0x0000000111047824 */ /* 0x000fc800078e0204 */
[----:B------:R-:W-:-:S07]  /*13640*/  IMAD.MOV.U32 R13, RZ, RZ, R4 ;  /* 0x000000ffff0d7224 */ /* 0x000fce00078e0004 */
[----:B------:R-:W-:Y:S05]  /*13650*/  WARPSYNC.COLLECTIVE R15, `(.L_x_2590) ;  /* 0x000000000f087348 */ /* 0x000fea0003c00000 */
[----:B------:R0:W1:Y:S02]  /*13660*/  SHFL.UP P6, R14, R13, R12, R11 ;  /* 0x0400000c0d0e7389 */ /* 0x00006400000c000b */
[----:B01----:R-:W-:Y:S01]  /*13670*/  ENDCOLLECTIVE ;  /* 0x000000000000791b */ /* 0x003fe20003800000 */
.L_x_2590:
[----:B------:R-:W-:Y:S01]  /*13680*/  IMAD.MOV.U32 R12, RZ, RZ, 0x4 ;  /* 0x00000004ff0c7424 */ /* 0x000fe200078e00ff */
[----:B------:R-:W-:-:S05]  /*13690*/  SEL R3, R14, RZ, P2 ;  /* 0x000000ff0e037207 */ /* 0x000fca0001000000 */
[----:B------:R-:W-:-:S04]  /*136a0*/  IMAD.IADD R6, R4, 0x1, R3 ;  /* 0x0000000104067824 */ /* 0x000fc800078e0203 */
[----:B------:R-:W-:-:S07]  /*136b0*/  IMAD.MOV.U32 R13, RZ, RZ, R6 ;  /* 0x000000ffff0d7224 */ /* 0x000fce00078e0006 */
[----:B------:R-:W-:Y:S05]  /*136c0*/  WARPSYNC.COLLECTIVE R15, `(.L_x_2591) ;  /* 0x000000000f087348 */ /* 0x000fea0003c00000 */
[----:B------:R0:W1:Y:S02]  /*136d0*/  SHFL.UP P6, R14, R13, R12, R11 ;  /* 0x0400000c0d0e7389 */ /* 0x00006400000c000b */
[----:B01----:R-:W-:Y:S01]  /*136e0*/  ENDCOLLECTIVE ;  /* 0x000000000000791b */ /* 0x003fe20003800000 */
.L_x_2591:
[----:B------:R-:W-:Y:S02]  /*136f0*/  MOV R12, 0x8 ;  /* 0x00000008000c7802 */ /* 0x000fe40000000f00 */
[----:B------:R-:W-:-:S05]  /*13700*/  SEL R3, R14, RZ, P3 ;  /* 0x000000ff0e037207 */ /* 0x000fca0001800000 */
[----:B------:R-:W-:-:S04]  /*13710*/  IMAD.IADD R2, R6, 0x1, R3 ;  /* 0x0000000106027824 */ /* 0x000fc800078e0203 */
[----:B------:R-:W-:-:S07]  /*13720*/  IMAD.MOV.U32 R13, RZ, RZ, R2 ;  /* 0x000000ffff0d7224 */ /* 0x000fce00078e0002 */
[----:B------:R-:W-:Y:S05]  /*13730*/  WARPSYNC.COLLECTIVE R15, `(.L_x_2592) ;  /* 0x000000000f087348 */ /* 0x000fea0003c00000 */
[----:B------:R0:W1:Y:S02]  /*13740*/  SHFL.UP P6, R14, R13, R12, R11 ;  /* 0x0400000c0d0e7389 */ /* 0x00006400000c000b */
[----:B01----:R-:W-:Y:S01]  /*13750*/  ENDCOLLECTIVE ;  /* 0x000000000000791b */ /* 0x003fe20003800000 */
.L_x_2592:
[----:B------:R-:W-:Y:S01]  /*13760*/  IMAD.MOV.U32 R12, RZ, RZ, 0x10 ;  /* 0x00000010ff0c7424 */ /* 0x000fe200078e00ff */
[----:B------:R-:W-:-:S05]  /*13770*/  SEL R3, R14, RZ, P4 ;  /* 0x000000ff0e037207 */ /* 0x000fca0002000000 */
[----:B------:R-:W-:-:S04]  /*13780*/  IMAD.IADD R3, R2, 0x1, R3 ;  /* 0x0000000102037824 */ /* 0x000fc800078e0203 */
[----:B------:R-:W-:-:S07]  /*13790*/  IMAD.MOV.U32 R13, RZ, RZ, R3 ;  /* 0x000000ffff0d7224 */ /* 0x000fce00078e0003 */
[----:B------:R-:W-:Y:S05]  /*137a0*/  WARPSYNC.COLLECTIVE R15, `(.L_x_2593) ;  /* 0x000000000f087348 */ /* 0x000fea0003c00000 */
[----:B------:R0:W1:Y:S02]  /*137b0*/  SHFL.UP P6, R14, R13, R12, R11 ;  /* 0x0400000c0d0e7389 */ /* 0x00006400000c000b */
[----:B01----:R-:W-:Y:S01]  /*137c0*/  ENDCOLLECTIVE ;  /* 0x000000000000791b */ /* 0x003fe20003800000 */
.L_x_2593:
        /* <DEDUP_REMOVED lines=8> */
.L_x_2594:
[----:B------:R-:W-:Y:S05]  /*13850*/  BRA `(.L_x_2595) ;  /* 0xffffffb400207947 */ /* 0x000fea000383ffff */
.L_x_2460:
[----:B------:R-:W-:Y:S01]  /*13860*/  BSSY B0, `(.L_x_2596) ;  /* 0x0000008000007945 */ /* 0x000fe20003800000 */
[----:B-----5:R-:W-:Y:S02]  /*13870*/  IMAD.MOV.U32 R13, RZ, RZ, R17 ;  /* 0x000000ffff0d7224 */ /* 0x020fe400078e0011 */
[----:B------:R-:W-:Y:S02]  /*13880*/  IMAD.MOV.U32 R12, RZ, RZ, 0x1 ;  /* 0x00000001ff0c7424 */ /* 0x000fe400078e00ff */
[----:B------:R-:W-:Y:S02]  /*13890*/  IMAD.MOV.U32 R11, RZ, RZ, RZ ;  /* 0x000000ffff0b7224 */ /* 0x000fe400078e00ff */
[----:B------:R-:W-:-:S07]  /*138a0*/  IMAD.MOV.U32 R15, RZ, RZ, -0x1 ;  /* 0xffffffffff0f7424 */ /* 0x000fce00078e00ff */
[----:B0-----:R-:W-:Y:S05]  /*138b0*/  WARPSYNC.COLLECTIVE R15, `(.L_x_2597) ;  /* 0x000000000f087348 */ /* 0x001fea0003c00000 */
[----:B------:R1:W2:Y:S02]  /*138c0*/  SHFL.UP P6, R14, R13, R12, R11 ;  /* 0x0400000c0d0e7389 */ /* 0x0002a400000c000b */
[----:B012---:R-:W-:Y:S01]  /*138d0*/  ENDCOLLECTIVE ;  /* 0x000000000000791b */ /* 0x007fe20003800000 */
.L_x_2597:
[----:B------:R-:W-:Y:S05]  /*138e0*/  BSYNC B0 ;  /* 0x0000000000007941 */ /* 0x000fea0003800000 */
.L_x_2596:
[----:B------:R-:W-:Y:S01]  /*138f0*/  SEL R14, R14, RZ, P1 ;  /* 0x000000ff0e0e7207 */ /* 0x000fe20000800000 */
[----:B------:R-:W-:Y:S01]  /*13900*/  IMAD.MOV.U32 R12, RZ, RZ, 0x2 ;  /* 0x00000002ff0c7424 */ /* 0x000fe200078e00ff */
[----:B------:R-:W-:Y:S01]  /*13910*/  MOV R15, 0xffffffff ;  /* 0xffffffff000f7802 */ /* 0x000fe20000000f00 */
[----:B------:R-:W-:Y:S02]  /*13920*/  IMAD.MOV.U32 R11, RZ, RZ, RZ ;  /* 0x000000ffff0b7224 */ /* 0x000fe400078e00ff */
[----:B------:R-:W-:-:S07]  /*13930*/  IMAD.IADD R13, R17, 0x1, R14 ;  /* 0x00000001110d7824 */ /* 0x000fce00078e020e */
[----:B------:R-:W-:Y:S05]  /*13940*/  WARPSYNC.COLLECTIVE R15, `(.L_x_2598) ;  /* 0x000000000f087348 */ /* 0x000fea0003c00000 */
[----:B------:R0:W1:Y:S02]  /*13950*/  SHFL.UP P6, R14, R13, R12, R11 ;  /* 0x0400000c0d0e7389 */ /* 0x00006400000c000b */
[----:B01----:R-:W-:Y:S01]  /*13960*/  ENDCOLLECTIVE ;  /* 0x000000000000791b */ /* 0x003fe20003800000 */
.L_x_2598:
[----:B------:R-:W-:Y:S01]  /*13970*/  IMAD.MOV.U32 R12, RZ, RZ, 0x4 ;  /* 0x00000004ff0c7424 */ /* 0x000fe200078e00ff */
[----:B------:R-:W-:-:S05]  /*13980*/  SEL R2, R14, RZ, P2 ;  /* 0x000000ff0e027207 */ /* 0x000fca0001000000 */
[----:B------:R-:W-:-:S04]  /*13990*/  IMAD.IADD R2, R13, 0x1, R2 ;  /* 0x000000010d027824 */ /* 0x000fc800078e0202 */
[----:B------:R-:W-:-:S07]  /*139a0*/  IMAD.MOV.U32 R13, RZ, RZ, R2 ;  /* 0x000000ffff0d7224 */ /* 0x000fce00078e0002 */
[----:B------:R-:W-:Y:S05]  /*139b0*/  WARPSYNC.COLLECTIVE R15, `(.L_x_2599) ;  /* 0x000000000f087348 */ /* 0x000fea0003c00000 */
[----:B------:R0:W1:Y:S02]  /*139c0*/  SHFL.UP P6, R14, R13, R12, R11 ;  /* 0x0400000c0d0e7389 */ /* 0x00006400000c000b */
[----:B01----:R-:W-:Y:S01]  /*139d0*/  ENDCOLLECTIVE ;  /* 0x000000000000791b */ /* 0x003fe20003800000 */
.L_x_2599:
[----:B------:R-:W-:Y:S01]  /*139e0*/  IMAD.MOV.U32 R12, RZ, RZ, 0x8 ;  /* 0x00000008ff0c7424 */ /* 0x000fe200078e00ff */
[----:B------:R-:W-:-:S05]  /*139f0*/  SEL R3, R14, RZ, P3 ;  /* 0x000000ff0e037207 */ /* 0x000fca0001800000 */
[----:B------:R-:W-:-:S04]  /*13a00*/  IMAD.IADD R3, R2, 0x1, R3 ;  /* 0x0000000102037824 */ /* 0x000fc800078e0203 */
[----:B------:R-:W-:-:S07]  /*13a10*/  IMAD.MOV.U32 R13, RZ, RZ, R3 ;  /* 0x000000ffff0d7224 */ /* 0x000fce00078e0003 */
[----:B------:R-:W-:Y:S05]  /*13a20*/  WARPSYNC.COLLECTIVE R15, `(.L_x_2600) ;  /* 0x000000000f087348 */ /* 0x000fea0003c00000 */
[----:B------:R0:W1:Y:S02]  /*13a30*/  SHFL.UP P6, R14, R13, R12, R11 ;  /* 0x0400000c0d0e7389 */ /* 0x00006400000c000b */
[----:B01----:R-:W-:Y:S01]  /*13a40*/  ENDCOLLECTIVE ;  /* 0x000000000000791b */ /* 0x003fe20003800000 */
.L_x_2600:
[----:B------:R-:W-:Y:S01]  /*13a50*/  IMAD.MOV.U32 R12, RZ, RZ, 0x10 ;  /* 0x00000010ff0c7424 */ /* 0x000fe200078e00ff */
[----:B------:R-:W-:-:S05]  /*13a60*/  SEL R4, R14, RZ, P4 ;  /* 0x000000ff0e047207 */ /* 0x000fca0002000000 */
[----:B------:R-:W-:-:S04]  /*13a70*/  IMAD.IADD R4, R3, 0x1, R4 ;  /* 0x0000000103047824 */ /* 0x000fc800078e0204 */
[----:B------:R-:W-:-:S07]  /*13a80*/  IMAD.MOV.U32 R13, RZ, RZ, R4 ;  /* 0x000000ffff0d7224 */ /* 0x000fce00078e0004 */
[----:B------:R-:W-:Y:S05]  /*13a90*/  WARPSYNC.COLLECTIVE R15, `(.L_x_2601) ;  /* 0x000000000f087348 */ /* 0x000fea0003c00000 */
[----:B------:R0:W1:Y:S02]  /*13aa0*/  SHFL.UP P6, R14, R13, R12, R11 ;  /* 0x0400000c0d0e7389 */ /* 0x00006400000c000b */
[----:B01----:R-:W-:Y:S01]  /*13ab0*/  ENDCOLLECTIVE ;  /* 0x000000000000791b */ /* 0x003fe20003800000 */
.L_x_2601:
        /* <DEDUP_REMOVED lines=8> */
.L_x_2602:
[----:B------:R-:W-:Y:S05]  /*13b40*/  BRA `(.L_x_2603) ;  /* 0xffffffb400007947 */ /* 0x000fea000383ffff */
.L_x_2462:
[----:B------:R-:W-:Y:S01]  /*13b50*/  BSSY B0, `(.L_x_2604) ;  /* 0x0000006000007945 */ /* 0x000fe20003800000 */
[----:B------:R-:W-:Y:S01]  /*13b60*/  PLOP3.LUT P6, PT, P6, PT, PT, 0x8, 0x0 ;  /* 0x000000000000781c */ /* 0x000fe200037ce170 */
[----:B------:R-:W-:-:S12]  /*13b70*/  IMAD.MOV.U32 R15, RZ, RZ, -0x1 ;  /* 0xffffffffff0f7424 */ /* 0x000fd800078e00ff */
[----:B0-----:R-:W-:Y:S05]  /*13b80*/  WARPSYNC.COLLECTIVE R15, `(.L_x_2605) ;  /* 0x000000000f087348 */ /* 0x001fea0003c00000 */
[----:B------:R-:W-:Y:S01]  /*13b90*/  VOTE.ANY R14, PT, P6 ;  /* 0x00000000000e7806 */ /* 0x000fe200030e0100 */
[----:B0-----:R-:W-:Y:S06]  /*13ba0*/  ENDCOLLECTIVE ;  /* 0x000000000000791b */ /* 0x001fec0003800000 */
.L_x_2605:
[----:B------:R-:W-:Y:S05]  /*13bb0*/  BSYNC B0 ;  /* 0x0000000000007941 */ /* 0x000fea0003800000 */
.L_x_2604:
[----:B------:R-:W-:Y:S01]  /*13bc0*/  MOV R2, R14 ;  /* 0x0000000e00027202 */ /* 0x000fe20000000f00 */
[----:B------:R-:W-:Y:S02]  /*13bd0*/  IMAD.MOV.U32 R13, RZ, RZ, R17 ;  /* 0x000000ffff0d7224 */ /* 0x000fe400078e0011 */
[----:B------:R-:W-:Y:S01]  /*13be0*/  IMAD.MOV.U32 R11, RZ, RZ, 0x1f ;  /* 0x0000001fff0b7424 */ /* 0x000fe200078e00ff */
[----:B------:R-:W0:Y:S01]  /*13bf0*/  POPC R6, R2 ;  /* 0x0000000200067309 */ /* 0x000e220000000000 */
[----:B------:R-:W-:Y:S02]  /*13c00*/  IMAD.MOV.U32 R15, RZ, RZ, -0x1 ;  /* 0xffffffffff0f7424 */ /* 0x000fe400078e00ff */
[----:B0-----:R-:W-:-:S07]  /*13c10*/  IMAD.MOV.U32 R12, RZ, RZ, R6 ;  /* 0x000000ffff0c7224 */ /* 0x001fce00078e0006 */
[----:B------:R-:W-:Y:S05]  /*13c20*/  WARPSYNC.COLLECTIVE R15, `(.L_x_2606) ;  /* 0x000000000f087348 */ /* 0x000fea0003c00000 */
[----:B------:R0:W1:Y:S02]  /*13c30*/  SHFL.IDX P6, R14, R13, R12, R11 ;  /* 0x0000000c0d0e7389 */ /* 0x00006400000c000b */
[----:B01----:R-:W-:Y:S01]  /*13c40*/  ENDCOLLECTIVE ;  /* 0x000000000000791b */ /* 0x003fe20003800000 */
.L_x_2606:
[----:B------:R-:W-:Y:S01]  /*13c50*/  IMAD.MOV.U32 R17, RZ, RZ, R14 ;  /* 0x000000ffff117224 */ /* 0x000fe200078e000e */
[----:B------:R-:W-:Y:S06]  /*13c60*/  BRA `(.L_x_2607) ;  /* 0xffffffb000f07947 */ /* 0x000fec000383ffff */
.L_x_2464:
[----:B------:R-:W-:Y:S01]  /*13c70*/  BSSY B0, `(.L_x_2608) ;  /* 0x0000007000007945 */ /* 0x000fe20003800000 */
[----:B------:R-:W-:Y:S02]  /*13c80*/  IMAD.MOV.U32 R13, RZ, RZ, R3 ;  /* 0x000000ffff0d7224 */ /* 0x000fe400078e0003 */
[----:B------:R-:W-:Y:S02]  /*13c90*/  IMAD.MOV.U32 R11, RZ, RZ, 0x1f ;  /* 0x0000001fff0b7424 */ /* 0x000fe400078e00ff */
[----:B------:R-:W-:-:S07]  /*13ca0*/  IMAD.MOV.U32 R15, RZ, RZ, -0x1 ;  /* 0xffffffffff0f7424 */ /* 0x000fce00078e00ff */
[----:B012---:R-:W-:Y:S05]  /*13cb0*/  WARPSYNC.COLLECTIVE R15, `(.L_x_2609) ;  /* 0x000000000f087348 */ /* 0x007fea0003c00000 */
[----:B------:R3:W4:Y:S02]  /*13cc0*/  SHFL.IDX P6, R14, R13, R12, R11 ;  /* 0x0000000c0d0e7389 */ /* 0x00072400000c000b */
[----:B01234-:R-:W-:Y:S01]  /*13cd0*/  ENDCOLLECTIVE ;  /* 0x000000000000791b */ /* 0x01ffe20003800000 */
.L_x_2609:
[----:B------:R-:W-:Y:S05]  /*13ce0*/  BSYNC B0 ;  /* 0x0000000000007941 */ /* 0x000fea0003800000 */
.L_x_2608:
[----:B------:R-:W-:Y:S05]  /*13cf0*/  BRA `(.L_x_2463) ;  /* 0xffffffb000e87947 */ /* 0x000fea000383ffff */
.L_x_2468:
[----:B0-----:R0:W1:Y:S02]  /*13d00*/  SYNCS.PHASECHK.TRANS64.TRYWAIT P0, [R5+URZ+0x16820], R0 ;  /* 0x01682000050075a7 */ /* 0x001064000800017f */
[----:B-1----:R-:W-:Y:S05]  /*13d10*/  @!P0 NANOSLEEP.SYNCS 0x989680 ;  /* 0x009896800000895d */ /* 0x002fea0003900000 */
[----:B------:R-:W1:Y:S02]  /*13d20*/  @!P0 SYNCS.PHASECHK.TRANS64 P0, [R5+URZ+0x16820], R0 ;  /* 0x01682000050085a7 */ /* 0x000e64000800007f */
[----:B-1----:R-:W-:Y:S05]  /*13d30*/  @!P0 BRA `(.L_x_2468) ;  /* 0xfffffffc00f08947 */ /* 0x002fea000383ffff */
[----:B------:R-:W-:Y:S05]  /*13d40*/  BRA `(.L_x_2610) ;  /* 0xffffffb800607947 */ /* 0x000fea000383ffff */
.L_x_2469:
        /* <DEDUP_REMOVED lines=11> */
.L_x_2612:
[----:B------:R-:W-:Y:S05]  /*13e00*/  BSYNC B0 ;  /* 0x0000000000007941 */ /* 0x000fea0003800000 */
.L_x_2611:
[----:B------:R-:W-:Y:S05]  /*13e10*/  BRA `(.L_x_2613) ;  /* 0xffffffb800487947 */ /* 0x000fea000383ffff */
.L_x_2472:
[----:B------:R-:W-:Y:S01]  /*13e20*/  BSSY B1, `(.L_x_2614) ;  /* 0x0000006000017945 */ /* 0x000fe20003800000 */
[----:B------:R-:W-:-:S07]  /*13e30*/  IMAD.MOV.U32 R15, RZ, RZ, -0x1 ;  /* 0xffffffffff0f7424 */ /* 0x000fce00078e00ff */
[----:B0-2---:R-:W-:Y:S05]  /*13e40*/  WARPSYNC.COLLECTIVE R15, `(.L_x_2615) ;  /* 0x000000000f0c7348 */ /* 0x005fea0003c00000 */
[----:B------:R-:W-:Y:S02]  /*13e50*/  ELECT P6, UR62, PT ;  /* 0x00000000003e782f */ /* 0x000fe400038c0000 */
[----:B------:R-:W-:Y:S01]  /*13e60*/  MOV R14, UR62 ;  /* 0x0000003e000e7c02 */ /* 0x000fe20008000f00 */
[----:B0-2---:R-:W-:Y:S10]  /*13e70*/  ENDCOLLECTIVE ;  /* 0x000000000000791b */ /* 0x005ff40003800000 */
.L_x_2615:
[----:B------:R-:W-:Y:S05]  /*13e80*/  BSYNC B1 ;  /* 0x0000000000017941 */ /* 0x000fea0003800000 */
.L_x_2614:
[----:B------:R-:W-:Y:S05]  /*13e90*/  BRA `(.L_x_2616) ;  /* 0xffffffb800407947 */ /* 0x000fea000383ffff */
.L_x_2474:
[----:B0-----:R0:W1:Y:S02]  /*13ea0*/  SYNCS.PHASECHK.TRANS64.TRYWAIT P1, [R3+URZ+0x16840], R2 ;  /* 0x01684002030075a7 */ /* 0x001064000802017f */
[----:B-1----:R-:W-:Y:S05]  /*13eb0*/  @!P1 NANOSLEEP.SYNCS 0x989680 ;  /* 0x009896800000995d */ /* 0x002fea0003900000 */
[----:B------:R-:W1:Y:S02]  /*13ec0*/  @!P1 SYNCS.PHASECHK.TRANS64 P1, [R3+URZ+0x16840], R2 ;  /* 0x01684002030095a7 */ /* 0x000e64000802007f */
[----:B-1----:R-:W-:Y:S05]  /*13ed0*/  @!P1 BRA `(.L_x_2474) ;  /* 0xfffffffc00f09947 */ /* 0x002fea000383ffff */
[----:B------:R-:W-:Y:S05]  /*13ee0*/  BRA `(.L_x_2617) ;  /* 0xffffffb800607947 */ /* 0x000fea000383ffff */
.L_x_2476:
[----:B-1----:R1:W3:Y:S02]  /*13ef0*/  SYNCS.PHASECHK.TRANS64.TRYWAIT P1, [R25+URZ+0x16840], R0 ;  /* 0x01684000190075a7 */ /* 0x0022e4000802017f */
[----:B---3--:R-:W-:Y:S05]  /*13f00*/  @!P1 NANOSLEEP.SYNCS 0x989680 ;  /* 0x009896800000995d */ /* 0x008fea0003900000 */
[----:B------:R-:W3:Y:S02]  /*13f10*/  @!P1 SYNCS.PHASECHK.TRANS64 P1, [R25+URZ+0x16840], R0 ;  /* 0x01684000190095a7 */ /* 0x000ee4000802007f */
[----:B---3--:R-:W-:Y:S05]  /*13f20*/  @!P1 BRA `(.L_x_2476) ;  /* 0xfffffffc00f09947 */ /* 0x008fea000383ffff */
[----:B------:R-:W-:Y:S05]  /*13f30*/  BRA `(.L_x_2618) ;  /* 0xffffffb8006c7947 */ /* 0x000fea000383ffff */
.L_x_2478:
[----:B---3--:R3:W4:Y:S02]  /*13f40*/  SYNCS.PHASECHK.TRANS64.TRYWAIT P1, [R3+URZ+0x16860], R2 ;  /* 0x01686002030075a7 */ /* 0x008724000802017f */
[----:B----4-:R-:W-:Y:S05]  /*13f50*/  @!P1 NANOSLEEP.SYNCS 0x989680 ;  /* 0x009896800000995d */ /* 0x010fea0003900000 */
[----:B------:R-:W4:Y:S02]  /*13f60*/  @!P1 SYNCS.PHASECHK.TRANS64 P1, [R3+URZ+0x16860], R2 ;  /* 0x01686002030095a7 */ /* 0x000f24000802007f */
[----:B----4-:R-:W-:Y:S05]  /*13f70*/  @!P1 BRA `(.L_x_2478) ;  /* 0xfffffffc00f09947 */ /* 0x010fea000383ffff */
[----:B------:R-:W-:Y:S05]  /*13f80*/  BRA `(.L_x_2619) ;  /* 0xffffffb800687947 */ /* 0x000fea000383ffff */
.L_x_2620:
        /* <DEDUP_REMOVED lines=15> */
.L_x_3112:


//--------------------- .text._ZN7cutlass13device_kernelIN5flash11enable_sm90INS1_16FlashAttnFwdSm90INS1_25CollectiveMainloopFwdSm90ILi2EN4cute5tupleIJNS5_1CILi1EEES8_S8_EEENS6_IJNS7_ILi192EEENS7_ILi128EEENS7_ILi64EEEEEELi64ENS_10bfloat16_tEfNS_4arch4Sm90ELb1ELb0ELb0ELb1ELb1ELb1ELb0ELb1ELb1ELb1ELb0ELb0EEENS1_21CollectiveEpilogueFwdINS6_IJSA_SC_SB_EEES9_SE_SG_Li384ELb1ELb1ELb0ELb0EEENS1_36VarlenDynamicPersistentTileSchedulerILi192ELi128ELi384ELi128ELb0ELb1ELb1ELb1ELb1ELb1EEEEEEEEEvNT_6ParamsE --------------------------
	.section	.text._ZN7cutlass13device_kernelIN5flash11enable_sm90INS1_16FlashAttnFwdSm90INS1_25CollectiveMainloopFwdSm90ILi2EN4cute5tupleIJNS5_1CILi1EEES8_S8_EEENS6_IJNS7_ILi192EEENS7_ILi128EEENS7_ILi64EEEEEELi64ENS_10bfloat16_tEfNS_4arch4Sm90ELb1ELb0ELb0ELb1ELb1ELb1ELb0ELb1ELb1ELb1ELb0ELb0EEENS1_21CollectiveEpilogueFwdINS6_IJSA_SC_SB_EEES9_SE_SG_Li384ELb1ELb1ELb0ELb0EEENS1_36VarlenDynamicPersistentTileSchedulerILi192ELi128ELi384ELi128ELb0ELb1ELb1ELb1ELb1ELb1EEEEEEEEEvNT_6ParamsE,"ax",@progbits
	.align	128
.text._ZN7cutlass13device_kernelIN5flash11enable_sm90INS1_16FlashAttnFwdSm90INS1_25CollectiveMainloopFwdSm90ILi2EN4cute5tupleIJNS5_1CILi1EEES8_S8_EEENS6_IJNS7_ILi192EEENS7_ILi128EEENS7_ILi64EEEEEELi64ENS_10bfloat16_tEfNS_4arch4Sm90ELb1ELb0ELb0ELb1ELb1ELb1ELb0ELb1ELb1ELb1ELb0ELb0EEENS1_21CollectiveEpilogueFwdINS6_IJSA_SC_SB_EEES9_SE_SG_Li384ELb1ELb1ELb0ELb0EEENS1_36VarlenDynamicPersistentTileSchedulerILi192ELi128ELi384ELi128ELb0ELb1ELb1ELb1ELb1ELb1EEEEEEEEEvNT_6ParamsE:
        .type           _ZN7cutlass13device_kernelIN5flash11enable_sm90INS1_16FlashAttnFwdSm90INS1_25CollectiveMainloopFwdSm90ILi2EN4cute5tupleIJNS5_1CILi1EEES8_S8_EEENS6_IJNS7_ILi192EEENS7_ILi128EEENS7_ILi64EEEEEELi64ENS_10bfloat16_tEfNS_4arch4Sm90ELb1ELb0ELb0ELb1ELb1ELb1ELb0ELb1ELb1ELb1ELb0ELb0EEENS1_21CollectiveEpilogueFwdINS6_IJSA_SC_SB_EEES9_SE_SG_Li384ELb1ELb1ELb0ELb0EEENS1_36VarlenDynamicPersistentTileSchedulerILi192ELi128ELi384ELi128ELb0ELb1ELb1ELb1ELb1ELb1EEEEEEEEEvNT_6ParamsE,@function
        .size           _ZN7cutlass13device_kernelIN5flash11enable_sm90INS1_16FlashAttnFwdSm90INS1_25CollectiveMainloopFwdSm90ILi2EN4cute5tupleIJNS5_1CILi1EEES8_S8_EEENS6_IJNS7_ILi192EEENS7_ILi128EEENS7_ILi64EEEEEELi64ENS_10bfloat16_tEfNS_4arch4Sm90ELb1ELb0ELb0ELb1ELb1ELb1ELb0ELb1ELb1ELb1ELb0ELb0EEENS1_21CollectiveEpilogueFwdINS6_IJSA_SC_SB_EEES9_SE_SG_Li384ELb1ELb1ELb0ELb0EEENS1_36VarlenDynamicPersistentTileSchedulerILi192ELi128ELi384ELi128ELb0ELb1ELb1ELb1ELb1ELb1EEEEEEEEEvNT_6ParamsE,(.L_x_3113 - _ZN7cutlass13device_kernelIN5flash11enable_sm90INS1_16FlashAttnFwdSm90INS1_25CollectiveMainloopFwdSm90ILi2EN4cute5tupleIJNS5_1CILi1EEES8_S8_EEENS6_IJNS7_ILi192EEENS7_ILi128EEENS7_ILi64EEEEEELi64ENS_10bfloat16_tEfNS_4arch4Sm90ELb1ELb0ELb0ELb1ELb1ELb1ELb0ELb1ELb1ELb1ELb0ELb0EEENS1_21CollectiveEpilogueFwdINS6_IJSA_SC_SB_EEES9_SE_SG_Li384ELb1ELb1ELb0ELb0EEENS1_36VarlenDynamicPersistentTileSchedulerILi192ELi128ELi384ELi128ELb0ELb1ELb1ELb1ELb1ELb1EEEEEEEEEvNT_6ParamsE)
        .other          _ZN7cutlass13device_kernelIN5flash11enable_sm90INS1_16FlashAttnFwdSm90INS1_25CollectiveMainloopFwdSm90ILi2EN4cute5tupleIJNS5_1CILi1EEES8_S8_EEENS6_IJNS7_ILi192EEENS7_ILi128EEENS7_ILi64EEEEEELi64ENS_10bfloat16_tEfNS_4arch4Sm90ELb1ELb0ELb0ELb1ELb1ELb1ELb0ELb1ELb1ELb1ELb0ELb0EEENS1_21CollectiveEpilogueFwdINS6_IJSA_SC_SB_EEES9_SE_SG_Li384ELb1ELb1ELb0ELb0EEENS1_36VarlenDynamicPersistentTileSchedulerILi192ELi128ELi384ELi128ELb0ELb1ELb1ELb1ELb1ELb1EEEEEEEEEvNT_6ParamsE,@"STO_CUDA_ENTRY STV_DEFAULT"
_ZN7cutlass13device_kernelIN5flash11enable_sm90INS1_16FlashAttnFwdSm90INS1_25CollectiveMainloopFwdSm90ILi2EN4cute5tupleIJNS5_1CILi1EEES8_S8_EEENS6_IJNS7_ILi192EEENS7_ILi128EEENS7_ILi64EEEEEELi64ENS_10bfloat16_tEfNS_4arch4Sm90ELb1ELb0ELb0ELb1ELb1ELb1ELb0ELb1ELb1ELb1ELb0ELb0EEENS1_21CollectiveEpilogueFwdINS6_IJSA_SC_SB_EEES9_SE_SG_Li384ELb1ELb1ELb0ELb0EEENS1_36VarlenDynamicPersistentTileSchedulerILi192ELi128ELi384ELi128ELb0ELb1ELb1ELb1ELb1ELb1EEEEEEEEEvNT_6ParamsE:
[----:B------:R-:W0:Y:S02]  /*0000*/  LDC R1, c[0x0][0x28] ;  /* 0x00000a00ff017b82 */ /* 0x000e240000000800 */
[----:B0-----:R-:W-:Y:S01]  /*0010*/  VIADD R1, R1, 0xffffff88 ;  /* 0xffffff8801017836 */ /* 0x001fe20000000000 */
[----:B------:R-:W0:Y:S01]  /*0020*/  S2R R3, SR_TID.X ;  /* 0x0000000000037919 */ /* 0x000e220000002100 */
[----:B------:R-:W-:Y:S01]  /*0030*/  ELECT P0, URZ, PT ;  /* 0x00000000003f782f */ /* 0x000fe20003800000 */
[----:B------:R-:W-:Y:S01]  /*0040*/  BSSY B0, `(.L_x_2621) ;  /* 0x000000d000007945 */ /* 0x000fe20003800000 */
[----:B0-----:R-:W-:-:S05]  /*0050*/  SHF.R.U32.HI R0, RZ, 0x5, R3 ;  /* 0x00000005ff007819 */ /* 0x001fca0000011603 */
        /* <DEDUP_REMOVED lines=11> */
.L_x_2622:
[----:B------:R-:W-:Y:S05]  /*0110*/  BSYNC B0 ;  /* 0x0000000000007941 */ /* 0x000fea0003800000 */
.L_x_2621:
[----:B------:R-:W-:Y:S01]  /*0120*/  VOTEU.ANY UP0, P0 ;  /* 0x00000000003f7886 */ /* 0x000fe20000000100 */
[----:B------:R-:W0:Y:S01]  /*0130*/  SHFL.IDX PT, R2, R0, RZ, 0x1f ;  /* 0x00001fff00027589 */ /* 0x000e2200000e0000 */
[----:B------:R-:W-:Y:S01]  /*0140*/  UMOV UR4, 0x80 ;  /* 0x0000008000047882 */ /* 0x000fe20000000000 */
[----:B------:R-:W-:Y:S01]  /*0150*/  UMOV UR7, 0x180 ;  /* 0x0000018000077882 */ /* 0x000fe20000000000 */
[----:B------:R-:W-:Y:S01]  /*0160*/  SHF.R.U32.HI R3, RZ, 0x7, R3 ;  /* 0x00000007ff037819 */ /* 0x000fe20000011603 */
[----:B------:R-:W1:Y:S01]  /*0170*/  @UP0 S2UR UR8, SR_CgaCtaId ;  /* 0x00000000000809c3 */ /* 0x000e620000008800 */
[----:B------:R-:W-:Y:S01]  /*0180*/  @UP0 UMOV UR6, 0x400 ;  /* 0x0000040000060882 */ /* 0x000fe20000000000 */
[----:B------:R-:W-:-:S04]  /*0190*/  @UP0 UIADD3 UR4, -UR4, 0x100000, URZ ;  /* 0x0010000004040890 */ /* 0x000fc8000fffe13f */
[----:B------:R-:W-:Y:S02]  /*01a0*/  @UP0 USHF.L.U32 UR5, UR4, 0xb, URZ ;  /* 0x0000000b04050899 */ /* 0x000fe4000800063f */
[----:B------:R-:W-:Y:S01]  /*01b0*/  @UP0 USHF.L.U32 UR4, UR4, 0x1, URZ ;  /* 0x0000000104040899 */ /* 0x000fe2000800063f */
[----:B------:R-:W-:Y:S01]  /*01c0*/  VOTEU.ANY UP1, P0 ;  /* 0x00000000003f7886 */ /* 0x000fe20000020100 */
[----:B0-----:R-:W-:Y:S02]  /*01d0*/  ISETP.NE.AND P1, PT, R2, RZ, PT ;  /* 0x000000ff0200720c */ /* 0x001fe40003f25270 */
[----:B------:R0:W2:Y:S01]  /*01e0*/  SHFL.IDX PT, R2, R3, RZ, 0x1f ;  /* 0x00001fff03027589 */ /* 0x0000a200000e0000 */
[----:B-1----:R-:W-:Y:S02]  /*01f0*/  @UP0 ULEA UR8, UR8, UR6, 0x18 ;  /* 0x0000000608080291 */ /* 0x002fe4000f8ec03f */
[----:B------:R-:W-:-:S04]  /*0200*/  @UP0 UIADD3 UR6, -UR7, 0x100000, URZ ;  /* 0x0010000007060890 */ /* 0x000fc8000fffe13f */
[----:B------:R-:W-:Y:S02]  /*0210*/  @UP0 USHF.L.U32 UR7, UR6, 0xb, URZ ;  /* 0x0000000b06070899 */ /* 0x000fe4000800063f */
[----:B------:R-:W-:Y:S01]  /*0220*/  @UP0 USHF.L.U32 UR6, UR6, 0x1, URZ ;  /* 0x0000000106060899 */ /* 0x000fe2000800063f */
[----:B------:R-:W-:Y:S01]  /*0230*/  VOTEU.ANY UP0, P0 ;  /* 0x00000000003f7886 */ /* 0x000fe20000000100 */
[----:B------:R-:W1:Y:S04]  /*0240*/  FENCE.VIEW.ASYNC.S ;  /* 0x00000000000073c6 */ /* 0x000e680000000000 */
[----:B-1----:R0:W1:Y:S06]  /*0250*/  @UP0 SYNCS.EXCH.64 URZ, [UR8+0x16800], UR4 ;  /* 0x01680004083f05b2 */ /* 0x00206c0008000100 */
[----:B------:R0:W3:Y:S02]  /*0260*/  @UP1 SYNCS.EXCH.64 URZ, [UR8+0x16820], UR6 ;  /* 0x01682006083f15b2 */ /* 0x0000e40008000100 */
[----:B0-----:R-:W-:Y:S05]  /*0270*/  @P1 BRA `(.L_x_2623) ;  /* 0x0000000000481947 */ /* 0x001fea0003800000 */
[----:B------:R-:W0:Y:S01]  /*0280*/  S2UR UR5, SR_CgaCtaId ;  /* 0x00000000000579c3 */ /* 0x000e220000008800 */
        /* <DEDUP_REMOVED lines=15> */
[----:B------:R0:W0:Y:S01]  /*0380*/  SYNCS.EXCH.64 URZ, [UR8+0x16848], UR6 ;  /* 0x01684806083f75b2 */ /* 0x0000220008000100 */
[----:B------:R-:W-:Y:S01]  /*0390*/  NOP ;  /* 0x0000000000007918 */ /* 0x000fe20000000000 */
.L_x_2623:
[----:B------:R-:W5:Y:S01]  /*03a0*/  SHFL.IDX PT, R3, R0, RZ, 0x1f ;  /* 0x00001fff00037589 */ /* 0x000f6200000e0000 */
[----:B------:R-:W-:Y:S01]  /*03b0*/  NOP ;  /* 0x0000000000007918 */ /* 0x000fe20000000000 */
[----:B-----5:R-:W-:-:S13]  /*03c0*/  ISETP.NE.AND P0, PT, R3, RZ, PT ;  /* 0x000000ff0300720c */ /* 0x020fda0003f05270 */
        /* <DEDUP_REMOVED lines=17> */
[----:B------:R0:W0:Y:S01]  /*04e0*/  SYNCS.EXCH.64 URZ, [UR8+0x16868], UR6 ;  /* 0x01686806083f75b2 */ /* 0x0000220008000100 */
[----:B------:R-:W-:Y:S01]  /*04f0*/  NOP ;  /* 0x0000000000007918 */ /* 0x000fe20000000000 */
.L_x_2624:
[----:B------:R-:W5:Y:S01]  /*0500*/  SHFL.IDX PT, R3, R0, RZ, 0x1f ;  /* 0x00001fff00037589 */ /* 0x000f6200000e0000 */
[----:B------:R-:W-:Y:S01]  /*0510*/  NOP ;  /* 0x0000000000007918 */ /* 0x000fe20000000000 */
[----:B-----5:R-:W-:-:S13]  /*0520*/  ISETP.NE.AND P0, PT, R3, RZ, PT ;  /* 0x000000ff0300720c */ /* 0x020fda0003f05270 */
        /* <DEDUP_REMOVED lines=13> */
[----:B------:R0:W0:Y:S01]  /*0600*/  SYNCS.EXCH.64 URZ, [UR6+0x16888], UR4 ;  /* 0x01688804063f75b2 */ /* 0x0000220008000100 */
[----:B------:R-:W-:Y:S01]  /*0610*/  NOP ;  /* 0x0000000000007918 */ /* 0x000fe20000000000 */
.L_x_2625:
        /* <DEDUP_REMOVED lines=22> */
.L_x_2626:
        /* <DEDUP_REMOVED lines=22> */
.L_x_2627:
[----:B--2---:R-:W-:Y:S01]  /*08e0*/  ISETP.NE.AND P0, PT, R2, RZ, PT ;  /* 0x000000ff0200720c */ /* 0x004fe20003f05270 */
[----:B------:R-:W-:Y:S01]  /*08f0*/  IMAD.MOV.U32 R2, RZ, RZ, 0x1 ;  /* 0x00000001ff027424 */ /* 0x000fe200078e00ff */
[----:B------:R-:W-:Y:S01]  /*0900*/  NOP ;  /* 0x0000000000007918 */ /* 0x000fe20000000000 */
[----:B------:R-:W-:Y:S01]  /*0910*/  ULDC.64 UR40, c[0x0][0x208] ;  /* 0x0000820000287ab9 */ /* 0x000fe20000000a00 */
[----:B------:R-:W-:Y:S02]  /*0920*/  BSSY B9, `(.L_x_2628) ;  /* 0x0001842000097945 */ /* 0x000fe40003800000 */
[----:B------:R-:W-:-:S05]  /*0930*/  SEL R2, R2, 0x2, !P0 ;  /* 0x0000000202027807 */ /* 0x000fca0004000000 */
[----:B------:R2:W-:Y:S01]  /*0940*/  STL [R1+0x30], R2 ;  /* 0x0000300201007387 */ /* 0x0005e20000100800 */
[----:B01-34-:R-:W-:Y:S06]  /*0950*/  BAR.SYNC.DEFER_BLOCKING 0x0 ;  /* 0x0000000000007b1d */ /* 0x01bfec0000010000 */
[----:B------:R-:W-:Y:S05]  /*0960*/  @!P0 BRA `(.L_x_2629) ;  /* 0x0000011400cc8947 */ /* 0x000fea0003800000 */
.L_x_2630:
[----:B------:R-:W-:-:S08]  /*0970*/  NOP ;  /* 0x0000000000007918 */ /* 0x000fd00000000000 */
[----:B------:R-:W0:Y:S02]  /*0980*/  USETMAXREG.TRY_ALLOC.CTAPOOL UP0, 0xa0 ;  /* 0x000000a0000079c8 */ /* 0x000e240008000600 */
[----:B0-----:R-:W-:-:S13]  /*0990*/  PLOP3.LUT P0, PT, PT, PT, UP0, 0x80, 0x0 ;  /* 0x000000000000781c */ /* 0x001fda0003f0f008 */
[----:B------:R-:W-:Y:S05]  /*09a0*/  @!P0 BRA `(.L_x_2630) ;  /* 0xfffffffc00f08947 */ /* 0x000fea000383ffff */
[----:B------:R-:W2:Y:S01]  /*09b0*/  S2R R0, SR_TID.X ;  /* 0x0000000000007919 */ /* 0x000ea20000002100 */
[----:B------:R-:W-:Y:S01]  /*09c0*/  LOP3.LUT R23, R23, 0xffffffef, RZ, 0xc0, !PT ;  /* 0xffffffef17177812 */ /* 0x000fe200078ec0ff */
[----:B------:R-:W-:Y:S01]  /*09d0*/  ULDC UR4, c[0x0][0xc3c] ;  /* 0x00030f0000047ab9 */ /* 0x000fe20000000800 */
[----:B--2---:R-:W-:Y:S02]  /*09e0*/  SHF.R.U32.HI R2, RZ, 0x7, R0 ;  /* 0x00000007ff027819 */ /* 0x004fe40000011600 */
[----:B------:R-:W0:Y:S01]  /*09f0*/  S2R R0, SR_CgaCtaId ;  /* 0x0000000000007919 */ /* 0x000e220000008800 */
[----:B------:R-:W-:Y:S06]  /*0a00*/  BAR.ARV 0x8, 0x200 ;  /* 0x0208000000007b1d */ /* 0x000fec0000002000 */
[----:B------:R-:W-:-:S02]  /*0a10*/  ISETP.NE.AND P0, PT, R2, 0x1, PT ;  /* 0x000000010200780c */ /* 0x000fc40003f05270 */
[----:B------:R-:W-:-:S11]  /*0a20*/  MOV R2, 0x400 ;  /* 0x0000040000027802 */ /* 0x000fd60000000f00 */
[----:B------:R-:W-:Y:S06]  /*0a30*/  @!P0 BAR.ARV 0x9, 0x100 ;  /* 0x0244000000008b1d */ /* 0x000fec0000002000 */
[----:B------:R-:W-:Y:S02]  /*0a40*/  @P0 LOP3.LUT R23, R23, 0x10, RZ, 0xfc, !PT ;  /* 0x0000001017170812 */ /* 0x000fe400078efcff */
[----:B------:R-:W-:Y:S01]  /*0a50*/  BAR.SYNC.DEFER_BLOCKING 0x5, 0x200 ;  /* 0x0148000000007b1d */ /* 0x000fe20000010000 */
[----:B0-----:R-:W-:-:S05]  /*0a60*/  LEA R2, R0, R2, 0x18 ;  /* 0x0000000200027211 */ /* 0x001fca00078ec0ff */
[----:B------:R-:W0:Y:S02]  /*0a70*/  LDS.128 R32, [R2+0x168d0] ;  /* 0x0168d00002207984 */ /* 0x000e240000000c00 */
[----:B------:R-:W-:Y:S06]  /*0a80*/  BAR.ARV 0x4, 0x200 ;  /* 0x0108000000007b1d */ /* 0x000fec0000002000 */
[----:B0-----:R-:W-:-:S13]  /*0a90*/  ISETP.GE.AND P0, PT, R35, UR4, PT ;  /* 0x0000000423007c0c */ /* 0x001fda000bf06270 */
[----:B------:R-:W-:Y:S05]  /*0aa0*/  @P0 BRA `(.L_x_2631) ;  /* 0x0000018000a40947 */ /* 0x000fea0003800000 */
[----:B------:R-:W2:Y:S01]  /*0ab0*/  LDL R13, [R1+0x30] ;  /* 0x00003000010d7983 */ /* 0x000ea20000100800 */
[----:B------:R-:W0:Y:S02]  /*0ac0*/  S2R R0, SR_TID.X ;  /* 0x0000000000007919 */ /* 0x000e240000002100 */
[----:B0-----:R-:W-:-:S05]  /*0ad0*/  VIADD R12, R0, 0xffffff80 ;  /* 0xffffff80000c7836 */ /* 0x001fca0000000000 */
[----:B------:R-:W-:-:S04]  /*0ae0*/  SHF.R.S32.HI R0, RZ, 0x1f, R12 ;  /* 0x0000001fff007819 */ /* 0x000fc8000001140c */
[----:B------:R-:W-:-:S04]  /*0af0*/  LEA.HI R3, R0, R12, RZ, 0x7 ;  /* 0x0000000c00037211 */ /* 0x000fc800078f38ff */
[----:B------:R-:W-:-:S05]  /*0b00*/  LOP3.LUT R4, R3, 0xffffff80, RZ, 0xc0, !PT ;  /* 0xffffff8003047812 */ /* 0x000fca00078ec0ff */
[----:B------:R-:W-:Y:S01]  /*0b10*/  IMAD.IADD R11, R12, 0x1, -R4 ;  /* 0x000000010c0b7824 */ /* 0x000fe200078e0a04 */
[----:B------:R-:W-:-:S04]  /*0b20*/  LEA.HI R4, R0, R12, RZ, 0x4 ;  /* 0x0000000c00047211 */ /* 0x000fc800078f20ff */
[----:B------:R-:W-:Y:S02]  /*0b30*/  SHF.R.S32.HI R6, RZ, 0x1f, R11 ;  /* 0x0000001fff067819 */ /* 0x000fe4000001140b */
[----:B------:R-:W-:Y:S02]  /*0b40*/  SHF.R.S32.HI R7, RZ, 0x4, R4 ;  /* 0x00000004ff077819 */ /* 0x000fe40000011404 */
[----:B------:R-:W-:Y:S02]  /*0b50*/  LEA.HI R8, R6, R11, RZ, 0x2 ;  /* 0x0000000b06087211 */ /* 0x000fe400078f10ff */
[----:B------:R-:W-:Y:S02]  /*0b60*/  SHF.R.S32.HI R14, RZ, 0x7, R3 ;  /* 0x00000007ff0e7819 */ /* 0x000fe40000011403 */
[----:B------:R-:W-:Y:S02]  /*0b70*/  LOP3.LUT R3, R4, 0x3fffff0, RZ, 0xc0, !PT ;  /* 0x03fffff004037812 */ /* 0x000fe400078ec0ff */
[----:B------:R-:W-:-:S02]  /*0b80*/  LEA.HI R5, R0, R12, RZ, 0x5 ;  /* 0x0000000c00057211 */ /* 0x000fc400078f28ff */
[----:B------:R-:W-:Y:S02]  /*0b90*/  LEA.HI R4, R4, R7, RZ, 0x1 ;  /* 0x0000000704047211 */ /* 0x000fe400078f08ff */
[--C-:B------:R-:W-:Y:S02]  /*0ba0*/  SHF.R.S32.HI R9, RZ, 0x2, R8.reuse ;  /* 0x00000002ff097819 */ /* 0x100fe40000011408 */
[----:B------:R-:W-:Y:S01]  /*0bb0*/  SHF.R.S32.HI R10, RZ, 0x1f, R8 ;  /* 0x0000001fff0a7819 */ /* 0x000fe20000011408 */
[----:B------:R-:W-:Y:S01]  /*0bc0*/  IMAD.IADD R3, R12, 0x1, -R3 ;  /* 0x000000010c037824 */ /* 0x000fe200078e0a03 */
[----:B------:R-:W-:Y:S02]  /*0bd0*/  SHF.R.S32.HI R15, RZ, 0x5, R5 ;  /* 0x00000005ff0f7819 */ /* 0x000fe40000011405 */
[----:B------:R-:W-:Y:S02]  /*0be0*/  LOP3.LUT R4, R4, 0x1ffffffe, RZ, 0xc0, !PT ;  /* 0x1ffffffe04047812 */ /* 0x000fe400078ec0ff */
[----:B------:R-:W-:Y:S01]  /*0bf0*/  LEA.HI R10, R10, R9, RZ, 0x3 ;  /* 0x000000090a0a7211 */ /* 0x000fe200078f18ff */
[----:B------:R-:W-:Y:S01]  /*0c00*/  IMAD.HI R5, R14, 0x55555556, RZ ;  /* 0x555555560e057827 */ /* 0x000fe200078e02ff */
[----:B------:R-:W-:-:S02]  /*0c10*/  LEA.HI R6, R6, R11, RZ, 0x5 ;  /* 0x0000000b06067211 */ /* 0x000fc400078f28ff */
[----:B------:R-:W-:Y:S01]  /*0c20*/  LOP3.LUT R10, R10, 0xfffffff8, RZ, 0xc0, !PT ;  /* 0xfffffff80a0a7812 */ /* 0x000fe200078ec0ff */
[----:B------:R-:W-:Y:S02]  /*0c30*/  IMAD.IADD R4, R7, 0x1, -R4 ;  /* 0x0000000107047824 */ /* 0x000fe400078e0a04 */
[----:B------:R-:W-:Y:S01]  /*0c40*/  IMAD R3, R15, 0x10, R3 ;  /* 0x000000100f037824 */ /* 0x000fe200078e0203 */
[----:B------:R-:W-:Y:S01]  /*0c50*/  LEA.HI R5, R5, R5, RZ, 0x1 ;  /* 0x0000000505057211 */ /* 0x000fe200078f08ff */
[----:B------:R-:W-:Y:S01]  /*0c60*/  IMAD.IADD R9, R9, 0x1, -R10 ;  /* 0x0000000109097824 */ /* 0x000fe200078e0a0a */
[----:B------:R-:W-:Y:S01]  /*0c70*/  SHF.R.S32.HI R6, RZ, 0x5, R6 ;  /* 0x00000005ff067819 */ /* 0x000fe20000011406 */
[----:B------:R-:W-:Y:S01]  /*0c80*/  IMAD R7, R3, 0x8, R4 ;  /* 0x0000000803077824 */ /* 0x000fe200078e0204 */
[----:B------:R-:W-:Y:S01]  /*0c90*/  LEA.HI R3, R0, R12, RZ, 0x2 ;  /* 0x0000000c00037211 */ /* 0x000fe200078f10ff */
[----:B------:R-:W-:Y:S02]  /*0ca0*/  IMAD R5, R5, -0x3, R14 ;  /* 0xfffffffd05057824 */ /* 0x000fe400078e020e */
[----:B------:R-:W-:Y:S01]  /*0cb0*/  IMAD R6, R6, 0x10, R9 ;  /* 0x0000001006067824 */ /* 0x000fe200078e0209 */
[----:B------:R-:W-:-:S02]  /*0cc0*/  SHF.R.S32.HI R154, RZ, 0x2, R3 ;  /* 0x00000002ff9a7819 */ /* 0x000fc40000011403 */
[----:B------:R-:W-:Y:S01]  /*0cd0*/  LEA.HI R0, R0, R12, RZ, 0x3 ;  /* 0x0000000c00007211 */ /* 0x000fe200078f18ff */
[----:B------:R-:W-:Y:S01]  /*0ce0*/  IMAD R10, R5, 0x40, R6 ;  /* 0x00000040050a7824 */ /* 0x000fe200078e0206 */
[----:B------:R-:W-:Y:S01]  /*0cf0*/  SHF.R.S32.HI R5, RZ, 0x1f, R3 ;  /* 0x0000001fff057819 */ /* 0x000fe20000011403 */
[----:B------:R-:W-:Y:S01]  /*0d00*/  VIADD R6, R154, 0x60 ;  /* 0x000000609a067836 */ /* 0x000fe20000000000 */
[----:B------:R-:W-:Y:S02]  /*0d10*/  LOP3.LUT R3, R3, 0xfffffffc, RZ, 0xc0, !PT ;  /* 0xfffffffc03037812 */ /* 0x000fe400078ec0ff */
[----:B------:R-:W-:Y:S02]  /*0d20*/  SHF.R.S32.HI R4, RZ, 0x3, R0 ;  /* 0x00000003ff047819 */ /* 0x000fe40000011400 */
[----:B------:R-:W-:Y:S02]  /*0d30*/  LEA.HI R5, R5, R154, RZ, 0x3 ;  /* 0x0000009a05057211 */ /* 0x000fe400078f18ff */
[----:B------:R-:W-:Y:S01]  /*0d40*/  SHF.R.S32.HI R4, RZ, 0x1f, R6 ;  /* 0x0000001fff047819 */ /* 0x000fe20000011406 */
[----:B------:R-:W-:Y:S01]  /*0d50*/  IMAD.IADD R9, R12, 0x1, -R3 ;  /* 0x000000010c097824 */ /* 0x000fe200078e0a03 */
[----:B------:R-:W-:Y:S01]  /*0d60*/  LOP3.LUT R0, R0, 0xfffffff8, RZ, 0xc0, !PT ;  /* 0xfffffff800007812 */ /* 0x000fe200078ec0ff */
[----:B------:R-:W-:Y:S01]  /*0d70*/  IMAD.SHL.U32 R3, R6, 0x40, RZ ;  /* 0x0000004006037824 */ /* 0x000fe200078e00ff */
[----:B------:R-:W-:-:S02]  /*0d80*/  LOP3.LUT R5, R5, 0xfffffff8, RZ, 0xc0, !PT ;  /* 0xfffffff805057812 */ /* 0x000fc400078ec0ff */
[----:B------:R-:W-:Y:S01]  /*0d90*/  LEA.HI R4, R4, R6, RZ, 0x3 ;  /* 0x0000000604047211 */ /* 0x000fe200078f18ff */
[----:B------:R-:W-:Y:S01]  /*0da0*/  IMAD.IADD R0, R12, 0x1, -R0 ;  /* 0x000000010c007824 */ /* 0x000fe200078e0a00 */
[----:B------:R-:W-:Y:S01]  /*0db0*/  IADD3 R5, R154, -R5, RZ ;  /* 0x800000059a057210 */ /* 0x000fe20007ffe0ff */
[C---:B------:R-:W-:Y:S01]  /*0dc0*/  IMAD.SHL.U32 R16, R9.reuse, 0x8, RZ ;  /* 0x0000000809107824 */ /* 0x040fe200078e00ff */
[----:B------:R-:W-:Y:S01]  /*0dd0*/  LEA.HI R0, R9, R9, RZ, 0x1 ;  /* 0x0000000909007211 */ /* 0x000fe200078f08ff */
[----:B------:R-:W-:Y:S01]  /*0de0*/  IMAD.SHL.U32 R4, R4, 0x40, RZ ;  /* 0x0000004004047824 */ /* 0x000fe200078e00ff */
[----:B------:R-:W-:Y:S01]  /*0df0*/  LOP3.LUT R3, R3, 0x1c0, RZ, 0xc0, !PT ;  /* 0x000001c003037812 */ /* 0x000fe200078ec0ff */
[----:B------:R-:W-:Y:S01]  /*0e00*/  STL [R1+0x68], R10 ;  /* 0x0000680a01007387 */ /* 0x000fe20000100800 */
[----:B------:R-:W-:Y:S01]  /*0e10*/  IMAD.SHL.U32 R152, R9, 0x4, RZ ;  /* 0x0000000409987824 */ /* 0x000fe200078e00ff */
[----:B------:R-:W-:Y:S02]  /*0e20*/  LOP3.LUT R0, R0, 0x1ffffffe, RZ, 0xc0, !PT ;  /* 0x1ffffffe00007812 */ /* 0x000fe400078ec0ff */
[----:B------:R-:W-:Y:S01]  /*0e30*/  STL [R1+0x58], RZ ;  /* 0x000058ff01007387 */ /* 0x000fe20000100800 */
[----:B------:R-:W-:-:S03]  /*0e40*/  SHF.R.U32.HI R6, RZ, 0x3, R3 ;  /* 0x00000003ff067819 */ /* 0x000fc60000011603 */
[----:B------:R-:W-:Y:S01]  /*0e50*/  STL [R1], RZ ;  /* 0x000000ff01007387 */ /* 0x000fe20000100800 */
[----:B------:R-:W-:Y:S02]  /*0e60*/  LOP3.LUT R3, R3, 0x38, R16, 0xf8, !PT ;  /* 0x0000003803037812 */ /* 0x000fe400078ef810 */
[----:B------:R-:W-:Y:S01]  /*0e70*/  LOP3.LUT R4, R4, 0xfffffe00, RZ, 0xc0, !PT ;  /* 0xfffffe0004047812 */ /* 0x000fe200078ec0ff */
[----:B------:R0:W-:Y:S01]  /*0e80*/  STL [R1+0x38], R5 ;  /* 0x0000380501007387 */ /* 0x0001e20000100800 */
[----:B------:R-:W-:Y:S01]  /*0e90*/  LOP3.LUT R8, R8, 0x7ffffffc, RZ, 0xc0, !PT ;  /* 0x7ffffffc08087812 */ /* 0x000fe200078ec0ff */
[----:B------:R-:W-:Y:S01]  /*0ea0*/  IMAD.IADD R0, R9, 0x1, -R0 ;  /* 0x0000000109007824 */ /* 0x000fe200078e0a00 */
[----:B------:R-:W-:Y:S01]  /*0eb0*/  LOP3.LUT R3, R4, R3, R6, 0xf6, !PT ;  /* 0x0000000304037212 */ /* 0x000fe200078ef606 */
[----:B0-----:R-:W-:Y:S02]  /*0ec0*/  VIADD R5, R152, 0x10 ;  /* 0x0000001098057836 */ /* 0x001fe40000000000 */
[----:B------:R-:W-:-:S03]  /*0ed0*/  IMAD R0, R0, 0x8, R10 ;  /* 0x0000000800007824 */ /* 0x000fc600078e020a */
[----:B------:R0:W-:Y:S01]  /*0ee0*/  STL [R1+0x4], R5 ;  /* 0x0000040501007387 */ /* 0x0001e20000100800 */
[----:B------:R-:W-:-:S03]  /*0ef0*/  SHF.R.S32.HI R6, RZ, 0x1f, R5 ;  /* 0x0000001fff067819 */ /* 0x000fc60000011405 */
[----:B------:R1:W-:Y:S01]  /*0f00*/  STL [R1+0x3c], R4 ;  /* 0x00003c0401007387 */ /* 0x0003e20000100800 */
[----:B------:R-:W-:Y:S02]  /*0f10*/  IMAD R3, R3, 0x2, R2 ;  /* 0x0000000203037824 */ /* 0x000fe400078e0202 */
[----:B0-----:R-:W-:Y:S01]  /*0f20*/  IMAD.IADD R5, R11, 0x1, -R8 ;  /* 0x000000010b057824 */ /* 0x001fe200078e0a08 */
[----:B------:R0:W-:Y:S01]  /*0f30*/  STL [R1+0x60], R6 ;  /* 0x0000600601007387 */ /* 0x0001e20000100800 */
[----:B-1----:R-:W-:-:S03]  /*0f40*/  IMAD.SHL.U32 R4, R7, 0x8, RZ ;  /* 0x0000000807047824 */ /* 0x002fc600078e00ff */
[----:B------:R0:W-:Y:S04]  /*0f50*/  STL [R1+0x40], R5 ;  /* 0x0000400501007387 */ /* 0x0001e80000100800 */
[----:B------:R0:W-:Y:S04]  /*0f60*/  STL [R1+0x6c], R4 ;  /* 0x00006c0401007387 */ /* 0x0001e80000100800 */
[----:B------:R0:W-:Y:S04]  /*0f70*/  STL [R1+0x44], R0 ;  /* 0x0000440001007387 */ /* 0x0001e80000100800 */
[----:B------:R0:W-:Y:S01]  /*0f80*/  STL [R1+0x64], R3 ;  /* 0x0000640301007387 */ /* 0x0001e20000100800 */
[----:B------:R-:W-:Y:S01]  /*0f90*/  VIADD R18, R16, 0x20 ;  /* 0x0000002010127836 */ /* 0x000fe20000000000 */
[----:B------:R-:W-:Y:S01]  /*0fa0*/  SHF.R.S32.HI R17, RZ, 0x1f, R16 ;  /* 0x0000001fff117819 */ /* 0x000fe20000011410 */
[----:B------:R-:W-:-:S02]  /*0fb0*/  IMAD.MOV.U32 R19, RZ, RZ, RZ ;  /* 0x000000ffff137224 */ /* 0x000fc400078e00ff */
[----:B------:R-:W-:Y:S01]  /*0fc0*/  IMAD.MOV.U32 R155, RZ, RZ, RZ ;  /* 0x000000ffff9b7224 */ /* 0x000fe200078e00ff */
[----:B------:R-:W-:Y:S01]  /*0fd0*/  SHF.R.S32.HI R156, RZ, 0x1f, R18 ;  /* 0x0000001fff9c7819 */ /* 0x000fe20000011412 */
[----:B------:R-:W-:Y:S01]  /*0fe0*/  IMAD.MOV.U32 R22, RZ, RZ, RZ ;  /* 0x000000ffff167224 */ /* 0x000fe200078e00ff */
[----:B0-2---:R-:W-:-:S07]  /*0ff0*/  LOP3.LUT R157, R13, 0x1, RZ, 0xfc, !PT ;  /* 0x000000010d9d7812 */ /* 0x005fce00078efcff */
.L_x_2776:
        /* <DEDUP_REMOVED lines=8> */
[----:B---3--:R-:W-:Y:S01]  /*1080*/  IMAD.MOV.U32 R31, RZ, RZ, RZ ;  /* 0x000000ffff1f7224 */ /* 0x008fe200078e00ff */
        /* <DEDUP_REMOVED lines=24> */
[----:B------:R-:W2:Y:S01]  /*1210*/  @P2 LDG.E R10, desc[UR40][R4.64] ;  /* 0x00000028040a2981 */ /* 0x000ea2000c1e1900 */
[----:B------:R-:W-:Y:S01]  /*1220*/  UISETP.NE.U32.AND UP0, UPT, UR4, URZ, UPT ;  /* 0x0000003f0400728c */ /* 0x000fe2000bf05070 */
[----:B------:R-:W-:Y:S02]  /*1230*/  IMAD.MOV.U32 R28, RZ, RZ, R0 ;  /* 0x000000ffff1c7224 */ /* 0x000fe400078e0000 */
        /* <DEDUP_REMOVED lines=8> */
[----:B--2---:R1:W-:Y:S01]  /*12c0*/  STL [R1+0x18], R10 ;  /* 0x0000180a01007387 */ /* 0x0043e20000100800 */
[----:B------:R-:W-:Y:S05]  /*12d0*/  @P2 BRA `(.L_x_2632) ;  /* 0x0000000000282947 */ /* 0x000fea0003800000 */
[----:B------:R-:W-:Y:S02]  /*12e0*/  ULDC.64 UR4, c[0x0][0xa00] ;  /* 0x0002800000047ab9 */ /* 0x000fe40000000a00 */
[----:B------:R-:W-:-:S04]  /*12f0*/  ISETP.NE.U32.AND P1, PT, RZ, UR4, PT ;  /* 0x00000004ff007c0c */ /* 0x000fc8000bf25070 */
[----:B------:R-:W-:-:S13]  /*1300*/  ISETP.NE.AND.EX P1, PT, RZ, UR5, PT, P1 ;  /* 0x00000005ff007c0c */ /* 0x000fda000bf25310 */
[----:B------:R-:W-:Y:S05]  /*1310*/  @!P1 BRA `(.L_x_2632) ;  /* 0x0000000000189947 */ /* 0x000fea0003800000 */
[----:B------:R-:W0:Y:S02]  /*1320*/  LDC.64 R4, c[0x0][0xa00] ;  /* 0x00028000ff047b82 */ /* 0x000e240000000a00 */
[----:B0-----:R-:W-:-:S05]  /*1330*/  IMAD.WIDE R4, R28, 0x4, R4 ;  /* 0x000000041c047825 */ /* 0x001fca00078e0204 */
[----:B------:R-:W2:Y:S04]  /*1340*/  LDG.E R0, desc[UR40][R4.64] ;  /* 0x0000002804007981 */ /* 0x000ea8000c1e1900 */
[----:B-1----:R-:W2:Y:S02]  /*1350*/  LDG.E R7, desc[UR40][R4.64+0x4] ;  /* 0x0000042804077981 */ /* 0x002ea4000c1e1900 */
[----:B--2---:R-:W-:-:S05]  /*1360*/  IMAD.IADD R10, R7, 0x1, -R0 ;  /* 0x00000001070a7824 */ /* 0x004fca00078e0a00 */
[----:B------:R0:W-:Y:S02]  /*1370*/  STL [R1+0x18], R10 ;  /* 0x0000180a01007387 */ /* 0x0001e40000100800 */
.L_x_2632:
[----:B------:R-:W-:Y:S01]  /*1380*/  ULDC.64 UR4, c[0x0][0xa20] ;  /* 0x0002880000047ab9 */ /* 0x000fe20000000a00 */
[----:B------:R2:W-:Y:S01]  /*1390*/  STL [R1+0x48], R34 ;  /* 0x0000482201007387 */ /* 0x0005e20000100800 */
[----:B------:R-:W-:-:S04]  /*13a0*/  ISETP.NE.U32.AND P1, PT, RZ, UR4, PT ;  /* 0x00000004ff007c0c */ /* 0x000fc8000bf25070 */
[----:B------:R-:W-:-:S13]  /*13b0*/  ISETP.NE.AND.EX P1, PT, RZ, UR5, PT, P1 ;  /* 0x00000005ff007c0c */ /* 0x000fda000bf25310 */
[----:B--2---:R-:W-:Y:S05]  /*13c0*/  @!P1 BRA `(.L_x_2633) ;  /* 0x0000000000109947 */ /* 0x004fea0003800000 */
[----:B------:R-:W-:-:S04]  /*13d0*/  IADD3 R4, P0, R36, UR4, RZ ;  /* 0x0000000424047c10 */ /* 0x000fc8000ff1e0ff */
[----:B------:R-:W-:-:S05]  /*13e0*/  IADD3.X R5, R32, UR5, RZ, P0, !PT ;  /* 0x0000000520057c10 */ /* 0x000fca00087fe4ff */
[----:B------:R2:W5:Y:S01]  /*13f0*/  LDG.E R30, desc[UR40][R4.64] ;  /* 0x00000028041e7981 */ /* 0x000562000c1e1900 */
[----:B------:R-:W-:Y:S05]  /*1400*/  BRA `(.L_x_2634) ;  /* 0x0000000000107947 */ /* 0x000fea0003800000 */
.L_x_2633:
[----:B------:R-:W-:Y:S05]  /*1410*/  @!P0 BRA `(.L_x_2634) ;  /* 0x00000000000c8947 */ /* 0x000fea0003800000 */
[----:B------:R-:W2:Y:S04]  /*1420*/  LDG.E R5, desc[UR40][R8.64] ;  /* 0x0000002808057981 */ /* 0x000ea8000c1e1900 */
[----:B------:R-:W2:Y:S02]  /*1430*/  LDG.E R30, desc[UR40][R8.64+0x4] ;  /* 0x00000428081e7981 */ /* 0x000ea4000c1e1900 */
[----:B--2---:R-:W-:-:S07]  /*1440*/  IMAD.IADD R30, R30, 0x1, -R5 ;  /* 0x000000011e1e7824 */ /* 0x004fce00078e0a05 */
.L_x_2634:
[----:B------:R-:W-:Y:S01]  /*1450*/  ULDC.64 UR4, c[0x0][0xa10] ;  /* 0x0002840000047ab9 */ /* 0x000fe20000000a00 */
[----:B-1----:R-:W1:Y:S01]  /*1460*/  LDC R8, c[0x0][0x448] ;  /* 0x00011200ff087b82 */ /* 0x002e620000000800 */
[----:B------:R-:W-:-:S04]  /*1470*/  ISETP.NE.U32.AND P0, PT, RZ, UR4, PT ;  /* 0x00000004ff007c0c */ /* 0x000fc8000bf05070 */
[----:B------:R-:W-:Y:S01]  /*1480*/  ISETP.NE.AND.EX P0, PT, RZ, UR5, PT, P0 ;  /* 0x00000005ff007c0c */ /* 0x000fe2000bf05300 */
[----:B------:R-:W-:-:S12]  /*1490*/  ULDC.64 UR4, c[0x0][0xa30] ;  /* 0x00028c0000047ab9 */ /* 0x000fd80000000a00 */
[----:B--2---:R-:W2:Y:S02]  /*14a0*/  @P0 LDC.64 R4, c[0x0][0xa10] ;  /* 0x00028400ff040b82 */ /* 0x004ea40000000a00 */
[----:B--2---:R-:W-:-:S05]  /*14b0*/  @P0 IMAD.WIDE R4, R28, 0x4, R4 ;  /* 0x000000041c040825 */ /* 0x004fca00078e0204 */
[----:B------:R-:W2:Y:S04]  /*14c0*/  @P0 LDG.E R0, desc[UR40][R4.64] ;  /* 0x0000002804000981 */ /* 0x000ea8000c1e1900 */
[----:B------:R3:W2:Y:S01]  /*14d0*/  @P0 LDG.E R9, desc[UR40][R4.64+0x4] ;  /* 0x0000042804090981 */ /* 0x0006a2000c1e1900 */
[----:B------:R-:W-:Y:S01]  /*14e0*/  ISETP.NE.U32.AND P1, PT, RZ, UR4, PT ;  /* 0x00000004ff007c0c */ /* 0x000fe2000bf25070 */
[----:B-----5:R-:W-:-:S03]  /*14f0*/  IMAD.MOV.U32 R24, RZ, RZ, R30 ;  /* 0x000000ffff187224 */ /* 0x020fc600078e001e */
[----:B------:R-:W-:-:S13]  /*1500*/  ISETP.NE.AND.EX P1, PT, RZ, UR5, PT, P1 ;  /* 0x00000005ff007c0c */ /* 0x000fda000bf25310 */
[----:B------:R-:W-:-:S04]  /*1510*/  @P1 IADD3 R6, P2, R36, UR4, RZ ;  /* 0x0000000424061c10 */ /* 0x000fc8000ff5e0ff */
[----:B------:R-:W-:-:S05]  /*1520*/  @P1 IADD3.X R7, R32, UR5, RZ, P2, !PT ;  /* 0x0000000520071c10 */ /* 0x000fca00097fe4ff */
[----:B------:R4:W5:Y:S01]  /*1530*/  @P1 LDG.E R24, desc[UR40][R6.64] ;  /* 0x0000002806181981 */ /* 0x000962000c1e1900 */
[----:B-1----:R-:W-:Y:S01]  /*1540*/  ISETP.NE.AND P1, PT, R8, 0x1, PT ;  /* 0x000000010800780c */ /* 0x002fe20003f25270 */
[----:B------:R-:W-:Y:S02]  /*1550*/  IMAD R12, R33, 0xc0, RZ ;  /* 0x000000c0210c7824 */ /* 0x000fe400078e02ff */
[----:B------:R-:W-:Y:S02]  /*1560*/  IMAD.IADD R8, R30, 0x1, -R3 ;  /* 0x000000011e087824 */ /* 0x000fe400078e0a03 */
[----:B---3--:R-:W-:Y:S01]  /*1570*/  VIADD R4, R12, 0xbf ;  /* 0x000000bf0c047836 */ /* 0x008fe20000000000 */
[----:B------:R1:W-:Y:S01]  /*1580*/  STL [R1+0x28], R12 ;  /* 0x0000280c01007387 */ /* 0x0003e20000100800 */
[----:B------:R-:W-:-:S05]  /*1590*/  IMAD.MOV R27, RZ, RZ, -R8 ;  /* 0x000000ffff1b7224 */ /* 0x000fca00078e0a08 */
[----:B------:R-:W-:Y:S01]  /*15a0*/  VIMNMX R27, RZ, R27, !PT ;  /* 0x0000001bff1b7248 */ /* 0x000fe20007fe0100 */
[----:B------:R-:W3:Y:S08]  /*15b0*/  @P1 LDC R11, c[0x0][0x44c] ;  /* 0x00011300ff0b1b82 */ /* 0x000ef00000000800 */
[----:B------:R-:W0:Y:S01]  /*15c0*/  @P1 LDC R5, c[0x0][0x450] ;  /* 0x00011400ff051b82 */ /* 0x000e220000000800 */
[----:B--2---:R-:W-:Y:S01]  /*15d0*/  @P0 IADD3 R29, -R0, R9, RZ ;  /* 0x00000009001d0210 */ /* 0x004fe20007ffe1ff */
[----:B---3--:R-:W-:-:S04]  /*15e0*/  @P1 IMAD.HI.U32 R0, R4, R11, RZ ;  /* 0x0000000b04001227 */ /* 0x008fc800078e00ff */
[----:B----4-:R-:W-:Y:S01]  /*15f0*/  IMAD.IADD R6, R8, 0x1, R29 ;  /* 0x0000000108067824 */ /* 0x010fe200078e021d */
[----:B0-----:R-:W-:-:S03]  /*1600*/  @P1 SHF.R.U32.HI R4, RZ, R5, R0 ;  /* 0x00000005ff041219 */ /* 0x001fc60000011600 */
[C---:B------:R-:W-:Y:S01]  /*1610*/  VIADD R0, R6.reuse, 0x7f ;  /* 0x0000007f06007836 */ /* 0x040fe20000000000 */
[----:B------:R-:W-:Y:S01]  /*1620*/  IADD3 R83, R6, 0x80, -R10 ;  /* 0x0000008006537810 */ /* 0x000fe20007ffe80a */
[----:B------:R1:W-:Y:S03]  /*1630*/  STL [R1+0x24], R6 ;  /* 0x0000240601007387 */ /* 0x0003e60000100800 */
[----:B------:R-:W-:Y:S01]  /*1640*/  SHF.R.S32.HI R3, RZ, 0x1f, R0 ;  /* 0x0000001fff037819 */ /* 0x000fe20000011400 */
[----:B------:R-:W-:-:S03]  /*1650*/  IMAD.IADD R4, R83, 0x1, R4 ;  /* 0x0000000153047824 */ /* 0x000fc600078e0204 */
[----:B------:R-:W-:Y:S02]  /*1660*/  LEA.HI R3, R3, R0, RZ, 0x7 ;  /* 0x0000000003037211 */ /* 0x000fe400078f38ff */
[----:B------:R-:W-:Y:S02]  /*1670*/  SHF.R.S32.HI R5, RZ, 0x1f, R4 ;  /* 0x0000001fff057819 */ /* 0x000fe40000011404 */
[----:B------:R-:W-:Y:S02]  /*1680*/  SHF.R.S32.HI R84, RZ, 0x7, R3 ;  /* 0x00000007ff547819 */ /* 0x000fe40000011403 */
[----:B------:R-:W-:-:S04]  /*1690*/  LEA.HI R5, R5, R4, RZ, 0x7 ;  /* 0x0000000405057211 */ /* 0x000fc800078f38ff */
[----:B------:R-:W-:-:S04]  /*16a0*/  SHF.R.S32.HI R5, RZ, 0x7, R5 ;  /* 0x00000007ff057819 */ /* 0x000fc80000011405 */
[----:B------:R-:W-:-:S05]  /*16b0*/  VIMNMX R5, R84, R5, PT ;  /* 0x0000000554057248 */ /* 0x000fca0003fe0100 */
[----:B------:R-:W-:-:S05]  /*16c0*/  IMAD R0, R5, 0x80, -R8 ;  /* 0x0000008005007824 */ /* 0x000fca00078e0a08 */
[----:B------:R-:W-:-:S04]  /*16d0*/  VIMNMX R0, R0, R29, PT ;  /* 0x0000001d00007248 */ /* 0x000fc80003fe0100 */
[----:B------:R-:W-:Y:S02]  /*16e0*/  ISETP.GT.AND P0, PT, R0, R27, PT ;  /* 0x0000001b0000720c */ /* 0x000fe40003f04270 */
[----:B------:R-:W-:-:S05]  /*16f0*/  SHF.R.U32.HI R27, RZ, 0x7, R27 ;  /* 0x00000007ff1b7819 */ /* 0x000fca000001161b */
[----:B------:R-:W-:-:S06]  /*1700*/  IMAD.MOV.U32 R26, RZ, RZ, R27 ;  /* 0x000000ffff1a7224 */ /* 0x000fcc00078e001b */
[----:B------:R-:W-:-:S05]  /*1710*/  @P0 VIADD R0, R0, 0x7f ;  /* 0x0000007f00000836 */ /* 0x000fca0000000000 */
[----:B------:R-:W-:-:S04]  /*1720*/  @P0 SHF.R.S32.HI R3, RZ, 0x1f, R0 ;  /* 0x0000001fff030819 */ /* 0x000fc80000011400 */
[----:B------:R-:W-:-:S04]  /*1730*/  @P0 LEA.HI R3, R3, R0, RZ, 0x7 ;  /* 0x0000000003030211 */ /* 0x000fc800078f38ff */
[----:B------:R-:W-:Y:S02]  /*1740*/  @P0 SHF.R.S32.HI R26, RZ, 0x7, R3 ;  /* 0x00000007ff1a0819 */ /* 0x000fe40000011403 */
[----:B------:R-:W-:Y:S02]  /*1750*/  PLOP3.LUT P0, PT, PT, PT, PT, 0x80, 0x0 ;  /* 0x000000000000781c */ /* 0x000fe40003f0f070 */
[----:B------:R-:W-:-:S13]  /*1760*/  ISETP.GT.AND P1, PT, R26, R27, PT ;  /* 0x0000001b1a00720c */ /* 0x000fda0003f24270 */
[----:B-1----:R-:W-:Y:S05]  /*1770*/  @!P1 BRA `(.L_x_2635) ;  /* 0x0000004000d89947 */ /* 0x002fea0003800000 */
        /* <DEDUP_REMOVED lines=20> */
.L_x_2637:
[----:B------:R-:W-:Y:S05]  /*18c0*/  BSYNC B6 ;  /* 0x0000000000067941 */ /* 0x000fea0003800000 */
.L_x_2636:
[----:B------:R-:W-:Y:S01]  /*18d0*/  VIADD R25, R2, 0x400 ;  /* 0x0000040002197836 */ /* 0x000fe20000000000 */
[----:B------:R-:W-:Y:S04]  /*18e0*/  BSSY B6, `(.L_x_2638) ;  /* 0x0000013000067945 */ /* 0x000fe80003800000 */
[----:B------:R-:W-:-:S13]  /*18f0*/  LOP3.LUT P0, RZ, R25, 0x3ff, RZ, 0xc0, !PT ;  /* 0x000003ff19ff7812 */ /* 0x000fda000780c0ff */
[----:B------:R-:W-:Y:S05]  /*1900*/  @!P0 BRA `(.L_x_2639) ;  /* 0x0000000000408947 */ /* 0x000fea0003800000 */
        /* <DEDUP_REMOVED lines=16> */
.L_x_2639:
[----:B------:R-:W-:Y:S05]  /*1a10*/  BSYNC B6 ;  /* 0x0000000000067941 */ /* 0x000fea0003800000 */
.L_x_2638:
[----:B------:R-:W2:Y:S01]  /*1a20*/  LDL R14, [R1+0x38] ;  /* 0x00003800010e7983 */ /* 0x000ea20000100800 */
[----:B------:R-:W-:Y:S01]  /*1a30*/  ULDC.64 UR4, c[0x0][0x9f8] ;  /* 0x00027e0000047ab9 */ /* 0x000fe20000000a00 */
[----:B------:R-:W0:Y:S01]  /*1a40*/  LDC.64 R4, c[0x0][0x3f8] ;  /* 0x0000fe00ff047b82 */ /* 0x000e220000000a00 */
[----:B------:R-:W-:Y:S01]  /*1a50*/  ISETP.NE.U32.AND P0, PT, RZ, UR4, PT ;  /* 0x00000004ff007c0c */ /* 0x000fe2000bf05070 */
[----:B------:R-:W3:Y:S03]  /*1a60*/  LDL R12, [R1+0x3c] ;  /* 0x00003c00010c7983 */ /* 0x000ee60000100800 */
[----:B------:R-:W-:-:S03]  /*1a70*/  ISETP.NE.AND.EX P0, PT, RZ, UR5, PT, P0 ;  /* 0x00000005ff007c0c */ /* 0x000fc6000bf05300 */
[----:B------:R-:W1:Y:S08]  /*1a80*/  LDC.64 R62, c[0x0][0x408] ;  /* 0x00010200ff3e7b82 */ /* 0x000e700000000a00 */
[----:B------:R-:W4:Y:S02]  /*1a90*/  LDC R59, c[0x0][0x3f4] ;  /* 0x0000fd00ff3b7b82 */ /* 0x000f240000000800 */
[----:B------:R-:W-:-:S04]  /*1aa0*/  @P0 IADD3 R6, P1, R36, UR4, RZ ;  /* 0x0000000424060c10 */ /* 0x000fc8000ff3e0ff */
[----:B------:R-:W-:-:S05]  /*1ab0*/  @P0 IADD3.X R7, R32, UR5, RZ, P1, !PT ;  /* 0x0000000520070c10 */ /* 0x000fca0008ffe4ff */
[----:B------:R4:W3:Y:S01]  /*1ac0*/  @P0 LDG.E R28, desc[UR40][R6.64] ;  /* 0x00000028061c0981 */ /* 0x0008e2000c1e1900 */
[----:B------:R-:W4:Y:S01]  /*1ad0*/  S2R R32, SR_TID.X ;  /* 0x0000000000207919 */ /* 0x000f220000002100 */
[----:B------:R-:W-:Y:S02]  /*1ae0*/  SHF.R.S32.HI R3, RZ, 0x1f, R154 ;  /* 0x0000001fff037819 */ /* 0x000fe4000001149a */
[----:B------:R-:W-:-:S03]  /*1af0*/  SHF.R.S32.HI R153, RZ, 0x1f, R152 ;  /* 0x0000001fff997819 */ /* 0x000fc60000011498 */
[C---:B0-----:R-:W-:Y:S02]  /*1b00*/  IMAD R0, R3.reuse, R4, RZ ;  /* 0x0000000403007224 */ /* 0x041fe400078e02ff */
[----:B-1----:R-:W-:Y:S01]  /*1b10*/  IMAD R3, R3, R62, RZ ;  /* 0x0000003e03037224 */ /* 0x002fe200078e02ff */
[----:B----4-:R-:W-:Y:S02]  /*1b20*/  ISETP.GE.AND P0, PT, R16, R59, PT ;  /* 0x0000003b1000720c */ /* 0x010fe40003f06270 */
[----:B-----5:R-:W-:Y:S01]  /*1b30*/  SHF.R.S32.HI R7, RZ, 0x1f, R24 ;  /* 0x0000001fff077819 */ /* 0x020fe20000011418 */
[C---:B------:R-:W-:Y:S02]  /*1b40*/  IMAD R13, R154.reuse, R5, R0 ;  /* 0x000000059a0d7224 */ /* 0x040fe400078e0200 */
[----:B------:R-:W-:-:S04]  /*1b50*/  IMAD.WIDE.U32 R8, R154, R4, R152 ;  /* 0x000000049a087225 */ /* 0x000fc800078e0098 */
[----:B------:R-:W-:-:S04]  /*1b60*/  IMAD.WIDE.U32 R10, R154, R4, R16 ;  /* 0x000000049a0a7225 */ /* 0x000fc800078e0010 */
[----:B------:R-:W-:Y:S01]  /*1b70*/  VIADD R36, R32, 0xffffff80 ;  /* 0xffffff8020247836 */ /* 0x000fe20000000000 */
[----:B------:R-:W-:-:S04]  /*1b80*/  SHF.R.U32.HI R35, RZ, 0x7, R32 ;  /* 0x00000007ff237819 */ /* 0x000fc80000011620 */
[----:B------:R-:W-:Y:S01]  /*1b90*/  SHF.R.S32.HI R32, RZ, 0x1f, R36 ;  /* 0x0000001fff207819 */ /* 0x000fe20000011424 */
[----:B------:R-:W-:-:S03]  /*1ba0*/  IMAD R15, R154, R63, R3 ;  /* 0x0000003f9a0f7224 */ /* 0x000fc600078e0203 */
[----:B------:R-:W-:Y:S02]  /*1bb0*/  LEA.HI R32, R32, R36, RZ, 0x2 ;  /* 0x0000002420207211 */ /* 0x000fe400078f10ff */
[----:B------:R-:W-:Y:S01]  /*1bc0*/  SEL R3, R59, RZ, P0 ;  /* 0x000000ff3b037207 */ /* 0x000fe20000000000 */
[----:B------:R-:W-:Y:S01]  /*1bd0*/  IMAD R6, R7, R4, RZ ;  /* 0x0000000407067224 */ /* 0x000fe200078e02ff */
[----:B------:R-:W-:Y:S01]  /*1be0*/  LOP3.LUT R32, R32, 0xfffffffc, RZ, 0xc0, !PT ;  /* 0xfffffffc20207812 */ /* 0x000fe200078ec0ff */
[----:B------:R-:W-:Y:S02]  /*1bf0*/  IMAD.IADD R9, R9, 0x1, R13 ;  /* 0x0000000109097824 */ /* 0x000fe400078e020d */
[----:B------:R-:W-:Y:S02]  /*1c00*/  IMAD.IADD R11, R13, 0x1, R11 ;  /* 0x000000010d0b7824 */ /* 0x000fe400078e020b */
[----:B------:R-:W-:Y:S01]  /*1c10*/  IMAD R7, R7, R62, RZ ;  /* 0x0000003e07077224 */ /* 0x000fe200078e02ff */
[----:B------:R-:W-:Y:S01]  /*1c20*/  IADD3 R32, R36, -R32, RZ ;  /* 0x8000002024207210 */ /* 0x000fe20007ffe0ff */
[----:B------:R-:W-:Y:S01]  /*1c30*/  IMAD.WIDE.U32 R52, R154, R62, R152 ;  /* 0x0000003e9a347225 */ /* 0x000fe200078e0098 */
[----:B------:R-:W-:-:S03]  /*1c40*/  SHF.L.U64.HI R66, R4, 0x7, R5 ;  /* 0x0000000704427819 */ /* 0x000fc60000010205 */
[----:B------:R-:W-:Y:S01]  /*1c50*/  IMAD.WIDE.U32 R54, R154, R62, R16 ;  /* 0x0000003e9a367225 */ /* 0x000fe200078e0010 */
[----:B------:R-:W-:-:S03]  /*1c60*/  SHF.L.U64.HI R64, R62, 0x7, R63 ;  /* 0x000000073e407819 */ /* 0x000fc6000001023f */
[----:B------:R-:W-:Y:S02]  /*1c70*/  IMAD.IADD R3, R16, 0x1, R3 ;  /* 0x0000000110037824 */ /* 0x000fe400078e0203 */
[----:B------:R-:W-:Y:S01]  /*1c80*/  IMAD.IADD R68, R31, 0x1, R30 ;  /* 0x000000011f447824 */ /* 0x000fe200078e021e */
[----:B------:R-:W-:Y:S01]  /*1c90*/  ISETP.NE.AND P6, PT, R35, 0x1, PT ;  /* 0x000000012300780c */ /* 0x000fe20003fc5270 */
[----:B------:R-:W-:Y:S01]  /*1ca0*/  IMAD.WIDE.U32 R20, R24, R4, R8 ;  /* 0x0000000418147225 */ /* 0x000fe200078e0008 */
[----:B------:R-:W-:-:S03]  /*1cb0*/  SHF.R.S32.HI R0, RZ, 0x1f, R3 ;  /* 0x0000001fff007819 */ /* 0x000fc60000011403 */
[----:B------:R-:W-:-:S04]  /*1cc0*/  IMAD.WIDE.U32 R30, R24, R4, R10 ;  /* 0x00000004181e7225 */ /* 0x000fc800078e000a */
[----:B------:R-:W-:Y:S02]  /*1cd0*/  IMAD.SHL.U32 R65, R4, 0x80, RZ ;  /* 0x0000008004417824 */ /* 0x000fe400078e00ff */
[----:B------:R-:W-:Y:S02]  /*1ce0*/  IMAD R7, R24, R63, R7 ;  /* 0x0000003f18077224 */ /* 0x000fe400078e0207 */
[----:B------:R-:W-:Y:S02]  /*1cf0*/  IMAD.IADD R53, R53, 0x1, R15 ;  /* 0x0000000135357824 */ /* 0x000fe400078e020f */
[----:B------:R-:W-:Y:S01]  /*1d00*/  IMAD.IADD R55, R15, 0x1, R55 ;  /* 0x000000010f377824 */ /* 0x000fe200078e0237 */
[----:B------:R-:W-:Y:S01]  /*1d10*/  LEA.HI R0, R0, R3, RZ, 0x3 ;  /* 0x0000000300007211 */ /* 0x000fe200078f18ff */
[----:B------:R-:W-:-:S04]  /*1d20*/  IMAD.WIDE.U32 R52, R24, R62, R52 ;  /* 0x0000003e18347225 */ /* 0x000fc800078e0034 */
[----:B------:R-:W-:-:S04]  /*1d30*/  IMAD.WIDE.U32 R54, R24, R62, R54 ;  /* 0x0000003e18367225 */ /* 0x000fc800078e0036 */
[----:B------:R-:W-:Y:S02]  /*1d40*/  VIADD R82, R35, 0x8 ;  /* 0x0000000823527836 */ /* 0x000fe40000000000 */
[----:B------:R-:W-:Y:S02]  /*1d50*/  IMAD R60, R32, 0x60, R154 ;  /* 0x00000060203c7824 */ /* 0x000fe400078e029a */
[----:B------:R-:W-:Y:S01]  /*1d60*/  IMAD R3, R24, R5, R6 ;  /* 0x0000000518037224 */ /* 0x000fe200078e0206 */
[----:B------:R-:W-:Y:S01]  /*1d70*/  LOP3.LUT R6, R0, 0xfffffff8, RZ, 0xc0, !PT ;  /* 0xfffffff800067812 */ /* 0x000fe200078ec0ff */
[----:B------:R-:W-:Y:S02]  /*1d80*/  IMAD.IADD R35, R53, 0x1, R7 ;  /* 0x0000000135237824 */ /* 0x000fe400078e0207 */
[----:B------:R-:W-:Y:S01]  /*1d90*/  IMAD.IADD R32, R7, 0x1, R55 ;  /* 0x0000000107207824 */ /* 0x000fe200078e0237 */
[----:B------:R-:W-:Y:S01]  /*1da0*/  SHF.R.S32.HI R7, RZ, 0x3, R0 ;  /* 0x00000003ff077819 */ /* 0x000fe20000011400 */
[----:B------:R-:W-:Y:S05]  /*1db0*/  @!P6 WARPSYNC.ALL ;  /* 0x000000000000e948 */ /* 0x000fea0003800000 */
[----:B------:R-:W-:Y:S01]  /*1dc0*/  IMAD.IADD R57, R21, 0x1, R3 ;  /* 0x0000000115397824 */ /* 0x000fe200078e0203 */
[----:B------:R-:W-:Y:S01]  /*1dd0*/  LOP3.LUT R23, R23, 0xfffffffd, RZ, 0xc0, !PT ;  /* 0xfffffffd17177812 */ /* 0x000fe200078ec0ff */
[----:B------:R-:W-:Y:S01]  /*1de0*/  IMAD.IADD R56, R3, 0x1, R31 ;  /* 0x0000000103387824 */ /* 0x000fe200078e021f */
[----:B------:R-:W-:Y:S01]  /*1df0*/  ULDC UR4, c[0x0][0x2f4] ;  /* 0x0000bd0000047ab9 */ /* 0x000fe20000000800 */
[----:B------:R-:W-:Y:S01]  /*1e00*/  IMAD.SHL.U32 R62, R62, 0x80, RZ ;  /* 0x000000803e3e7824 */ /* 0x000fe200078e00ff */
[----:B------:R-:W-:Y:S01]  /*1e10*/  SHF.R.S32.HI R61, RZ, 0x1f, R34 ;  /* 0x0000001fff3d7819 */ /* 0x000fe20000011422 */
[----:B------:R-:W-:Y:S01]  /*1e20*/  IMAD.SHL.U32 R59, R59, 0x2, RZ ;  /* 0x000000023b3b7824 */ /* 0x000fe200078e00ff */
[----:B------:R-:W-:Y:S01]  /*1e30*/  @!P6 BAR.SYNC.DEFER_BLOCKING 0x9, 0x100 ;  /* 0x024400000000eb1d */ /* 0x000fe20000010000 */
[----:B------:R-:W-:Y:S01]  /*1e40*/  ISETP.GE.AND P2, PT, R18, UR4, PT ;  /* 0x0000000412007c0c */ /* 0x000fe2000bf46270 */
[C---:B--2---:R-:W-:Y:S01]  /*1e50*/  IMAD.SHL.U32 R67, R14.reuse, 0x40, RZ ;  /* 0x000000400e437824 */ /* 0x044fe200078e00ff */
[----:B------:R-:W-:-:S02]  /*1e60*/  LOP3.LUT P1, RZ, R14, 0x4, RZ, 0xc0, !PT ;  /* 0x000000040eff7812 */ /* 0x000fc4000782c0ff */
[----:B------:R-:W-:Y:S02]  /*1e70*/  SHF.R.S32.HI R14, RZ, 0x1f, R36 ;  /* 0x0000001fff0e7819 */ /* 0x000fe40000011424 */
[----:B------:R-:W-:Y:S02]  /*1e80*/  LOP3.LUT R67, R67, 0x1c0, RZ, 0xc0, !PT ;  /* 0x000001c043437812 */ /* 0x000fe400078ec0ff */
[----:B------:R-:W-:Y:S01]  /*1e90*/  LEA.HI R14, R14, R36, RZ, 0x5 ;  /* 0x000000240e0e7211 */ /* 0x000fe200078f28ff */
[----:B------:R-:W-:Y:S01]  /*1ea0*/  VIADD R36, R154, 0x60 ;  /* 0x000000609a247836 */ /* 0x000fe20000000000 */
[----:B------:R-:W-:Y:S02]  /*1eb0*/  SHF.R.U32.HI R63, RZ, 0x3, R67 ;  /* 0x00000003ff3f7819 */ /* 0x000fe40000011643 */
[----:B------:R-:W-:Y:S01]  /*1ec0*/  LOP3.LUT R4, R67, 0x18, R16, 0xf8, !PT ;  /* 0x0000001843047812 */ /* 0x000fe200078ef810 */
[----:B------:R-:W-:Y:S01]  /*1ed0*/  IMAD.SHL.U32 R36, R36, 0x40, RZ ;  /* 0x0000004024247824 */ /* 0x000fe200078e00ff */
[----:B------:R-:W-:-:S02]  /*1ee0*/  SHF.R.S32.HI R14, RZ, 0x5, R14 ;  /* 0x00000005ff0e7819 */ /* 0x000fc4000001140e */
[----:B------:R-:W-:Y:S02]  /*1ef0*/  LOP3.LUT R4, R4, R63, RZ, 0x3c, !PT ;  /* 0x0000003f04047212 */ /* 0x000fe400078e3cff */
[----:B------:R-:W-:-:S03]  /*1f00*/  LOP3.LUT R36, R36, 0x1c0, RZ, 0xc0, !PT ;  /* 0x000001c024247812 */ /* 0x000fc600078ec0ff */
[----:B------:R-:W-:Y:S01]  /*1f10*/  IMAD R58, R14, 0x200, R4 ;  /* 0x000002000e3a7824 */ /* 0x000fe200078e0204 */
[--C-:B------:R-:W-:Y:S02]  /*1f20*/  LOP3.LUT R4, R67, 0x38, R0.reuse, 0xf8, !PT ;  /* 0x0000003843047812 */ /* 0x100fe400078ef800 */
[----:B------:R-:W-:Y:S01]  /*1f30*/  LOP3.LUT R0, R36, 0x38, R0, 0xf8, !PT ;  /* 0x0000003824007812 */ /* 0x000fe200078ef800 */
[----:B------:R-:W-:-:S04]  /*1f40*/  VIADD R36, R154, 0x60 ;  /* 0x000000609a247836 */ /* 0x000fc80000000000 */
[----:B------:R-:W-:-:S05]  /*1f50*/  IMAD.SHL.U32 R36, R36, 0x40, RZ ;  /* 0x0000004024247824 */ /* 0x000fca00078e00ff */
[----:B------:R-:W-:-:S04]  /*1f60*/  LOP3.LUT R36, R36, 0x1c0, RZ, 0xc0, !PT ;  /* 0x000001c024247812 */ /* 0x000fc800078ec0ff */
[----:B------:R-:W-:Y:S02]  /*1f70*/  SHF.R.U32.HI R36, RZ, 0x3, R36 ;  /* 0x00000003ff247819 */ /* 0x000fe40000011624 */
[----:B------:R-:W-:Y:S02]  /*1f80*/  LOP3.LUT R3, R4, R63, RZ, 0x3c, !PT ;  /* 0x0000003f04037212 */ /* 0x000fe400078e3cff */
[----:B------:R-:W-:Y:S02]  /*1f90*/  LOP3.LUT R0, R0, R36, RZ, 0x3c, !PT ;  /* 0x0000002400007212 */ /* 0x000fe400078e3cff */
[----:B------:R-:W-:Y:S01]  /*1fa0*/  @P1 LOP3.LUT R23, R23, 0x2, RZ, 0xfc, !PT ;  /* 0x0000000217171812 */ /* 0x000fe200078efcff */
[----:B------:R-:W-:Y:S01]  /*1fb0*/  IMAD R3, R14, 0x200, R3 ;  /* 0x000002000e037824 */ /* 0x000fe200078e0203 */
[----:B------:R-:W-:Y:S01]  /*1fc0*/  ISETP.GE.AND P1, PT, R16, UR4, PT ;  /* 0x0000000410007c0c */ /* 0x000fe2000bf26270 */
[----:B---3--:R-:W-:Y:S01]  /*1fd0*/  IMAD.IADD R0, R12, 0x1, R0 ;  /* 0x000000010c007824 */ /* 0x008fe200078e0200 */
[----:B------:R-:W-:-:S02]  /*1fe0*/  SHF.R.S32.HI R5, RZ, 0x1f, R28 ;  /* 0x0000001fff057819 */ /* 0x000fc4000001141c */
[----:B------:R-:W-:-:S09]  /*1ff0*/  SHF.R.S32.HI R4, RZ, 0x1f, R6 ;  /* 0x0000001fff047819 */ /* 0x000fd20000011406 */
.L_x_2695:
        /* <DEDUP_REMOVED lines=24> */
[----:B------:R0:W5:Y:S01]  /*2180*/  @!P3 LDG.E R72, desc[UR40][R8.64] ;  /* 0x000000280848b981 */ /* 0x000162000c1e1900 */
[----:B------:R-:W-:Y:S01]  /*2190*/  ISETP.GT.AND P3, PT, R26, R27, PT ;  /* 0x0000001b1a00720c */ /* 0x000fe20003f64270 */
[----:B------:R-:W-:Y:S01]  /*21a0*/  IMAD R10, R19, 0x2000, R58 ;  /* 0x00002000130a7824 */ /* 0x000fe200078e023a */
[----:B------:R-:W-:Y:S01]  /*21b0*/  LOP3.LUT R23, R23, 0xfffffffe, RZ, 0xc0, !PT ;  /* 0xfffffffe17177812 */ /* 0x000fe200078ec0ff */
[----:B------:R-:W-:Y:S05]  /*21c0*/  YIELD ;  /* 0x0000000000007946 */ /* 0x000fea0003800000 */
[----:B------:R-:W-:Y:S01]  /*21d0*/  IADD3 R12, -R12, RZ, RZ ;  /* 0x000000ff0c0c7210 */ /* 0x000fe20007ffe1ff */
[C---:B------:R-:W-:Y:S01]  /*21e0*/  VIADD R70, R10.reuse, 0x20 ;  /* 0x000000200a467836 */ /* 0x040fe20000000000 */
[----:B------:R-:W-:Y:S01]  /*21f0*/  BSSY B0, `(.L_x_2640) ;  /* 0x000032d000007945 */ /* 0x000fe20003800000 */
[----:B------:R-:W-:-:S02]  /*2200*/  IMAD R71, R10, 0x2, R25 ;  /* 0x000000020a477824 */ /* 0x000fc400078e0219 */
[----:B------:R-:W-:Y:S01]  /*2210*/  @P3 LOP3.LUT R23, R23, 0x1, RZ, 0xfc, !PT ;  /* 0x0000000117173812 */ /* 0x000fe200078efcff */
[----:B------:R-:W-:Y:S01]  /*2220*/  IMAD R73, R73, R12, R36 ;  /* 0x0000000c49497224 */ /* 0x000fe200078e0224 */
[----:B------:R-:W-:Y:S02]  /*2230*/  ISETP.GE.AND P3, PT, R78, 0x1, PT ;  /* 0x000000014e00780c */ /* 0x000fe40003f66270 */
[----:B--2---:R-:W-:-:S13]  /*2240*/  LOP3.LUT P5, RZ, R37, 0x4, RZ, 0xc0, !PT ;  /* 0x0000000425ff7812 */ /* 0x004fda00078ac0ff */
[----:B------:R-:W-:-:S04]  /*2250*/  @P5 VIADD R70, R10, 0xffffffe0 ;  /* 0xffffffe00a465836 */ /* 0x000fc80000000000 */
[----:B------:R-:W-:Y:S01]  /*2260*/  IMAD R70, R70, 0x2, R25 ;  /* 0x0000000246467824 */ /* 0x000fe200078e0219 */
[----:B0-----:R-:W-:Y:S06]  /*2270*/  @!P3 BRA `(.L_x_2641) ;  /* 0x0000002c007cb947 */ /* 0x001fec0003800000 */
[----:B------:R-:W-:Y:S01]  /*2280*/  SHF.R.S32.HI R74, RZ, 0x1f, R73 ;  /* 0x0000001fff4a7819 */ /* 0x000fe20000011449 */
[----:B------:R-:W-:Y:S01]  /*2290*/  ULDC.64 UR4, c[0x0][0x300] ;  /* 0x0000c00000047ab9 */ /* 0x000fe20000000a00 */
[----:B-----5:R-:W-:Y:S01]  /*22a0*/  SHF.R.S32.HI R75, RZ, 0x1f, R72 ;  /* 0x0000001fff4b7819 */ /* 0x020fe20000011448 */
[----:B------:R-:W-:-:S04]  /*22b0*/  IMAD.WIDE.U32 R8, R73, UR4, RZ ;  /* 0x0000000449087c25 */ /* 0x000fc8000f8e00ff */
[----:B------:R-:W-:Y:S02]  /*22c0*/  IMAD R10, R74, UR4, RZ ;  /* 0x000000044a0a7c24 */ /* 0x000fe4000f8e02ff */
[----:B------:R-:W-:Y:S02]  /*22d0*/  IMAD R76, R26, -0x80, R29 ;  /* 0xffffff801a4c7824 */ /* 0x000fe400078e021d */
[----:B------:R-:W-:Y:S01]  /*22e0*/  IMAD R11, R73, UR5, R10 ;  /* 0x00000005490b7c24 */ /* 0x000fe2000f8e020a */
[----:B------:R-:W-:Y:S01]  /*22f0*/  ULDC.64 UR4, c[0x0][0x310] ;  /* 0x0000c40000047ab9 */ /* 0x000fe20000000a00 */
[----:B------:R-:W-:Y:S01]  /*2300*/  IMAD R10, R66, R26, RZ ;  /* 0x0000001a420a7224 */ /* 0x000fe200078e02ff */
[----:B------:R-:W-:Y:S01]  /*2310*/  VIMNMX R76, R76, 0x80, PT ;  /* 0x000000804c4c7848 */ /* 0x000fe20003fe0100 */
[----:B------:R-:W-:Y:S02]  /*2320*/  IMAD R13, R75, UR4, RZ ;  /* 0x000000044b0d7c24 */ /* 0x000fe4000f8e02ff */
[----:B------:R-:W-:-:S02]  /*2330*/  IMAD.IADD R9, R9, 0x1, R11 ;  /* 0x0000000109097824 */ /* 0x000fc400078e020b */
[C---:B------:R-:W-:Y:S02]  /*2340*/  IMAD R13, R72.reuse, UR5, R13 ;  /* 0x00000005480d7c24 */ /* 0x040fe4000f8e020d */
[----:B------:R-:W-:Y:S01]  /*2350*/  IMAD.WIDE.U32 R8, R72, UR4, R8 ;  /* 0x0000000448087c25 */ /* 0x000fe2000f8e0008 */
[----:B------:R-:W-:-:S03]  /*2360*/  ULDC.64 UR4, c[0x0][0x308] ;  /* 0x0000c20000047ab9 */ /* 0x000fc60000000a00 */
[----:B------:R-:W-:Y:S02]  /*2370*/  IMAD R11, R61, UR4, RZ ;  /* 0x000000043d0b7c24 */ /* 0x000fe4000f8e02ff */
[----:B------:R-:W-:Y:S02]  /*2380*/  IMAD.IADD R9, R9, 0x1, R13 ;  /* 0x0000000109097824 */ /* 0x000fe400078e020d */
[C---:B------:R-:W-:Y:S02]  /*2390*/  IMAD R11, R34.reuse, UR5, R11 ;  /* 0x00000005220b7c24 */ /* 0x040fe4000f8e020b */
[----:B------:R-:W-:Y:S01]  /*23a0*/  IMAD.WIDE.U32 R86, R34, UR4, R8 ;  /* 0x0000000422567c25 */ /* 0x000fe2000f8e0008 */
[----:B------:R-:W-:Y:S01]  /*23b0*/  ULDC.64 UR4, c[0x0][0x2e8] ;  /* 0x0000ba0000047ab9 */ /* 0x000fe20000000a00 */
[----:B------:R-:W-:Y:S02]  /*23c0*/  SHF.R.S32.HI R8, RZ, 0x1f, R26 ;  /* 0x0000001fff087819 */ /* 0x000fe4000001141a */
[----:B------:R-:W-:Y:S01]  /*23d0*/  IMAD.IADD R9, R87, 0x1, R11 ;  /* 0x0000000157097824 */ /* 0x000fe200078e020b */
[----:B------:R-:W-:Y:S01]  /*23e0*/  LEA R85, P3, R86, UR4, 0x1 ;  /* 0x0000000456557c11 */ /* 0x000fe2000f8608ff */
[----:B------:R-:W-:Y:S01]  /*23f0*/  ULDC.U8 UR4, c[0x0][0x410] ;  /* 0x0001040000047ab9 */ /* 0x000fe20000000000 */
[----:B------:R-:W-:-:S02]  /*2400*/  IMAD R13, R64, R26, RZ ;  /* 0x0000001a400d7224 */ /* 0x000fc400078e02ff */
        /* <DEDUP_REMOVED lines=41> */
.L_x_2644:
[----:B------:R-:W-:Y:S05]  /*26a0*/  BSYNC B1 ;  /* 0x0000000000017941 */ /* 0x000fea0003800000 */
.L_x_2643:
        /* <DEDUP_REMOVED lines=34> */
.L_x_2646:
[----:B------:R-:W-:Y:S05]  /*28d0*/  BSYNC B1 ;  /* 0x0000000000017941 */ /* 0x000fea0003800000 */
.L_x_2645:
[----:B0-----:R-:W-:Y:S01]  /*28e0*/  IMAD.MOV.U32 R8, RZ, RZ, R48 ;  /* 0x000000ffff087224 */ /* 0x001fe200078e0030 */
[----:B------:R-:W-:Y:S01]  /*28f0*/  ISETP.NE.AND P5, PT, R157, 0x3, PT ;  /* 0x000000039d00780c */ /* 0x000fe20003fa5270 */
[----:B------:R-:W-:Y:S01]  /*2900*/  IMAD.MOV.U32 R9, RZ, RZ, R49 ;  /* 0x000000ffff097224 */ /* 0x000fe200078e0031 */
[----:B------:R-:W-:Y:S01]  /*2910*/  PRMT R96, R15, 0x7610, R96 ;  /* 0x000076100f607816 */ /* 0x000fe20000000060 */
[----:B------:R-:W-:Y:S01]  /*2920*/  IMAD.MOV.U32 R10, RZ, RZ, R50 ;  /* 0x000000ffff0a7224 */ /* 0x000fe200078e0032 */
[----:B------:R-:W-:Y:S01]  /*2930*/  PRMT R99, R8, 0x7610, R99 ;  /* 0x0000761008637816 */ /* 0x000fe20000000063 */
[----:B------:R-:W-:Y:S01]  /*2940*/  IMAD.MOV.U32 R8, RZ, RZ, R46 ;  /* 0x000000ffff087224 */ /* 0x000fe200078e002e */
[----:B------:R-:W-:Y:S01]  /*2950*/  PRMT R80, R80, 0x5410, R9 ;  /* 0x0000541050507816 */ /* 0x000fe20000000009 */
[----:B------:R-:W-:Y:S01]  /*2960*/  IMAD.MOV.U32 R11, RZ, RZ, R51 ;  /* 0x000000ffff0b7224 */ /* 0x000fe200078e0033 */
[----:B------:R-:W-:Y:S02]  /*2970*/  MOV R9, R47 ;  /* 0x0000002f00097202 */ /* 0x000fe40000000f00 */
        /* <DEDUP_REMOVED lines=23> */
.L_x_2647:
[----:B------:R-:W2:Y:S01]  /*2af0*/  LDL R8, [R1] ;  /* 0x0000000001087983 */ /* 0x000ea20000100800 */
[----:B------:R-:W-:Y:S01]  /*2b00*/  IMAD R69, R19, 0x8, R2 ;  /* 0x0000000813457824 */ /* 0x000fe200078e0202 */
[----:B------:R-:W-:Y:S01]  /*2b10*/  BSSY B1, `(.L_x_2648) ;  /* 0x0000004000017945 */ /* 0x000fe20003800000 */
[----:B--2---:R-:W-:-:S04]  /*2b20*/  SHF.L.U32 R77, R8, 0x1f, RZ ;  /* 0x0000001f084d7819 */ /* 0x004fc800000006ff */
[----:B------:R-:W0:Y:S02]  /*2b30*/  SYNCS.PHASECHK.TRANS64.TRYWAIT P6, [R69+URZ+0x16890], R77 ;  /* 0x0168904d450075a7 */ /* 0x000e2400080c017f */
[----:B0-----:R-:W-:Y:S05]  /*2b40*/  @!P6 BRA `(.L_x_2649) ;  /* 0x000001600084e947 */ /* 0x001fea0003800000 */
.L_x_2891:
[----:B------:R-:W-:Y:S05]  /*2b50*/  BSYNC B1 ;  /* 0x0000000000017941 */ /* 0x000fea0003800000 */
.L_x_2648:
[----:B------:R-:W-:-:S03]  /*2b60*/  UMOV UR4, 0xffffffff ;  /* 0xffffffff00047882 */ /* 0x000fc60000000000 */
[----:B------:R-:W-:Y:S05]  /*2b70*/  BRA.DIV UR4, `(.L_x_2650) ;  /* 0x00000162048c7947 */ /* 0x000fea000b800000 */
[----:B------:R1:W2:Y:S04]  /*2b80*/  SHFL.IDX PT, R79, R86, RZ, 0x1c1f ;  /* 0x001c1fff564f7589 */ /* 0x0002a800000e0000 */
[----:B------:R1:W3:Y:S02]  /*2b90*/  SHFL.IDX PT, R14, R85, RZ, 0x1c1f ;  /* 0x001c1fff550e7589 */ /* 0x0002e400000e0000 */
.L_x_2895:
        /* <DEDUP_REMOVED lines=10> */
[--C-:B------:R-:W-:Y:S02]  /*2c40*/  SHF.R.U64 R100, R50, 0x10, R51.reuse ;  /* 0x0000001032647819 */ /* 0x100fe40000001233 */
[----:B------:R-:W-:Y:S01]  /*2c50*/  SHF.R.U32.HI R102, RZ, 0x10, R51 ;  /* 0x00000010ff667819 */ /* 0x000fe20000011633 */
[----:B0-----:R-:W-:Y:S01]  /*2c60*/  IMAD.U32 R51, R9, 0x10000, RZ ;  /* 0x0001000009337824 */ /* 0x001fe200078e00ff */
[--C-:B------:R-:W-:Y:S02]  /*2c70*/  SHF.R.U32.HI R98, RZ, 0x10, R49.reuse ;  /* 0x00000010ff627819 */ /* 0x100fe40000011631 */
[----:B------:R-:W-:Y:S01]  /*2c80*/  SHF.R.U64 R97, R48, 0x10, R49 ;  /* 0x0000001030617819 */ /* 0x000fe20000001231 */
[C---:B------:R-:W-:Y:S01]  /*2c90*/  IMAD.U32 R48, R10.reuse, 0x10000, RZ ;  /* 0x000100000a307824 */ /* 0x040fe200078e00ff */
[----:B------:R-:W-:Y:S01]  /*2ca0*/  LOP3.LUT R49, R10, 0xffff0000, RZ, 0xc0, !PT ;  /* 0xffff00000a317812 */ /* 0x000fe200078ec0ff */
[----:B------:R-:W-:Y:S01]  /*2cb0*/  IMAD.U32 R10, R11, 0x10000, RZ ;  /* 0x000100000b0a7824 */ /* 0x000fe200078e00ff */
[----:B------:R-:W-:-:S02]  /*2cc0*/  PRMT R100, R81, 0x5432, R100 ;  /* 0x0000543251647816 */ /* 0x000fc40000000064 */
[----:B------:R-:W-:Y:S02]  /*2cd0*/  PRMT R102, R87, 0x5432, R102 ;  /* 0x0000543257667816 */ /* 0x000fe40000000066 */
[----:B------:R-:W-:Y:S02]  /*2ce0*/  LOP3.LUT R15, R11, 0xffff0000, RZ, 0xc0, !PT ;  /* 0xffff00000b0f7812 */ /* 0x000fe400078ec0ff */
[----:B------:R-:W-:Y:S01]  /*2cf0*/  PRMT R98, R80, 0x5432, R98 ;  /* 0x0000543250627816 */ /* 0x000fe20000000062 */
[----:B------:R-:W-:Y:S01]  /*2d00*/  IMAD.U32 R103, R102, 0x10000, RZ ;  /* 0x0001000066677824 */ /* 0x000fe200078e00ff */
[----:B------:R-:W-:Y:S02]  /*2d10*/  PRMT R11, R99, 0x5410, R97 ;  /* 0x00005410630b7816 */ /* 0x000fe40000000061 */
        /* <DEDUP_REMOVED lines=8> */
[----:B------:R-:W-:Y:S01]  /*2da0*/  LOP3.LUT R98, R98, 0xffff0000, RZ, 0xc0, !PT ;  /* 0xffff000062627812 */ /* 0x000fe200078ec0ff */
[-C--:B------:R-:W-:Y:S01]  /*2db0*/  FMUL.FTZ R106, R50, R97.reuse ;  /* 0x00000061326a7220 */ /* 0x080fe20000410000 */
[C---:B------:R-:W-:Y:S01]  /*2dc0*/  IMAD.U32 R9, R8.reuse, 0x10000, RZ ;  /* 0x0001000008097824 */ /* 0x040fe200078e00ff */
[----:B------:R-:W-:Y:S01]  /*2dd0*/  LOP3.LUT R50, R8, 0xffff0000, RZ, 0xc0, !PT ;  /* 0xffff000008327812 */ /* 0x000fe200078ec0ff */
[----:B------:R-:W-:Y:S01]  /*2de0*/  FFMA.FTZ R8, R51, R97, -R104 ;  /* 0x0000006133087223 */ /* 0x000fe20000010868 */
[----:B------:R-:W-:-:S02]  /*2df0*/  IMAD.U32 R100, R100, 0x10000, RZ ;  /* 0x0001000064647824 */ /* 0x000fc400078e00ff */
[C---:B------:R-:W-:Y:S01]  /*2e00*/  FFMA.FTZ R104, R48.reuse, R103, R49 ;  /* 0x0000006730687223 */ /* 0x040fe20000010031 */
[----:B------:R-:W-:Y:S02]  /*2e10*/  IMAD.U32 R11, R11, 0x10000, RZ ;  /* 0x000100000b0b7824 */ /* 0x000fe400078e00ff */
[C---:B------:R-:W-:Y:S01]  /*2e20*/  FMUL.FTZ R49, R15.reuse, R102 ;  /* 0x000000660f317220 */ /* 0x040fe20000410000 */
[----:B------:R-:W-:Y:S01]  /*2e30*/  FFMA.FTZ R105, R48, R99, -R105 ;  /* 0x0000006330697223 */ /* 0x000fe20000010869 */
[----:B------:R-:W-:Y:S01]  /*2e40*/  FMUL.FTZ R97, R15, R98 ;  /* 0x000000620f617220 */ /* 0x000fe20000410000 */
[C---:B------:R-:W-:Y:S01]  /*2e50*/  FMUL.FTZ R48, R50.reuse, R100 ;  /* 0x0000006432307220 */ /* 0x040fe20000410000 */
[----:B------:R-:W-:Y:S01]  /*2e60*/  FMUL.FTZ R15, R50, R11 ;  /* 0x0000000b320f7220 */ /* 0x000fe20000410000 */
[C---:B------:R-:W-:Y:S01]  /*2e70*/  FFMA.FTZ R49, R10.reuse, R98, -R49 ;  /* 0x000000620a317223 */ /* 0x040fe20000010831 */
[----:B------:R-:W-:Y:S01]  /*2e80*/  FFMA.FTZ R51, R51, R101, R106 ;  /* 0x0000006533337223 */ /* 0x000fe2000001006a */
[----:B------:R-:W-:Y:S01]  /*2e90*/  FFMA.FTZ R10, R10, R102, R97 ;  /* 0x000000660a0a7223 */ /* 0x000fe20000010061 */
[C---:B------:R-:W-:Y:S01]  /*2ea0*/  FFMA.FTZ R48, R9.reuse, R11, -R48 ;  /* 0x0000000b09307223 */ /* 0x040fe20000010830 */
[----:B------:R-:W-:-:S02]  /*2eb0*/  FFMA.FTZ R15, R9, R100, R15 ;  /* 0x00000064090f7223 */ /* 0x000fc4000001000f */
[----:B------:R-:W-:Y:S02]  /*2ec0*/  F2FP.BF16.F32.PACK_AB R9, R51, R8 ;  /* 0x000000083309723e */ /* 0x000fe400000010ff */
[----:B------:R-:W-:Y:S02]  /*2ed0*/  F2FP.BF16.F32.PACK_AB R11, R10, R49 ;  /* 0x000000310a0b723e */ /* 0x000fe400000010ff */
[----:B------:R-:W-:Y:S02]  /*2ee0*/  F2FP.BF16.F32.PACK_AB R10, R104, R105 ;  /* 0x00000069680a723e */ /* 0x000fe400000010ff */
[----:B------:R-:W-:-:S07]  /*2ef0*/  F2FP.BF16.F32.PACK_AB R8, R15, R48 ;  /* 0x000000300f08723e */ /* 0x000fce00000010ff */
.L_x_2656:
[----:B------:R-:W-:Y:S05]  /*2f00*/  BSYNC B3 ;  /* 0x0000000000037941 */ /* 0x000fea0003800000 */
.L_x_2655:
[----:B0-----:R4:W-:Y:S02]  /*2f10*/  ST.E.128 desc[UR40][R12.64], R8 ;  /* 0x000000080c007985 */ /* 0x0019e4000c101d28 */
.L_x_2654:
[----:B------:R-:W-:Y:S05]  /*2f20*/  BSYNC B2 ;  /* 0x0000000000027941 */ /* 0x000fea0003800000 */
.L_x_2653:
[----:B------:R-:W-:Y:S05]  /*2f30*/  @P2 BRA `(.L_x_2652) ;  /* 0x0000000000d82947 */ /* 0x000fea0003800000 */
[----:B------:R-:W5:Y:S01]  /*2f40*/  LDL R15, [R1+0x4] ;  /* 0x00000400010f7983 */ /* 0x000f620000100800 */
[C---:B---34-:R-:W-:Y:S01]  /*2f50*/  LEA R12, P3, R18.reuse, R14, 0x1 ;  /* 0x0000000e120c7211 */ /* 0x058fe200078608ff */
[----:B------:R-:W-:Y:S02]  /*2f60*/  BSSY B2, `(.L_x_2657) ;  /* 0x0000032000027945 */ /* 0x000fe40003800000 */
[----:B------:R3:W4:Y:S01]  /*2f70*/  LDS.128 R8, [R70+0xe000] ;  /* 0x00e0000046087984 */ /* 0x0007220000000c00 */
[----:B--2---:R-:W-:Y:S02]  /*2f80*/  LEA.HI.X R13, R18, R79, R156, 0x1, P3 ;  /* 0x0000004f120d7211 */ /* 0x004fe400018f0c9c */
[----:B-----5:R-:W-:-:S13]  /*2f90*/  ISETP.GE.AND P3, PT, R15, R78, PT ;  /* 0x0000004e0f00720c */ /* 0x020fda0003f66270 */
[----:B---34-:R-:W-:Y:S05]  /*2fa0*/  @P3 BRA `(.L_x_2658) ;  /* 0x0000000000b43947 */ /* 0x018fea0003800000 */
[----:B------:R-:W-:Y:S02]  /*2fb0*/  SHF.R.U64 R51, R44, 0x10, R45 ;  /* 0x000000102c337819 */ /* 0x000fe4000000122d */
[--C-:B------:R-:W-:Y:S02]  /*2fc0*/  SHF.R.U64 R49, R46, 0x10, R47.reuse ;  /* 0x000000102e317819 */ /* 0x100fe4000000122f */
[----:B------:R-:W-:Y:S02]  /*2fd0*/  SHF.R.U32.HI R46, RZ, 0x10, R47 ;  /* 0x00000010ff2e7819 */ /* 0x000fe4000001162f */
[----:B------:R-:W-:Y:S02]  /*2fe0*/  SHF.R.U32.HI R14, RZ, 0x10, R45 ;  /* 0x00000010ff0e7819 */ /* 0x000fe4000001162d */
        /* <DEDUP_REMOVED lines=10> */
[----:B------:R-:W-:Y:S01]  /*3090*/  LOP3.LUT R44, R10, 0xffff0000, RZ, 0xc0, !PT ;  /* 0xffff00000a2c7812 */ /* 0x000fe200078ec0ff */
[----:B------:R-:W-:Y:S01]  /*30a0*/  FMUL.FTZ R50, R14, R48 ;  /* 0x000000300e327220 */ /* 0x000fe20000410000 */
[----:B------:R-:W-:Y:S01]  /*30b0*/  SHF.L.U32 R15, R10, 0x10, RZ ;  /* 0x000000100a0f7819 */ /* 0x000fe200000006ff */
[----:B------:R-:W-:Y:S01]  /*30c0*/  FMUL.FTZ R51, R14, R46 ;  /* 0x0000002e0e337220 */ /* 0x000fe20000410000 */
[C---:B------:R-:W-:Y:S01]  /*30d0*/  LOP3.LUT R45, R11.reuse, 0xffff0000, RZ, 0xc0, !PT ;  /* 0xffff00000b2d7812 */ /* 0x040fe200078ec0ff */
[----:B------:R-:W-:-:S02]  /*30e0*/  IMAD.U32 R10, R11, 0x10000, RZ ;  /* 0x000100000b0a7824 */ /* 0x000fc400078e00ff */
[C---:B------:R-:W-:Y:S01]  /*30f0*/  FMUL.FTZ R14, R44.reuse, R49 ;  /* 0x000000312c0e7220 */ /* 0x040fe20000410000 */
[----:B------:R-:W-:Y:S02]  /*3100*/  IMAD.U32 R11, R9, 0x10000, RZ ;  /* 0x00010000090b7824 */ /* 0x000fe400078e00ff */
[-C--:B------:R-:W-:Y:S01]  /*3110*/  FMUL.FTZ R44, R44, R47.reuse ;  /* 0x0000002f2c2c7220 */ /* 0x080fe20000410000 */
[----:B------:R-:W-:Y:S01]  /*3120*/  LOP3.LUT R93, R93, 0xffff0000, RZ, 0xc0, !PT ;  /* 0xffff00005d5d7812 */ /* 0x000fe200078ec0ff */
[C---:B------:R-:W-:Y:S01]  /*3130*/  IMAD.U32 R9, R8.reuse, 0x10000, RZ ;  /* 0x0001000008097824 */ /* 0x040fe200078e00ff */
[----:B------:R-:W-:Y:S01]  /*3140*/  LOP3.LUT R95, R95, 0xffff0000, RZ, 0xc0, !PT ;  /* 0xffff00005f5f7812 */ /* 0x000fe200078ec0ff */
[----:B------:R-:W-:Y:S01]  /*3150*/  FFMA.FTZ R50, R11, R46, -R50 ;  /* 0x0000002e0b327223 */ /* 0x000fe20000010832 */
[----:B------:R-:W-:Y:S01]  /*3160*/  LOP3.LUT R8, R8, 0xffff0000, RZ, 0xc0, !PT ;  /* 0xffff000008087812 */ /* 0x000fe200078ec0ff */
[C---:B------:R-:W-:Y:S01]  /*3170*/  FFMA.FTZ R47, R15.reuse, R47, -R14 ;  /* 0x0000002f0f2f7223 */ /* 0x040fe2000001080e */
        /* <DEDUP_REMOVED lines=16> */
.L_x_2658:
[----:B------:R-:W-:Y:S05]  /*3280*/  BSYNC B2 ;  /* 0x0000000000027941 */ /* 0x000fea0003800000 */
.L_x_2657:
[----:B------:R2:W-:Y:S02]  /*3290*/  ST.E.128 desc[UR40][R12.64], R8 ;  /* 0x000000080c007985 */ /* 0x0005e4000c101d28 */
.L_x_2652:
[----:B------:R-:W-:Y:S05]  /*32a0*/  BSYNC B1 ;  /* 0x0000000000017941 */ /* 0x000fea0003800000 */
.L_x_2651:
[----:B------:R-:W-:-:S03]  /*32b0*/  UMOV UR4, 0xffffffff ;  /* 0xffffffff00047882 */ /* 0x000fc60000000000 */
[----:B------:R-:W-:Y:S05]  /*32c0*/  BRA.DIV UR4, `(.L_x_2659) ;  /* 0x0000015e04007947 */ /* 0x000fea000b800000 */
[----:B------:R0:W0:Y:S04]  /*32d0*/  SHFL.IDX PT, R45, R86, 0x1, 0x1c1f ;  /* 0x003c1f00562d7f89 */ /* 0x00002800000e0000 */
[----:B---3--:R3:W0:Y:S02]  /*32e0*/  SHFL.IDX PT, R14, R85, 0x1, 0x1c1f ;  /* 0x003c1f00550e7f89 */ /* 0x00862400000e0000 */
.L_x_2899:
[----:B------:R-:W-:Y:S05]  /*32f0*/  @P4 BRA `(.L_x_2660) ;  /* 0x0000002000704947 */ /* 0x000fea0003800000 */
[----:B------:R-:W-:Y:S04]  /*3300*/  BSSY B1, `(.L_x_2661) ;  /* 0x0000038000017945 */ /* 0x000fe80003800000 */
[----:B------:R-:W-:Y:S05]  /*3310*/  @P1 BRA `(.L_x_2662) ;  /* 0x0000000000d81947 */ /* 0x000fea0003800000 */
[----:B--2-4-:R2:W4:Y:S01]  /*3320*/  LDS.128 R8, [R71+0x11000] ;  /* 0x0110000047087984 */ /* 0x0145220000000c00 */
[C---:B0-----:R-:W-:Y:S01]  /*3330*/  LEA R12, P3, R16.reuse, R14, 0x1 ;  /* 0x0000000e100c7211 */ /* 0x041fe200078608ff */
[----:B------:R-:W-:Y:S03]  /*3340*/  BSSY B2, `(.L_x_2663) ;  /* 0x0000032000027945 */ /* 0x000fe60003800000 */
[----:B------:R-:W-:Y:S02]  /*3350*/  LEA.HI.X R13, R16, R45, R17, 0x1, P3 ;  /* 0x0000002d100d7211 */ /* 0x000fe400018f0c11 */
[----:B------:R-:W-:-:S13]  /*3360*/  ISETP.GE.AND P3, PT, R152, R78, PT ;  /* 0x0000004e9800720c */ /* 0x000fda0003f66270 */
[----:B--2---:R-:W-:Y:S05]  /*3370*/  @P3 BRA `(.L_x_2664) ;  /* 0x0000000000b83947 */ /* 0x004fea0003800000 */
[----:B------:R-:W-:Y:S01]  /*3380*/  SHF.R.U64 R44, R42, 0x10, R43 ;  /* 0x000000102a2c7819 */ /* 0x000fe2000000122b */
[----:B----4-:R-:W-:Y:S01]  /*3390*/  IMAD.U32 R15, R10, 0x10000, RZ ;  /* 0x000100000a0f7824 */ /* 0x010fe200078e00ff */
[----:B------:R-:W-:Y:S02]  /*33a0*/  SHF.R.U64 R46, R40, 0x10, R41 ;  /* 0x00000010282e7819 */ /* 0x000fe40000001229 */
[----:B------:R-:W-:Y:S02]  /*33b0*/  SHF.R.U32.HI R43, RZ, 0x10, R43 ;  /* 0x00000010ff2b7819 */ /* 0x000fe4000001162b */
[----:B------:R-:W-:Y:S01]  /*33c0*/  SHF.R.U32.HI R47, RZ, 0x10, R41 ;  /* 0x00000010ff2f7819 */ /* 0x000fe20000011629 */
[----:B------:R-:W-:Y:S01]  /*33d0*/  IMAD.U32 R41, R11, 0x10000, RZ ;  /* 0x000100000b297824 */ /* 0x000fe200078e00ff */
[----:B------:R-:W-:Y:S02]  /*33e0*/  PRMT R91, R91, 0x5410, R44 ;  /* 0x000054105b5b7816 */ /* 0x000fe4000000002c */
[----:B------:R-:W-:-:S02]  /*33f0*/  PRMT R89, R89, 0x5410, R46 ;  /* 0x0000541059597816 */ /* 0x000fc4000000002e */
[----:B------:R-:W-:Y:S02]  /*3400*/  PRMT R92, R92, 0x5410, R43 ;  /* 0x000054105c5c7816 */ /* 0x000fe4000000002b */
[----:B------:R-:W-:Y:S02]  /*3410*/  LOP3.LUT R42, R11, 0xffff0000, RZ, 0xc0, !PT ;  /* 0xffff00000b2a7812 */ /* 0x000fe400078ec0ff */
[----:B------:R-:W-:Y:S01]  /*3420*/  PRMT R90, R90, 0x5410, R47 ;  /* 0x000054105a5a7816 */ /* 0x000fe2000000002f */
[----:B------:R-:W-:Y:S01]  /*3430*/  IMAD.U32 R47, R92, 0x10000, RZ ;  /* 0x000100005c2f7824 */ /* 0x000fe200078e00ff */
[----:B------:R-:W-:Y:S02]  /*3440*/  LOP3.LUT R11, R9, 0xffff0000, RZ, 0xc0, !PT ;  /* 0xffff0000090b7812 */ /* 0x000fe400078ec0ff */
[----:B------:R-:W-:Y:S01]  /*3450*/  LOP3.LUT R46, R91, 0xffff0000, RZ, 0xc0, !PT ;  /* 0xffff00005b2e7812 */ /* 0x000fe200078ec0ff */
[----:B------:R-:W-:Y:S01]  /*3460*/  IMAD.U32 R44, R90, 0x10000, RZ ;  /* 0x000100005a2c7824 */ /* 0x000fe200078e00ff */
[----:B------:R-:W-:Y:S01]  /*3470*/  LOP3.LUT R43, R89, 0xffff0000, RZ, 0xc0, !PT ;  /* 0xffff0000592b7812 */ /* 0x000fe200078ec0ff */
[----:B------:R-:W-:Y:S01]  /*3480*/  IMAD.U32 R91, R91, 0x10000, RZ ;  /* 0x000100005b5b7824 */ /* 0x000fe200078e00ff */
[----:B------:R-:W-:Y:S01]  /*3490*/  LOP3.LUT R40, R10, 0xffff0000, RZ, 0xc0, !PT ;  /* 0xffff00000a287812 */ /* 0x000fe200078ec0ff */
[----:B------:R-:W-:-:S02]  /*34a0*/  IMAD.U32 R10, R9, 0x10000, RZ ;  /* 0x00010000090a7824 */ /* 0x000fc400078e00ff */
[C---:B------:R-:W-:Y:S01]  /*34b0*/  FMUL.FTZ R49, R11.reuse, R46 ;  /* 0x0000002e0b317220 */ /* 0x040fe20000410000 */
[C---:B------:R-:W-:Y:S02]  /*34c0*/  IMAD.U32 R9, R8.reuse, 0x10000, RZ ;  /* 0x0001000008097824 */ /* 0x040fe400078e00ff */
[----:B------:R-:W-:Y:S01]  /*34d0*/  FMUL.FTZ R11, R11, R43 ;  /* 0x0000002b0b0b7220 */ /* 0x000fe20000410000 */
[----:B------:R-:W-:Y:S01]  /*34e0*/  LOP3.LUT R8, R8, 0xffff0000, RZ, 0xc0, !PT ;  /* 0xffff000008087812 */ /* 0x000fe200078ec0ff */
[C---:B------:R-:W-:Y:S01]  /*34f0*/  FMUL.FTZ R48, R40.reuse, R47 ;  /* 0x0000002f28307220 */ /* 0x040fe20000410000 */
[----:B------:R-:W-:Y:S01]  /*3500*/  FMUL.FTZ R40, R40, R44 ;  /* 0x0000002c28287220 */ /* 0x000fe20000410000 */
[----:B------:R-:W-:Y:S01]  /*3510*/  LOP3.LUT R92, R92, 0xffff0000, RZ, 0xc0, !PT ;  /* 0xffff00005c5c7812 */ /* 0x000fe200078ec0ff */
[----:B------:R-:W-:Y:S01]  /*3520*/  IMAD.U32 R89, R89, 0x10000, RZ ;  /* 0x0001000059597824 */ /* 0x000fe200078e00ff */
[----:B------:R-:W-:Y:S01]  /*3530*/  LOP3.LUT R90, R90, 0xffff0000, RZ, 0xc0, !PT ;  /* 0xffff00005a5a7812 */ /* 0x000fe200078ec0ff */
[C---:B------:R-:W-:Y:S01]  /*3540*/  FFMA.FTZ R49, R10.reuse, R43, -R49 ;  /* 0x0000002b0a317223 */ /* 0x040fe20000010831 */
        /* <DEDUP_REMOVED lines=17> */
.L_x_2664:
[----:B------:R-:W-:Y:S05]  /*3660*/  BSYNC B2 ;  /* 0x0000000000027941 */ /* 0x000fea0003800000 */
.L_x_2663:
[----:B----4-:R0:W-:Y:S02]  /*3670*/  ST.E.128 desc[UR40][R12.64], R8 ;  /* 0x000000080c007985 */ /* 0x0101e4000c101d28 */
.L_x_2662:
[----:B------:R-:W-:Y:S05]  /*3680*/  BSYNC B1 ;  /* 0x0000000000017941 */ /* 0x000fea0003800000 */
.L_x_2661:
[----:B------:R-:W-:Y:S05]  /*3690*/  @P2 BRA `(.L_x_2660) ;  /* 0x0000001c00882947 */ /* 0x000fea0003800000 */
[----:B------:R-:W5:Y:S01]  /*36a0*/  LDL R15, [R1+0x4] ;  /* 0x00000400010f7983 */ /* 0x000f620000100800 */
[C---:B0-2-4-:R-:W-:Y:S01]  /*36b0*/  LEA R12, P3, R18.reuse, R14, 0x1 ;  /* 0x0000000e120c7211 */ /* 0x055fe200078608ff */
[----:B------:R-:W-:Y:S02]  /*36c0*/  BSSY B1, `(.L_x_2665) ;  /* 0x0000033000017945 */ /* 0x000fe40003800000 */
[----:B------:R0:W2:Y:S01]  /*36d0*/  LDS.128 R8, [R70+0x11000] ;  /* 0x0110000046087984 */ /* 0x0000a20000000c00 */
[----:B------:R-:W-:Y:S02]  /*36e0*/  LEA.HI.X R13, R18, R45, R156, 0x1, P3 ;  /* 0x0000002d120d7211 */ /* 0x000fe400018f0c9c */
[----:B-----5:R-:W-:-:S13]  /*36f0*/  ISETP.GE.AND P3, PT, R15, R78, PT ;  /* 0x0000004e0f00720c */ /* 0x020fda0003f66270 */
[----:B0-2---:R-:W-:Y:S05]  /*3700*/  @P3 BRA `(.L_x_2666) ;  /* 0x0000000000b83947 */ /* 0x005fea0003800000 */
[----:B------:R-:W-:Y:S01]  /*3710*/  SHF.R.U64 R38, R38, 0x10, R39 ;  /* 0x0000001026267819 */ /* 0x000fe20000001227 */
[----:B------:R-:W-:Y:S01]  /*3720*/  IMAD.U32 R14, R10, 0x10000, RZ ;  /* 0x000100000a0e7824 */ /* 0x000fe200078e00ff */
[----:B------:R-:W-:Y:S02]  /*3730*/  SHF.R.U64 R41, R36, 0x10, R37 ;  /* 0x0000001024297819 */ /* 0x000fe40000001225 */
[----:B------:R-:W-:Y:S02]  /*3740*/  SHF.R.U32.HI R39, RZ, 0x10, R39 ;  /* 0x00000010ff277819 */ /* 0x000fe40000011627 */
[----:B------:R-:W-:Y:S02]  /*3750*/  SHF.R.U32.HI R40, RZ, 0x10, R37 ;  /* 0x00000010ff287819 */ /* 0x000fe40000011625 */
[----:B------:R-:W-:Y:S02]  /*3760*/  PRMT R87, R87, 0x5410, R38 ;  /* 0x0000541057577816 */ /* 0x000fe40000000026 */
[----:B------:R-:W-:-:S02]  /*3770*/  PRMT R80, R80, 0x5410, R41 ;  /* 0x0000541050507816 */ /* 0x000fc40000000029 */
[----:B------:R-:W-:Y:S02]  /*3780*/  PRMT R88, R88, 0x5410, R39 ;  /* 0x0000541058587816 */ /* 0x000fe40000000027 */
[C---:B------:R-:W-:Y:S02]  /*3790*/  LOP3.LUT R37, R11.reuse, 0xffff0000, RZ, 0xc0, !PT ;  /* 0xffff00000b257812 */ /* 0x040fe400078ec0ff */
[----:B------:R-:W-:Y:S01]  /*37a0*/  SHF.L.U32 R36, R11, 0x10, RZ ;  /* 0x000000100b247819 */ /* 0x000fe200000006ff */
[----:B------:R-:W-:Y:S01]  /*37b0*/  IMAD.U32 R41, R88, 0x10000, RZ ;  /* 0x0001000058297824 */ /* 0x000fe200078e00ff */
[----:B------:R-:W-:Y:S02]  /*37c0*/  PRMT R81, R81, 0x5410, R40 ;  /* 0x0000541051517816 */ /* 0x000fe40000000028 */
        /* <DEDUP_REMOVED lines=12> */
[----:B------:R-:W-:Y:S01]  /*3890*/  LOP3.LUT R88, R88, 0xffff0000, RZ, 0xc0, !PT ;  /* 0xffff000058587812 */ /* 0x000fe200078ec0ff */
[-C--:B------:R-:W-:Y:S01]  /*38a0*/  FMUL.FTZ R15, R15, R39.reuse ;  /* 0x000000270f0f7220 */ /* 0x080fe20000410000 */
[----:B------:R-:W-:Y:S01]  /*38b0*/  LOP3.LUT R81, R81, 0xffff0000, RZ, 0xc0, !PT ;  /* 0xffff000051517812 */ /* 0x000fe200078ec0ff */
[----:B------:R-:W-:Y:S02]  /*38c0*/  IMAD.U32 R80, R80, 0x10000, RZ ;  /* 0x0001000050507824 */ /* 0x000fe400078e00ff */
[C---:B------:R-:W-:Y:S01]  /*38d0*/  FFMA.FTZ R43, R10.reuse, R38, -R43 ;  /* 0x000000260a2b7223 */ /* 0x040fe2000001082b */
[----:B------:R-:W-:Y:S01]  /*38e0*/  FFMA.FTZ R40, R10, R40, R11 ;  /* 0x000000280a287223 */ /* 0x000fe2000001000b */
[----:B------:R-:W-:Y:S01]  /*38f0*/  FFMA.FTZ R45, R14, R39, -R45 ;  /* 0x000000270e2d7223 */ /* 0x000fe2000001082d */
[----:B------:R-:W-:Y:S01]  /*3900*/  FMUL.FTZ R10, R8, R87 ;  /* 0x00000057080a7220 */ /* 0x000fe20000410000 */
[----:B------:R-:W-:Y:S01]  /*3910*/  FFMA.FTZ R14, R14, R41, R15 ;  /* 0x000000290e0e7223 */ /* 0x000fe2000001000f */
[C---:B------:R-:W-:Y:S01]  /*3920*/  FMUL.FTZ R11, R37.reuse, R88 ;  /* 0x00000058250b7220 */ /* 0x040fe20000410000 */
[-C--:B------:R-:W-:Y:S01]  /*3930*/  FMUL.FTZ R8, R8, R80.reuse ;  /* 0x0000005008087220 */ /* 0x080fe20000410000 */
[-C--:B------:R-:W-:Y:S01]  /*3940*/  FMUL.FTZ R37, R37, R81.reuse ;  /* 0x0000005125257220 */ /* 0x080fe20000410000 */
[C---:B------:R-:W-:Y:S01]  /*3950*/  FFMA.FTZ R10, R9.reuse, R80, -R10 ;  /* 0x00000050090a7223 */ /* 0x040fe2000001080a */
[C---:B------:R-:W-:Y:S01]  /*3960*/  FFMA.FTZ R11, R36.reuse, R81, -R11 ;  /* 0x00000051240b7223 */ /* 0x040fe2000001080b */
[----:B------:R-:W-:Y:S01]  /*3970*/  FFMA.FTZ R9, R9, R87, R8 ;  /* 0x0000005709097223 */ /* 0x000fe20000010008 */
[----:B------:R-:W-:Y:S01]  /*3980*/  FFMA.FTZ R36, R36, R88, R37 ;  /* 0x0000005824247223 */ /* 0x000fe20000010025 */
[----:B------:R-:W-:-:S02]  /*3990*/  F2FP.BF16.F32.PACK_AB R40, R40, R43 ;  /* 0x0000002b2828723e */ /* 0x000fc400000010ff */
[----:B------:R-:W-:Y:S02]  /*39a0*/  F2FP.BF16.F32.PACK_AB R14, R14, R45 ;  /* 0x0000002d0e0e723e */ /* 0x000fe400000010ff */
[----:B------:R-:W-:Y:S01]  /*39b0*/  F2FP.BF16.F32.PACK_AB R8, R9, R10 ;  /* 0x0000000a0908723e */ /* 0x000fe200000010ff */
[----:B------:R-:W-:Y:S01]  /*39c0*/  IMAD.MOV.U32 R9, RZ, RZ, R40 ;  /* 0x000000ffff097224 */ /* 0x000fe200078e0028 */
[----:B------:R-:W-:Y:S01]  /*39d0*/  F2FP.BF16.F32.PACK_AB R11, R36, R11 ;  /* 0x0000000b240b723e */ /* 0x000fe200000010ff */
[----:B------:R-:W-:-:S07]  /*39e0*/  IMAD.MOV.U32 R10, RZ, RZ, R14 ;  /* 0x000000ffff0a7224 */ /* 0x000fce00078e000e */
.L_x_2666:
[----:B------:R-:W-:Y:S05]  /*39f0*/  BSYNC B1 ;  /* 0x0000000000017941 */ /* 0x000fea0003800000 */
.L_x_2665:
[----:B------:R0:W-:Y:S01]  /*3a00*/  ST.E.128 desc[UR40][R12.64], R8 ;  /* 0x000000080c007985 */ /* 0x0001e2000c101d28 */
[----:B------:R-:W-:Y:S05]  /*3a10*/  BRA `(.L_x_2660) ;  /* 0x0000001800a87947 */ /* 0x000fea0003800000 */
.L_x_2642:
        /* <DEDUP_REMOVED lines=48> */
.L_x_2668:
[----:B------:R-:W-:Y:S05]  /*3d20*/  BSYNC B1 ;  /* 0x0000000000017941 */ /* 0x000fea0003800000 */
.L_x_2667:
[----:B-----5:R-:W-:Y:S01]  /*3d30*/  IMAD.MOV.U32 R8, RZ, RZ, R46 ;  /* 0x000000ffff087224 */ /* 0x020fe200078e002e */
[----:B------:R-:W-:Y:S01]  /*3d40*/  ISETP.NE.AND P5, PT, R157, 0x3, PT ;  /* 0x000000039d00780c */ /* 0x000fe20003fa5270 */
        /* <DEDUP_REMOVED lines=33> */
.L_x_2669:
[----:B------:R-:W2:Y:S01]  /*3f60*/  LDL R8, [R1] ;  /* 0x0000000001087983 */ /* 0x000ea20000100800 */
[----:B------:R-:W-:Y:S01]  /*3f70*/  IMAD R69, R19, 0x8, R2 ;  /* 0x0000000813457824 */ /* 0x000fe200078e0202 */
[----:B------:R-:W1:Y:S01]  /*3f80*/  LDC R88, c[0x0][0x2f4] ;  /* 0x0000bd00ff587b82 */ /* 0x000e620000000800 */
[----:B------:R-:W-:Y:S01]  /*3f90*/  BSSY B1, `(.L_x_2670) ;  /* 0x0000004000017945 */ /* 0x000fe20003800000 */
[----:B--2---:R-:W-:-:S04]  /*3fa0*/  SHF.L.U32 R77, R8, 0x1f, RZ ;  /* 0x0000001f084d7819 */ /* 0x004fc800000006ff */
[----:B------:R-:W2:Y:S02]  /*3fb0*/  SYNCS.PHASECHK.TRANS64.TRYWAIT P4, [R69+URZ+0x16890], R77 ;  /* 0x0168904d450075a7 */ /* 0x000ea4000808017f */
[----:B-12---:R-:W-:Y:S05]  /*3fc0*/  @!P4 BRA `(.L_x_2671) ;  /* 0x000001500008c947 */ /* 0x006fea0003800000 */
.L_x_2900:
[----:B------:R-:W-:Y:S05]  /*3fd0*/  BSYNC B1 ;  /* 0x0000000000017941 */ /* 0x000fea0003800000 */
.L_x_2670:
[----:B------:R-:W-:Y:S01]  /*3fe0*/  UMOV UR4, 0xffffffff ;  /* 0xffffffff00047882 */ /* 0x000fe20000000000 */
[----:B------:R-:W-:Y:S02]  /*3ff0*/  IMAD.IADD R90, R88, 0x1, -R59 ;  /* 0x00000001585a7824 */ /* 0x000fe400078e0a3b */
[----:B------:R-:W-:Y:S05]  /*4000*/  BRA.DIV UR4, `(.L_x_2672) ;  /* 0x00000152040c7947 */ /* 0x000fea000b800000 */
[----:B------:R2:W3:Y:S04]  /*4010*/  SHFL.IDX PT, R81, R86, RZ, 0x1c1f ;  /* 0x001c1fff56517589 */ /* 0x0004e800000e0000 */
[----:B------:R2:W4:Y:S02]  /*4020*/  SHFL.IDX PT, R80, R85, RZ, 0x1c1f ;  /* 0x001c1fff55507589 */ /* 0x00052400000e0000 */
.L_x_2904:
        /* <DEDUP_REMOVED lines=26> */
[----:B------:R-:W-:Y:S01]  /*41d0*/  SHF.R.U64 R36, R36, 0x10, R37 ;  /* 0x0000001024247819 */ /* 0x000fe20000001225 */
[----:B---3--:R-:W-:Y:S01]  /*41e0*/  IMAD.U32 R103, R13, 0x10000, RZ ;  /* 0x000100000d677824 */ /* 0x008fe200078e00ff */
[----:B------:R-:W-:Y:S01]  /*41f0*/  SHF.R.U32.HI R105, RZ, 0x10, R41 ;  /* 0x00000010ff697819 */ /* 0x000fe20000011629 */
[----:B------:R-:W-:Y:S01]  /*4200*/  IMAD.U32 R104, R15, 0x10000, RZ ;  /* 0x000100000f687824 */ /* 0x000fe200078e00ff */
[----:B------:R-:W-:Y:S02]  /*4210*/  SHF.R.U32.HI R37, RZ, 0x10, R37 ;  /* 0x00000010ff257819 */ /* 0x000fe40000011625 */
[----:B------:R-:W-:Y:S02]  /*4220*/  PRMT R109, R109, 0x5410, R105 ;  /* 0x000054106d6d7816 */ /* 0x000fe40000000069 */
[----:B------:R-:W-:Y:S02]  /*4230*/  PRMT R106, R106, 0x5410, R37 ;  /* 0x000054106a6a7816 */ /* 0x000fe40000000025 */
[----:B------:R-:W-:Y:S01]  /*4240*/  SHF.R.U32.HI R89, RZ, 0x10, R39 ;  /* 0x00000010ff597819 */ /* 0x000fe20000011627 */
[----:B------:R-:W-:Y:S01]  /*4250*/  IMAD.U32 R105, R109, 0x10000, RZ ;  /* 0x000100006d697824 */ /* 0x000fe200078e00ff */
[--C-:B------:R-:W-:Y:S01]  /*4260*/  SHF.R.U64 R91, R42, 0x10, R43.reuse ;  /* 0x000000102a5b7819 */ /* 0x100fe2000000122b */
[----:B------:R-:W-:Y:S01]  /*4270*/  IMAD.U32 R37, R106, 0x10000, RZ ;  /* 0x000100006a257824 */ /* 0x000fe200078e00ff */
[----:B------:R-:W-:Y:S01]  /*4280*/  SHF.R.U32.HI R92, RZ, 0x10, R43 ;  /* 0x00000010ff5c7819 */ /* 0x000fe2000001162b */
[----:B0-----:R-:W-:Y:S01]  /*4290*/  IMAD.U32 R42, R9, 0x10000, RZ ;  /* 0x00010000092a7824 */ /* 0x001fe200078e00ff */
[----:B------:R-:W-:Y:S01]  /*42a0*/  PRMT R89, R108, 0x5410, R89 ;  /* 0x000054106c597816 */ /* 0x000fe20000000059 */
[----:B------:R-:W-:Y:S01]  /*42b0*/  FMUL.FTZ R111, R103, R105 ;  /* 0x00000069676f7220 */ /* 0x000fe20000410000 */
[----:B------:R-:W-:Y:S01]  /*42c0*/  PRMT R91, R107, 0x5410, R91 ;  /* 0x000054106b5b7816 */ /* 0x000fe2000000005b */
[-C--:B------:R-:W-:Y:S01]  /*42d0*/  FMUL.FTZ R103, R103, R37.reuse ;  /* 0x0000002567677220 */ /* 0x080fe20000410000 */
[----:B------:R-:W-:Y:S01]  /*42e0*/  PRMT R108, R95, 0x5432, R92 ;  /* 0x000054325f6c7816 */ /* 0x000fe2000000005c */
[C---:B------:R-:W-:Y:S01]  /*42f0*/  FFMA.FTZ R37, R42.reuse, R37, -R111 ;  /* 0x000000252a257223 */ /* 0x040fe2000001086f */
[----:B------:R-:W-:Y:S01]  /*4300*/  LOP3.LUT R94, R13, 0xffff0000, RZ, 0xc0, !PT ;  /* 0xffff00000d5e7812 */ /* 0x000fe200078ec0ff */
[----:B------:R-:W-:Y:S01]  /*4310*/  FFMA.FTZ R42, R42, R105, R103 ;  /* 0x000000692a2a7223 */ /* 0x000fe20000010067 */
[----:B------:R-:W-:Y:S01]  /*4320*/  LOP3.LUT R107, R109, 0xffff0000, RZ, 0xc0, !PT ;  /* 0xffff00006d6b7812 */ /* 0x000fe200078ec0ff */
[----:B------:R-:W-:Y:S01]  /*4330*/  IMAD.U32 R109, R108, 0x10000, RZ ;  /* 0x000100006c6d7824 */ /* 0x000fe200078e00ff */
[----:B------:R-:W-:Y:S01]  /*4340*/  LOP3.LUT R92, R106, 0xffff0000, RZ, 0xc0, !PT ;  /* 0xffff00006a5c7812 */ /* 0x000fe200078ec0ff */
[----:B------:R-:W-:Y:S01]  /*4350*/  IMAD.U32 R103, R89, 0x10000, RZ ;  /* 0x0001000059677824 */ /* 0x000fe200078e00ff */
[----:B------:R-:W-:Y:S01]  /*4360*/  SHF.R.U64 R38, R38, 0x10, R39 ;  /* 0x0000001026267819 */ /* 0x000fe20000001227 */
[----:B------:R-:W-:Y:S01]  /*4370*/  FMUL.FTZ R106, R94, R107 ;  /* 0x0000006b5e6a7220 */ /* 0x000fe20000410000 */
[----:B------:R-:W-:Y:S01]  /*4380*/  SHF.R.U64 R40, R40, 0x10, R41 ;  /* 0x0000001028287819 */ /* 0x000fe20000001229 */
[-C--:B------:R-:W-:Y:S01]  /*4390*/  FMUL.FTZ R94, R94, R92.reuse ;  /* 0x0000005c5e5e7220 */ /* 0x080fe20000410000 */
[----:B------:R-:W-:Y:S01]  /*43a0*/  LOP3.LUT R39, R9, 0xffff0000, RZ, 0xc0, !PT ;  /* 0xffff000009277812 */ /* 0x000fe200078ec0ff */
[----:B------:R-:W-:Y:S01]  /*43b0*/  IMAD.U32 R43, R11, 0x10000, RZ ;  /* 0x000100000b2b7824 */ /* 0x000fe200078e00ff */
[----:B------:R-:W-:Y:S01]  /*43c0*/  PRMT R40, R98, 0x5432, R40 ;  /* 0x0000543262287816 */ /* 0x000fe20000000028 */
[C---:B------:R-:W-:Y:S01]  /*43d0*/  FMUL.FTZ R110, R104.reuse, R109 ;  /* 0x0000006d686e7220 */ /* 0x040fe20000410000 */
[----:B------:R-:W-:Y:S01]  /*43e0*/  PRMT R36, R97, 0x5432, R36 ;  /* 0x0000543261247816 */ /* 0x000fe20000000024 */
[C---:B------:R-:W-:Y:S01]  /*43f0*/  FFMA.FTZ R92, R39.reuse, R92, -R106 ;  /* 0x0000005c275c7223 */ /* 0x040fe2000001086a */
[----:B------:R-:W-:Y:S01]  /*4400*/  FMUL.FTZ R104, R104, R103 ;  /* 0x0000006768687220 */ /* 0x000fe20000410000 */
[----:B------:R-:W-:Y:S01]  /*4410*/  LOP3.LUT R106, R108, 0xffff0000, RZ, 0xc0, !PT ;  /* 0xffff00006c6a7812 */ /* 0x000fe200078ec0ff */
[----:B------:R-:W-:Y:S01]  /*4420*/  FFMA.FTZ R39, R39, R107, R94 ;  /* 0x0000006b27277223 */ /* 0x000fe2000001005e */
[----:B------:R-:W-:Y:S01]  /*4430*/  LOP3.LUT R15, R15, 0xffff0000, RZ, 0xc0, !PT ;  /* 0xffff00000f0f7812 */ /* 0x000fe200078ec0ff */
[----:B------:R-:W-:Y:S01]  /*4440*/  FFMA.FTZ R94, R43, R103, -R110 ;  /* 0x000000672b5e7223 */ /* 0x000fe2000001086e */
[----:B------:R-:W-:Y:S01]  /*4450*/  LOP3.LUT R108, R89, 0xffff0000, RZ, 0xc0, !PT ;  /* 0xffff0000596c7812 */ /* 0x000fe200078ec0ff */
[----:B------:R-:W-:-:S02]  /*4460*/  IMAD.U32 R13, R12, 0x10000, RZ ;  /* 0x000100000c0d7824 */ /* 0x000fc400078e00ff */
[----:B------:R-:W-:Y:S01]  /*4470*/  FFMA.FTZ R43, R43, R109, R104 ;  /* 0x0000006d2b2b7223 */ /* 0x000fe20000010068 */
[----:B------:R-:W-:Y:S01]  /*4480*/  IMAD.U32 R110, R40, 0x10000, RZ ;  /* 0x00010000286e7824 */ /* 0x000fe200078e00ff */
[----:B------:R-:W-:Y:S01]  /*4490*/  LOP3.LUT R11, R11, 0xffff0000, RZ, 0xc0, !PT ;  /* 0xffff00000b0b7812 */ /* 0x000fe200078ec0ff */
[----:B------:R-:W-:Y:S01]  /*44a0*/  IMAD.U32 R104, R36, 0x10000, RZ ;  /* 0x0001000024687824 */ /* 0x000fe200078e00ff */
[----:B------:R-:W-:Y:S01]  /*44b0*/  SHF.L.U32 R9, R8, 0x10, RZ ;  /* 0x0000001008097819 */ /* 0x000fe200000006ff */
[C---:B------:R-:W-:Y:S01]  /*44c0*/  FMUL.FTZ R112, R15.reuse, R106 ;  /* 0x0000006a0f707220 */ /* 0x040fe20000410000 */
[----:B------:R-:W-:Y:S01]  /*44d0*/  FMUL.FTZ R114, R15, R108 ;  /* 0x0000006c0f727220 */ /* 0x000fe20000410000 */
[----:B------:R-:W-:Y:S01]  /*44e0*/  LOP3.LUT R103, R40, 0xffff0000, RZ, 0xc0, !PT ;  /* 0xffff000028677812 */ /* 0x000fe200078ec0ff */
[C---:B------:R-:W-:Y:S01]  /*44f0*/  FMUL.FTZ R40, R13.reuse, R110 ;  /* 0x0000006e0d287220 */ /* 0x040fe20000410000 */
[----:B------:R-:W-:Y:S01]  /*4500*/  LOP3.LUT R12, R12, 0xffff0000, RZ, 0xc0, !PT ;  /* 0xffff00000c0c7812 */ /* 0x000fe200078ec0ff */
[----:B------:R-:W-:Y:S01]  /*4510*/  FMUL.FTZ R13, R13, R104 ;  /* 0x000000680d0d7220 */ /* 0x000fe20000410000 */
[----:B------:R-:W-:Y:S01]  /*4520*/  LOP3.LUT R89, R36, 0xffff0000, RZ, 0xc0, !PT ;  /* 0xffff000024597812 */ /* 0x000fe200078ec0ff */
[C---:B------:R-:W-:Y:S01]  /*4530*/  FFMA.FTZ R15, R11.reuse, R108, -R112 ;  /* 0x0000006c0b0f7223 */ /* 0x040fe20000010870 */
[----:B------:R-:W-:Y:S01]  /*4540*/  PRMT R38, R96, 0x5432, R38 ;  /* 0x0000543260267816 */ /* 0x000fe20000000026 */
[----:B------:R-:W-:Y:S01]  /*4550*/  FFMA.FTZ R36, R11, R106, R114 ;  /* 0x0000006a0b247223 */ /* 0x000fe20000010072 */
[C---:B------:R-:W-:Y:S01]  /*4560*/  FFMA.FTZ R11, R9.reuse, R104, -R40 ;  /* 0x00000068090b7223 */ /* 0x040fe20000010828 */
[C---:B------:R-:W-:Y:S01]  /*4570*/  IMAD.U32 R41, R10.reuse, 0x10000, RZ ;  /* 0x000100000a297824 */ /* 0x040fe200078e00ff */
[----:B------:R-:W-:Y:S01]  /*4580*/  LOP3.LUT R93, R10, 0xffff0000, RZ, 0xc0, !PT ;  /* 0xffff00000a5d7812 */ /* 0x000fe200078ec0ff */
[----:B------:R-:W-:Y:S01]  /*4590*/  FFMA.FTZ R9, R9, R110, R13 ;  /* 0x0000006e09097223 */ /* 0x000fe2000001000d */
[----:B------:R-:W-:-:S02]  /*45a0*/  IMAD.U32 R10, R14, 0x10000, RZ ;  /* 0x000100000e0a7824 */ /* 0x000fc400078e00ff */
[C---:B------:R-:W-:Y:S01]  /*45b0*/  FMUL.FTZ R105, R12.reuse, R103 ;  /* 0x000000670c697220 */ /* 0x040fe20000410000 */
[----:B------:R-:W-:Y:S01]  /*45c0*/  FMUL.FTZ R107, R12, R89 ;  /* 0x000000590c6b7220 */ /* 0x000fe20000410000 */
[C---:B------:R-:W-:Y:S01]  /*45d0*/  IMAD.U32 R13, R91.reuse, 0x10000, RZ ;  /* 0x000100005b0d7824 */ /* 0x040fe200078e00ff */
        /* <DEDUP_REMOVED lines=8> */
[C---:B------:R-:W-:Y:S01]  /*4660*/  FFMA.FTZ R104, R41.reuse, R12, -R104 ;  /* 0x0000000c29687223 */ /* 0x040fe20000010868 */
[-C--:B------:R-:W-:Y:S01]  /*4670*/  FMUL.FTZ R14, R14, R38.reuse ;  /* 0x000000260e0e7220 */ /* 0x080fe20000410000 */
[----:B------:R-:W-:Y:S01]  /*4680*/  FFMA.FTZ R10, R41, R13, R10 ;  /* 0x0000000d290a7223 */ /* 0x000fe2000001000a */
[C---:B------:R-:W-:Y:S01]  /*4690*/  FFMA.FTZ R13, R93.reuse, R38, -R106 ;  /* 0x000000265d0d7223 */ /* 0x040fe2000001086a */
[C---:B------:R-:W-:Y:S01]  /*46a0*/  FFMA.FTZ R40, R8.reuse, R89, -R105 ;  /* 0x0000005908287223 */ /* 0x040fe20000010869 */
[----:B------:R-:W-:Y:S01]  /*46b0*/  FFMA.FTZ R91, R93, R91, R14 ;  /* 0x0000005b5d5b7223 */ /* 0x000fe2000001000e */
[----:B------:R-:W-:Y:S01]  /*46c0*/  FFMA.FTZ R8, R8, R103, R107 ;  /* 0x0000006708087223 */ /* 0x000fe2000001006b */
[----:B------:R-:W-:-:S02]  /*46d0*/  F2FP.BF16.F32.PACK_AB R15, R15, R94 ;  /* 0x0000005e0f0f723e */ /* 0x000fc400000010ff */
[----:B------:R-:W-:Y:S02]  /*46e0*/  F2FP.BF16.F32.PACK_AB R43, R36, R43 ;  /* 0x0000002b242b723e */ /* 0x000fe400000010ff */
[----:B------:R-:W-:Y:S02]  /*46f0*/  F2FP.BF16.F32.PACK_AB R14, R13, R104 ;  /* 0x000000680d0e723e */ /* 0x000fe400000010ff */
[----:B------:R-:W-:Y:S02]  /*4700*/  F2FP.BF16.F32.PACK_AB R37, R92, R37 ;  /* 0x000000255c25723e */ /* 0x000fe400000010ff */
[----:B------:R-:W-:Y:S02]  /*4710*/  F2FP.BF16.F32.PACK_AB R39, R39, R42 ;  /* 0x0000002a2727723e */ /* 0x000fe400000010ff */
[----:B------:R-:W-:Y:S01]  /*4720*/  F2FP.BF16.F32.PACK_AB R36, R40, R11 ;  /* 0x0000000b2824723e */ /* 0x000fe200000010ff */
[----:B------:R-:W-:Y:S01]  /*4730*/  IMAD.MOV.U32 R11, RZ, RZ, R15 ;  /* 0x000000ffff0b7224 */ /* 0x000fe200078e000f */
[----:B------:R-:W-:Y:S01]  /*4740*/  F2FP.BF16.F32.PACK_AB R42, R91, R10 ;  /* 0x0000000a5b2a723e */ /* 0x000fe200000010ff */
[----:B------:R-:W-:Y:S01]  /*4750*/  IMAD.MOV.U32 R10, RZ, RZ, R14 ;  /* 0x000000ffff0a7224 */ /* 0x000fe200078e000e */
[----:B------:R-:W-:Y:S01]  /*4760*/  F2FP.BF16.F32.PACK_AB R12, R8, R9 ;  /* 0x00000009080c723e */ /* 0x000fe200000010ff */
[----:B------:R-:W-:Y:S01]  /*4770*/  IMAD.MOV.U32 R8, RZ, RZ, R36 ;  /* 0x000000ffff087224 */ /* 0x000fe200078e0024 */
[----:B------:R-:W-:Y:S01]  /*4780*/  MOV R14, R42 ;  /* 0x0000002a000e7202 */ /* 0x000fe20000000f00 */
[----:B------:R-:W-:-:S02]  /*4790*/  IMAD.MOV.U32 R9, RZ, RZ, R37 ;  /* 0x000000ffff097224 */ /* 0x000fc400078e0025 */
[----:B------:R-:W-:Y:S02]  /*47a0*/  IMAD.MOV.U32 R13, RZ, RZ, R39 ;  /* 0x000000ffff0d7224 */ /* 0x000fe400078e0027 */
[----:B------:R-:W-:-:S07]  /*47b0*/  IMAD.MOV.U32 R15, RZ, RZ, R43 ;  /* 0x000000ffff0f7224 */ /* 0x000fce00078e002b */
.L_x_2676:
[----:B------:R-:W-:Y:S05]  /*47c0*/  BSYNC B2 ;  /* 0x0000000000027941 */ /* 0x000fea0003800000 */
.L_x_2675:
[----:B------:R-:W-:Y:S01]  /*47d0*/  ISETP.GE.AND P4, PT, R87, R88, PT ;  /* 0x000000585700720c */ /* 0x000fe20003f86270 */
[----:B0-----:R0:W-:-:S12]  /*47e0*/  ST.E.128 desc[UR40][R78.64], R8 ;  /* 0x000000084e007985 */ /* 0x0011d8000c101d28 */
[----:B------:R-:W-:-:S05]  /*47f0*/  @!P4 IMAD.WIDE R80, R87, 0x2, R80 ;  /* 0x000000025750c825 */ /* 0x000fca00078e0250 */
[----:B---3--:R0:W-:Y:S02]  /*4800*/  @!P4 ST.E.128 desc[UR40][R80.64], R12 ;  /* 0x0000000c5000c985 */ /* 0x0081e4000c101d28 */
.L_x_2674:
[----:B------:R-:W-:Y:S05]  /*4810*/  BSYNC B1 ;  /* 0x0000000000017941 */ /* 0x000fea0003800000 */
.L_x_2673:
[----:B------:R-:W-:-:S03]  /*4820*/  UMOV UR4, 0xffffffff ;  /* 0xffffffff00047882 */ /* 0x000fc60000000000 */
[----:B------:R-:W-:Y:S05]  /*4830*/  BRA.DIV UR4, `(.L_x_2677) ;  /* 0x0000014a044c7947 */ /* 0x000fea000b800000 */
[----:B------:R0:W0:Y:S04]  /*4840*/  SHFL.IDX PT, R39, R86, 0x1, 0x1c1f ;  /* 0x003c1f0056277f89 */ /* 0x00002800000e0000 */
[----:B------:R0:W0:Y:S02]  /*4850*/  SHFL.IDX PT, R38, R85, 0x1, 0x1c1f ;  /* 0x003c1f0055267f89 */ /* 0x00002400000e0000 */
.L_x_2908:
        /* <DEDUP_REMOVED lines=11> */
[----:B------:R-:W-:Y:S01]  /*4910*/  IMAD.SHL.U32 R8, R8, 0x40, RZ ;  /* 0x0000004008087824 */ /* 0x000fe200078e00ff */
[----:B------:R-:W-:Y:S01]  /*4920*/  LEA.HI R90, R9, R90, RZ, 0x4 ;  /* 0x0000005a095a7211 */ /* 0x000fe200078f20ff */
[----:B------:R-:W-:Y:S01]  /*4930*/  IMAD R9, R19, 0x2000, R0 ;  /* 0x0000200013097824 */ /* 0x000fe200078e0200 */
[----:B------:R-:W-:-:S02]  /*4940*/  LOP3.LUT R11, R11, 0x1c0, RZ, 0xc0, !PT ;  /* 0x000001c00b0b7812 */ /* 0x000fc400078ec0ff */
[----:B------:R-:W-:Y:S01]  /*4950*/  LEA.HI.SX32 R41, R90, R7, 0x1c ;  /* 0x000000075a297211 */ /* 0x000fe200078fe2ff */
[----:B------:R-:W-:Y:S01]  /*4960*/  IMAD R9, R9, 0x2, R2 ;  /* 0x0000000209097824 */ /* 0x000fe200078e0202 */
[----:B------:R-:W-:Y:S02]  /*4970*/  LOP3.LUT R8, R8, 0x1c0, RZ, 0xc0, !PT ;  /* 0x000001c008087812 */ /* 0x000fe400078ec0ff */
[----:B------:R-:W-:Y:S01]  /*4980*/  SHF.R.U32.HI R11, RZ, 0x3, R11 ;  /* 0x00000003ff0b7819 */ /* 0x000fe2000001160b */
[----:B------:R-:W-:Y:S01]  /*4990*/  IMAD.SHL.U32 R41, R41, 0x8, RZ ;  /* 0x0000000829297824 */ /* 0x000fe200078e00ff */
[----:B------:R-:W-:-:S04]  /*49a0*/  LEA.HI.X R37, R6, R39, R4, 0x1, P4 ;  /* 0x0000002706257211 */ /* 0x000fc800020f0c04 */
[----:B------:R-:W-:-:S04]  /*49b0*/  LOP3.LUT R8, R8, 0x38, R41, 0xf8, !PT ;  /* 0x0000003808087812 */ /* 0x000fc800078ef829 */
[----:B------:R-:W-:-:S05]  /*49c0*/  LOP3.LUT R8, R8, R11, RZ, 0x3c, !PT ;  /* 0x0000000b08087212 */ /* 0x000fca00078e3cff */
[----:B-----5:R-:W-:-:S04]  /*49d0*/  IMAD.IADD R8, R10, 0x1, R8 ;  /* 0x000000010a087824 */ /* 0x020fc800078e0208 */
[----:B------:R-:W-:-:S04]  /*49e0*/  IMAD R11, R19, 0x2000, R8 ;  /* 0x00002000130b7824 */ /* 0x000fc800078e0208 */
[----:B------:R-:W-:Y:S02]  /*49f0*/  IMAD R12, R11, 0x2, R2 ;  /* 0x000000020b0c7824 */ /* 0x000fe400078e0202 */
[----:B------:R-:W0:Y:S04]  /*4a00*/  LDS.128 R8, [R9+0xe400] ;  /* 0x00e4000009087984 */ /* 0x000e280000000c00 */
[----:B------:R-:W0:Y:S01]  /*4a10*/  LDS.128 R12, [R12+0xe400] ;  /* 0x00e400000c0c7984 */ /* 0x000e220000000c00 */
[----:B------:R-:W-:Y:S05]  /*4a20*/  @P3 BRA `(.L_x_2679) ;  /* 0x00000004006c3947 */ /* 0x000fea0003800000 */
[----:B------:R-:W-:Y:S01]  /*4a30*/  SHF.R.U32.HI R79, RZ, 0x10, R49 ;  /* 0x00000010ff4f7819 */ /* 0x000fe20000011631 */
[----:B0-----:R-:W-:Y:S01]  /*4a40*/  IMAD.U32 R43, R9, 0x10000, RZ ;  /* 0x00010000092b7824 */ /* 0x001fe200078e00ff */
[----:B--2---:R-:W-:Y:S01]  /*4a50*/  SHF.R.U32.HI R85, RZ, 0x10, R45 ;  /* 0x00000010ff557819 */ /* 0x004fe2000001162d */
[----:B------:R-:W-:Y:S01]  /*4a60*/  IMAD.U32 R40, R8, 0x10000, RZ ;  /* 0x0001000008287824 */ /* 0x000fe200078e00ff */
[----:B------:R-:W-:Y:S02]  /*4a70*/  PRMT R102, R102, 0x5410, R79 ;  /* 0x0000541066667816 */ /* 0x000fe4000000004f */
[----:B------:R-:W-:Y:S02]  /*4a80*/  PRMT R98, R98, 0x5410, R85 ;  /* 0x0000541062627816 */ /* 0x000fe40000000055 */
[----:B------:R-:W-:Y:S01]  /*4a90*/  SHF.R.U64 R90, R44, 0x10, R45 ;  /* 0x000000102c5a7819 */ /* 0x000fe2000000122d */
[----:B------:R-:W-:Y:S01]  /*4aa0*/  IMAD.U32 R44, R13, 0x10000, RZ ;  /* 0x000100000d2c7824 */ /* 0x000fe200078e00ff */
[----:B----4-:R-:W-:Y:S01]  /*4ab0*/  SHF.R.U64 R80, R48, 0x10, R49 ;  /* 0x0000001030507819 */ /* 0x010fe20000001231 */
[----:B------:R-:W-:Y:S01]  /*4ac0*/  IMAD.U32 R49, R15, 0x10000, RZ ;  /* 0x000100000f317824 */ /* 0x000fe200078e00ff */
[--C-:B------:R-:W-:Y:S01]  /*4ad0*/  SHF.R.U64 R78, R50, 0x10, R51.reuse ;  /* 0x00000010324e7819 */ /* 0x100fe20000001233 */
[----:B------:R-:W-:Y:S01]  /*4ae0*/  IMAD.U32 R50, R102, 0x10000, RZ ;  /* 0x0001000066327824 */ /* 0x000fe200078e00ff */
[----:B------:R-:W-:-:S02]  /*4af0*/  SHF.R.U32.HI R51, RZ, 0x10, R51 ;  /* 0x00000010ff337819 */ /* 0x000fc40000011633 */
[----:B------:R-:W-:Y:S01]  /*4b00*/  LOP3.LUT R45, R15, 0xffff0000, RZ, 0xc0, !PT ;  /* 0xffff00000f2d7812 */ /* 0x000fe200078ec0ff */
[----:B------:R-:W-:Y:S01]  /*4b10*/  IMAD.U32 R15, R98, 0x10000, RZ ;  /* 0x00010000620f7824 */ /* 0x000fe200078e00ff */
[----:B---3--:R-:W-:Y:S02]  /*4b20*/  SHF.R.U32.HI R81, RZ, 0x10, R47 ;  /* 0x00000010ff517819 */ /* 0x008fe4000001162f */
[----:B------:R-:W-:Y:S01]  /*4b30*/  PRMT R99, R99, 0x5410, R78 ;  /* 0x0000541063637816 */ /* 0x000fe2000000004e */
[-C--:B------:R-:W-:Y:S01]  /*4b40*/  FMUL.FTZ R78, R44, R50.reuse ;  /* 0x000000322c4e7220 */ /* 0x080fe20000410000 */
        /* <DEDUP_REMOVED lines=10> */
[----:B------:R-:W-:Y:S01]  /*4bf0*/  SHF.R.U64 R86, R46, 0x10, R47 ;  /* 0x000000102e567819 */ /* 0x000fe2000000122f */
[----:B------:R-:W-:Y:S01]  /*4c00*/  FMUL.FTZ R81, R48, R79 ;  /* 0x0000004f30517220 */ /* 0x000fe20000410000 */
[----:B------:R-:W-:-:S02]  /*4c10*/  IMAD.U32 R47, R11, 0x10000, RZ ;  /* 0x000100000b2f7824 */ /* 0x000fc400078e00ff */
[----:B------:R-:W-:Y:S01]  /*4c20*/  FMUL.FTZ R85, R48, R51 ;  /* 0x0000003330557220 */ /* 0x000fe20000410000 */
[----:B------:R-:W-:Y:S01]  /*4c30*/  PRMT R101, R101, 0x5410, R80 ;  /* 0x0000541065657816 */ /* 0x000fe20000000050 */
[----:B------:R-:W-:Y:S01]  /*4c40*/  FMUL.FTZ R48, R49, R78 ;  /* 0x0000004e31307220 */ /* 0x000fe20000410000 */
[----:B------:R-:W-:Y:S01]  /*4c50*/  LOP3.LUT R46, R9, 0xffff0000, RZ, 0xc0, !PT ;  /* 0xffff0000092e7812 */ /* 0x000fe200078ec0ff */
[-C--:B------:R-:W-:Y:S01]  /*4c60*/  FMUL.FTZ R49, R49, R50.reuse ;  /* 0x0000003231317220 */ /* 0x080fe20000410000 */
[----:B------:R-:W-:Y:S01]  /*4c70*/  PRMT R97, R97, 0x5410, R90 ;  /* 0x0000541061617816 */ /* 0x000fe2000000005a */
[C---:B------:R-:W-:Y:S01]  /*4c80*/  FFMA.FTZ R50, R47.reuse, R50, -R48 ;  /* 0x000000322f327223 */ /* 0x040fe20000010830 */
[----:B------:R-:W-:Y:S01]  /*4c90*/  LOP3.LUT R100, R100, 0xffff0000, RZ, 0xc0, !PT ;  /* 0xffff000064647812 */ /* 0x000fe200078ec0ff */
[----:B------:R-:W-:Y:S01]  /*4ca0*/  IMAD.U32 R13, R12, 0x10000, RZ ;  /* 0x000100000c0d7824 */ /* 0x000fe200078e00ff */
[----:B------:R-:W-:Y:S01]  /*4cb0*/  LOP3.LUT R96, R96, 0xffff0000, RZ, 0xc0, !PT ;  /* 0xffff000060607812 */ /* 0x000fe200078ec0ff */
[----:B------:R-:W-:Y:S01]  /*4cc0*/  FFMA.FTZ R78, R47, R78, R49 ;  /* 0x0000004e2f4e7223 */ /* 0x000fe20000010031 */
[----:B------:R-:W-:-:S02]  /*4cd0*/  IMAD.U32 R48, R101, 0x10000, RZ ;  /* 0x0001000065307824 */ /* 0x000fc400078e00ff */
[C---:B------:R-:W-:Y:S01]  /*4ce0*/  FFMA.FTZ R44, R46.reuse, R51, -R81 ;  /* 0x000000332e2c7223 */ /* 0x040fe20000010851 */
[----:B------:R-:W-:Y:S02]  /*4cf0*/  IMAD.U32 R47, R97, 0x10000, RZ ;  /* 0x00010000612f7824 */ /* 0x000fe400078e00ff */
[----:B------:R-:W-:Y:S01]  /*4d00*/  FFMA.FTZ R46, R46, R79, R85 ;  /* 0x0000004f2e2e7223 */ /* 0x000fe20000010055 */
[C---:B------:R-:W-:Y:S01]  /*4d10*/  FMUL.FTZ R49, R45.reuse, R100 ;  /* 0x000000642d317220 */ /* 0x040fe20000410000 */
[----:B------:R-:W-:Y:S01]  /*4d20*/  FMUL.FTZ R79, R45, R96 ;  /* 0x000000602d4f7220 */ /* 0x000fe20000410000 */
[-C--:B------:R-:W-:Y:S01]  /*4d30*/  FMUL.FTZ R45, R13, R48.reuse ;  /* 0x000000300d2d7220 */ /* 0x080fe20000410000 */
[----:B------:R-:W-:Y:S01]  /*4d40*/  LOP3.LUT R42, R11, 0xffff0000, RZ, 0xc0, !PT ;  /* 0xffff00000b2a7812 */ /* 0x000fe200078ec0ff */
[-C--:B------:R-:W-:Y:S01]  /*4d50*/  FMUL.FTZ R13, R13, R47.reuse ;  /* 0x0000002f0d0d7220 */ /* 0x080fe20000410000 */
[----:B------:R-:W-:Y:S01]  /*4d60*/  LOP3.LUT R12, R12, 0xffff0000, RZ, 0xc0, !PT ;  /* 0xffff00000c0c7812 */ /* 0x000fe200078ec0ff */
[----:B------:R-:W-:Y:S01]  /*4d70*/  FFMA.FTZ R45, R40, R47, -R45 ;  /* 0x0000002f282d7223 */ /* 0x000fe2000001082d */
[----:B------:R-:W-:Y:S01]  /*4d80*/  LOP3.LUT R101, R101, 0xffff0000, RZ, 0xc0, !PT ;  /* 0xffff000065657812 */ /* 0x000fe200078ec0ff */
[----:B------:R-:W-:Y:S01]  /*4d90*/  IMAD.U32 R9, R10, 0x10000, RZ ;  /* 0x000100000a097824 */ /* 0x000fe200078e00ff */
[----:B------:R-:W-:Y:S01]  /*4da0*/  LOP3.LUT R97, R97, 0xffff0000, RZ, 0xc0, !PT ;  /* 0xffff000061617812 */ /* 0x000fe200078ec0ff */
[----:B------:R-:W-:Y:S01]  /*4db0*/  FFMA.FTZ R40, R40, R48, R13 ;  /* 0x0000003028287223 */ /* 0x000fe2000001000d */
[----:B------:R-:W-:Y:S01]  /*4dc0*/  PRMT R95, R95, 0x5410, R86 ;  /* 0x000054105f5f7816 */ /* 0x000fe20000000056 */
[----:B------:R-:W-:Y:S01]  /*4dd0*/  FFMA.FTZ R51, R42, R96, -R49 ;  /* 0x000000602a337223 */ /* 0x000fe20000010831 */
[----:B------:R-:W-:Y:S01]  /*4de0*/  LOP3.LUT R11, R10, 0xffff0000, RZ, 0xc0, !PT ;  /* 0xffff00000a0b7812 */ /* 0x000fe200078ec0ff */
[----:B------:R-:W-:Y:S01]  /*4df0*/  IMAD.U32 R13, R99, 0x10000, RZ ;  /* 0x00010000630d7824 */ /* 0x000fe200078e00ff */
[----:B------:R-:W-:Y:S01]  /*4e00*/  LOP3.LUT R8, R8, 0xffff0000, RZ, 0xc0, !PT ;  /* 0xffff000008087812 */ /* 0x000fe200078ec0ff */
[----:B------:R-:W-:Y:S01]  /*4e10*/  FMUL.FTZ R49, R12, R101 ;  /* 0x000000650c317220 */ /* 0x000fe20000410000 */
[----:B------:R-:W-:Y:S01]  /*4e20*/  SHF.L.U32 R10, R14, 0x10, RZ ;  /* 0x000000100e0a7819 */ /* 0x000fe200000006ff */
[-C--:B------:R-:W-:Y:S01]  /*4e30*/  FMUL.FTZ R47, R12, R97.reuse ;  /* 0x000000610c2f7220 */ /* 0x080fe20000410000 */
[----:B------:R-:W-:Y:S01]  /*4e40*/  LOP3.LUT R14, R14, 0xffff0000, RZ, 0xc0, !PT ;  /* 0xffff00000e0e7812 */ /* 0x000fe200078ec0ff */
[----:B------:R-:W-:Y:S01]  /*4e50*/  IMAD.U32 R12, R95, 0x10000, RZ ;  /* 0x000100005f0c7824 */ /* 0x000fe200078e00ff */
[----:B------:R-:W-:Y:S01]  /*4e60*/  LOP3.LUT R99, R99, 0xffff0000, RZ, 0xc0, !PT ;  /* 0xffff000063637812 */ /* 0x000fe200078ec0ff */
[----:B------:R-:W-:Y:S01]  /*4e70*/  FFMA.FTZ R79, R42, R100, R79 ;  /* 0x000000642a4f7223 */ /* 0x000fe2000001004f */
[----:B------:R-:W-:Y:S01]  /*4e80*/  LOP3.LUT R95, R95, 0xffff0000, RZ, 0xc0, !PT ;  /* 0xffff00005f5f7812 */ /* 0x000fe200078ec0ff */
[C---:B------:R-:W-:Y:S01]  /*4e90*/  FFMA.FTZ R42, R8.reuse, R97, -R49 ;  /* 0x00000061082a7223 */ /* 0x040fe20000010831 */
[----:B------:R-:W-:Y:S01]  /*4ea0*/  FFMA.FTZ R47, R8, R101, R47 ;  /* 0x00000065082f7223 */ /* 0x000fe2000001002f */
[----:B------:R-:W-:Y:S01]  /*4eb0*/  FMUL.FTZ R8, R10, R13 ;  /* 0x0000000d0a087220 */ /* 0x000fe20000410000 */
[C---:B------:R-:W-:Y:S01]  /*4ec0*/  FMUL.FTZ R48, R14.reuse, R99 ;  /* 0x000000630e307220 */ /* 0x040fe20000410000 */
        /* <DEDUP_REMOVED lines=16> */
[----:B------:R-:W-:-:S07]  /*4fd0*/  F2FP.BF16.F32.PACK_AB R12, R47, R40 ;  /* 0x000000282f0c723e */ /* 0x000fce00000010ff */
.L_x_2679:
[----:B------:R-:W-:Y:S05]  /*4fe0*/  BSYNC B1 ;  /* 0x0000000000017941 */ /* 0x000fea0003800000 */
.L_x_2678:
[----:B------:R-:W-:Y:S01]  /*4ff0*/  ISETP.GE.AND P3, PT, R41, R88, PT ;  /* 0x000000582900720c */ /* 0x000fe20003f66270 */
[----:B0-----:R0:W-:Y:S02]  /*5000*/  ST.E.128 desc[UR40][R36.64], R8 ;  /* 0x0000000824007985 */ /* 0x0011e4000c101d28 */
[----:B0-----:R-:W-:Y:S02]  /*5010*/  IMAD.MOV.U32 R8, RZ, RZ, R38 ;  /* 0x000000ffff087224 */ /* 0x001fe400078e0026 */
[----:B------:R-:W-:-:S08]  /*5020*/  IMAD.MOV.U32 R9, RZ, RZ, R39 ;  /* 0x000000ffff097224 */ /* 0x000fd000078e0027 */
[----:B------:R-:W-:Y:S05]  /*5030*/  @P3 BRA `(.L_x_2660) ;  /* 0x0000000400203947 */ /* 0x000fea0003800000 */
[----:B------:R-:W-:-:S05]  /*5040*/  IMAD.WIDE R8, R41, 0x2, R8 ;  /* 0x0000000229087825 */ /* 0x000fca00078e0208 */
[----:B------:R0:W-:Y:S01]  /*5050*/  ST.E.128 desc[UR40][R8.64], R12 ;  /* 0x0000000c08007985 */ /* 0x0001e2000c101d28 */
[----:B------:R-:W-:Y:S05]  /*5060*/  BRA `(.L_x_2660) ;  /* 0x0000000400147947 */ /* 0x000fea0003800000 */
.L_x_2641:
[----:B------:R-:W-:-:S13]  /*5070*/  ISETP.NE.AND P5, PT, R157, 0x3, PT ;  /* 0x000000039d00780c */ /* 0x000fda0003fa5270 */
[----:B------:R-:W-:Y:S05]  /*5080*/  @!P5 BRA `(.L_x_2680) ;  /* 0x000000000004d947 */ /* 0x000fea0003800000 */
[----:B------:R-:W-:Y:S01]  /*5090*/  BPT.TRAP 0x1 ;  /* 0x000000040000795c */ /* 0x000fe20000300000 */
.L_x_2680:
[----:B------:R-:W2:Y:S01]  /*50a0*/  LDL R8, [R1] ;  /* 0x0000000001087983 */ /* 0x000ea20000100800 */
[----:B------:R-:W-:Y:S01]  /*50b0*/  IMAD R69, R19, 0x8, R2 ;  /* 0x0000000813457824 */ /* 0x000fe200078e0202 */
[----:B------:R-:W-:Y:S01]  /*50c0*/  BSSY B1, `(.L_x_2681) ;  /* 0x0000005000017945 */ /* 0x000fe20003800000 */
[----:B------:R-:W-:Y:S02]  /*50d0*/  SHF.R.S32.HI R74, RZ, 0x1f, R73 ;  /* 0x0000001fff4a7819 */ /* 0x000fe40000011449 */
[----:B--2---:R-:W-:-:S04]  /*50e0*/  SHF.L.U32 R77, R8, 0x1f, RZ ;  /* 0x0000001f084d7819 */ /* 0x004fc800000006ff */
[----:B------:R-:W0:Y:S02]  /*50f0*/  SYNCS.PHASECHK.TRANS64.TRYWAIT P3, [R69+URZ+0x16890], R77 ;  /* 0x0168904d450075a7 */ /* 0x000e24000806017f */
[----:B0-----:R-:W-:Y:S05]  /*5100*/  @!P3 BRA `(.L_x_2682) ;  /* 0x000001400064b947 */ /* 0x001fea0003800000 */
.L_x_2909:
[----:B------:R-:W-:Y:S05]  /*5110*/  BSYNC B1 ;  /* 0x0000000000017941 */ /* 0x000fea0003800000 */
.L_x_2681:
        /* <DEDUP_REMOVED lines=27> */
.L_x_2913:
        /* <DEDUP_REMOVED lines=13> */
.L_x_2685:
[----:B------:R-:W-:Y:S05]  /*53a0*/  BSYNC B1 ;  /* 0x0000000000017941 */ /* 0x000fea0003800000 */
.L_x_2684:
[----:B------:R-:W-:-:S03]  /*53b0*/  UMOV UR4, 0xffffffff ;  /* 0xffffffff00047882 */ /* 0x000fc60000000000 */
[----:B------:R-:W-:Y:S05]  /*53c0*/  BRA.DIV UR4, `(.L_x_2686) ;  /* 0x0000014204147947 */ /* 0x000fea000b800000 */
[----:B--2-4-:R2:W4:Y:S04]  /*53d0*/  SHFL.IDX PT, R9, R38, 0x1, 0x1c1f ;  /* 0x003c1f0026097f89 */ /* 0x01452800000e0000 */
[----:B---3--:R2:W3:Y:S02]  /*53e0*/  SHFL.IDX PT, R37, R36, 0x1, 0x1c1f ;  /* 0x003c1f0024257f89 */ /* 0x0084e400000e0000 */
.L_x_2917:
        /* <DEDUP_REMOVED lines=13> */
.L_x_2660:
[----:B------:R-:W-:Y:S05]  /*54c0*/  BSYNC B0 ;  /* 0x0000000000007941 */ /* 0x000fea0003800000 */
.L_x_2640:
        /* <DEDUP_REMOVED lines=16> */
.L_x_2688:
[----:B------:R-:W-:Y:S05]  /*55d0*/  BSYNC B0 ;  /* 0x0000000000007941 */ /* 0x000fea0003800000 */
.L_x_2687:
[----:B------:R-:W0:Y:S01]  /*55e0*/  SYNCS.PHASECHK.TRANS64.TRYWAIT P4, [R69+URZ+0x168b0], R77 ;  /* 0x0168b04d450075a7 */ /* 0x000e22000808017f */
[----:B------:R-:W-:Y:S01]  /*55f0*/  ULDC UR36, c[0x0][0x2f4] ;  /* 0x0000bd0000247ab9 */ /* 0x000fe20000000800 */
[----:B------:R-:W-:Y:S04]  /*5600*/  BSSY B0, `(.L_x_2689) ;  /* 0x0000002000007945 */ /* 0x000fe80003800000 */
[----:B0-----:R-:W-:Y:S05]  /*5610*/  @!P4 BRA `(.L_x_2690) ;  /* 0x0000013c00ccc947 */ /* 0x001fea0003800000 */
.L_x_2918:
[----:B------:R-:W-:Y:S05]  /*5620*/  BSYNC B0 ;  /* 0x0000000000007941 */ /* 0x000fea0003800000 */
.L_x_2689:
        /* <DEDUP_REMOVED lines=18> */
[----:B-1----:R-:W-:-:S04]  /*5750*/  LEA R36, P4, R8, UR4, 0x1 ;  /* 0x0000000408247c11 */ /* 0x002fc8000f8808ff */
        /* <DEDUP_REMOVED lines=15> */
.L_x_2692:
[----:B------:R-:W-:Y:S05]  /*5850*/  BSYNC B0 ;  /* 0x0000000000007941 */ /* 0x000fea0003800000 */
.L_x_2691:
        /* <DEDUP_REMOVED lines=15> */
.L_x_2694:
[----:B------:R-:W-:Y:S05]  /*5950*/  BSYNC B0 ;  /* 0x0000000000007941 */ /* 0x000fea0003800000 */
.L_x_2693:
[----:B-1-3--:R-:W3:Y:S01]  /*5960*/  LDL.LU R9, [R1] ;  /* 0x0000000001097983 */ /* 0x00aee20000300800 */
        /* <DEDUP_REMOVED lines=16> */
[----:B------:R0:W-:Y:S01]  /*5a70*/  STL [R1], R9 ;  /* 0x0000000901007387 */ /* 0x0001e20000100800 */
[----:B------:R-:W-:Y:S05]  /*5a80*/  @P4 BRA `(.L_x_2695) ;  /* 0xffffffc4005c4947 */ /* 0x000fea000383ffff */
[----:B0-----:R-:W0:Y:S01]  /*5a90*/  S2R R9, SR_TID.X ;  /* 0x0000000000097919 */ /* 0x001e220000002100 */
[----:B------:R-:W-:Y:S02]  /*5aa0*/  PLOP3.LUT P0, PT, PT, PT, PT, 0x8, 0x0 ;  /* 0x000000000000781c */ /* 0x000fe40003f0e170 */
[----:B0-----:R-:W-:-:S04]  /*5ab0*/  SHF.R.U32.HI R9, RZ, 0x7, R9 ;  /* 0x00000007ff097819 */ /* 0x001fc80000011609 */
[----:B------:R-:W-:-:S13]  /*5ac0*/  ISETP.NE.AND P4, PT, R9, 0x1, PT ;  /* 0x000000010900780c */ /* 0x000fda0003f85270 */
[----:B------:R-:W-:Y:S06]  /*5ad0*/  @!P4 BAR.ARV 0x9, 0x100 ;  /* 0x024400000000cb1d */ /* 0x000fec0000002000 */
.L_x_2635:
[----:B------:R-:W3:Y:S01]  /*5ae0*/  LDL R5, [R1+0x28] ;  /* 0x0000280001057983 */ /* 0x000ee20000100800 */
[----:B------:R-:W0:Y:S01]  /*5af0*/  LDC R0, c[0x0][0x448] ;  /* 0x00011200ff007b82 */ /* 0x000e220000000800 */
        /* <DEDUP_REMOVED lines=14> */
[----:B------:R-:W-:Y:S02]  /*5be0*/  IMAD.MOV.U32 R94, RZ, RZ, RZ ;  /* 0x000000ffff5e7224 */ /* 0x000fe400078e00ff */
[----:B--2---:R-:W-:Y:S02]  /*5bf0*/  IMAD.MOV.U32 R13, RZ, RZ, RZ ;  /* 0x000000ffff0d7224 */ /* 0x004fe400078e00ff */
[----:B------:R-:W-:Y:S01]  /*5c00*/  IMAD.MOV.U32 R90, RZ, RZ, RZ ;  /* 0x000000ffff5a7224 */ /* 0x000fe200078e00ff */
[----:B0-----:R-:W-:-:S13]  /*5c10*/  ISETP.NE.AND P1, PT, R0, 0x1, PT ;  /* 0x000000010000780c */ /* 0x001fda0003f25270 */
[----:B------:R-:W0:Y:S08]  /*5c20*/  @P1 LDC R3, c[0x0][0x44c] ;  /* 0x00011300ff031b82 */ /* 0x000e300000000800 */
[----:B------:R-:W1:Y:S01]  /*5c30*/  @P1 LDC R4, c[0x0][0x450] ;  /* 0x00011400ff041b82 */ /* 0x000e620000000800 */
[----:B---3--:R-:W-:-:S04]  /*5c40*/  VIADD R0, R5, 0xbf ;  /* 0x000000bf05007836 */ /* 0x008fc80000000000 */
[----:B0-----:R-:W-:-:S05]  /*5c50*/  @P1 IMAD.HI.U32 R3, R0, R3, RZ ;  /* 0x0000000300031227 */ /* 0x001fca00078e00ff */
[----:B-1----:R-:W-:Y:S02]  /*5c60*/  @P1 SHF.R.U32.HI R0, RZ, R4, R3 ;  /* 0x00000004ff001219 */ /* 0x002fe40000011603 */
[----:B------:R-:W-:-:S03]  /*5c70*/  PLOP3.LUT P1, PT, PT, PT, PT, 0x80, 0x0 ;  /* 0x000000000000781c */ /* 0x000fc60003f2f070 */
[----:B------:R-:W-:-:S05]  /*5c80*/  IMAD.IADD R0, R83, 0x1, R0 ;  /* 0x0000000153007824 */ /* 0x000fca00078e0200 */
[----:B------:R-:W-:-:S04]  /*5c90*/  SHF.R.S32.HI R3, RZ, 0x1f, R0 ;  /* 0x0000001fff037819 */ /* 0x000fc80000011400 */
[----:B------:R-:W-:-:S04]  /*5ca0*/  LEA.HI R3, R3, R0, RZ, 0x7 ;  /* 0x0000000003037211 */ /* 0x000fc800078f38ff */
[----:B------:R-:W-:-:S04]  /*5cb0*/  SHF.R.S32.HI R3, RZ, 0x7, R3 ;  /* 0x00000007ff037819 */ /* 0x000fc80000011403 */
[----:B------:R-:W-:Y:S01]  /*5cc0*/  VIMNMX R88, R84, R3, PT ;  /* 0x0000000354587248 */ /* 0x000fe20003fe0100 */
[----:B------:R-:W-:-:S03]  /*5cd0*/  IMAD.MOV.U32 R3, RZ, RZ, RZ ;  /* 0x000000ffff037224 */ /* 0x000fc600078e00ff */
[----:B------:R-:W-:Y:S01]  /*5ce0*/  ISETP.GE.AND P2, PT, R88, 0x1, PT ;  /* 0x000000015800780c */ /* 0x000fe20003f46270 */
[----:B------:R-:W-:-:S12]  /*5cf0*/  @P0 BRA `(.L_x_2696) ;  /* 0x00000000000c0947 */ /* 0x000fd80003800000 */
[----:B------:R-:W0:Y:S01]  /*5d00*/  FENCE.VIEW.ASYNC.G ;  /* 0x00000000000073c6 */ /* 0x000e220000000100 */
[----:B------:R-:W-:Y:S05]  /*5d10*/  WARPSYNC.ALL ;  /* 0x0000000000007948 */ /* 0x000fea0003800000 */
[----:B0-----:R-:W-:Y:S06]  /*5d20*/  BAR.ARV 0xc, 0x200 ;  /* 0x0308000000007b1d */ /* 0x001fec0000002000 */
.L_x_2696:
        /* <DEDUP_REMOVED lines=12> */
.L_x_2921:
[----:B------:R-:W1:Y:S01]  /*5df0*/  LDL R3, [R1+0x1c] ;  /* 0x00001c0001037983 */ /* 0x000e620000100800 */
[----:B------:R-:W-:Y:S01]  /*5e00*/  BSSY B6, `(.L_x_2699) ;  /* 0x000001b000067945 */ /* 0x000fe20003800000 */
[----:B-1----:R-:W-:-:S05]  /*5e10*/  IMAD.HI R0, R3, 0x55555556, RZ ;  /* 0x5555555603007827 */ /* 0x002fca00078e02ff */
        /* <DEDUP_REMOVED lines=13> */
[----:B0-----:R0:W1:Y:S01]  /*5ef0*/  LDC.64 R14, c[0x4][R0] ;  /* 0x01000000000e7b82 */ /* 0x0010620000000a00 */
        /* <DEDUP_REMOVED lines=10> */
[----:B-1--45:R-:W-:Y:S05]  /*5fa0*/  CALL.ABS.NOINC R14 ;  /* 0x000000000e007343 */ /* 0x032fea0003c00000 */
.L_x_2700:
[----:B------:R-:W-:Y:S05]  /*5fb0*/  BSYNC B6 ;  /* 0x0000000000067941 */ /* 0x000fea0003800000 */
.L_x_2699:
[----:B------:R-:W-:Y:S02]  /*5fc0*/  ULDC UR4, c[0x0][0x3f4] ;  /* 0x0000fd0000047ab9 */ /* 0x000fe40000000800 */
[----:B------:R-:W-:-:S13]  /*5fd0*/  ISETP.LT.AND P0, PT, RZ, UR4, PT ;  /* 0x00000004ff007c0c */ /* 0x000fda000bf01270 */
[----:B------:R-:W-:Y:S05]  /*5fe0*/  @P0 BRA `(.L_x_2701) ;  /* 0x0000000000400947 */ /* 0x000fea0003800000 */
[----:B------:R-:W2:Y:S02]  /*5ff0*/  LDL R20, [R1+0x58] ;  /* 0x0000580001147983 */ /* 0x000ea40000100800 */
[----:B--2---:R-:W-:-:S04]  /*6000*/  LEA.HI R0, R20, R20, RZ, 0x1 ;  /* 0x0000001414007211 */ /* 0x004fc800078f08ff */
[----:B------:R-:W-:-:S05]  /*6010*/  LOP3.LUT R0, R0, 0xfffffffe, RZ, 0xc0, !PT ;  /* 0xfffffffe00007812 */ /* 0x000fca00078ec0ff */
[----:B------:R-:W-:-:S05]  /*6020*/  IMAD.IADD R0, R20, 0x1, -R0 ;  /* 0x0000000114007824 */ /* 0x000fca00078e0a00 */
[----:B------:R-:W-:-:S04]  /*6030*/  SHF.L.U32 R3, R0, 0x1f, RZ ;  /* 0x0000001f00037819 */ /* 0x000fc800000006ff */
[----:B------:R1:W2:Y:S03]  /*6040*/  SYNCS.PHASECHK.TRANS64.TRYWAIT P0, [R2+URZ+0x16800], R3 ;  /* 0x01680003020075a7 */ /* 0x0002a6000800017f */
[----:B--2---:R-:W-:Y:S05]  /*6050*/  @!P0 NANOSLEEP.SYNCS 0x989680 ;  /* 0x009896800000895d */ /* 0x004fea0003900000 */
[----:B------:R-:W2:Y:S01]  /*6060*/  @!P0 SYNCS.PHASECHK.TRANS64 P0, [R2+URZ+0x16800], R3 ;  /* 0x01680003020085a7 */ /* 0x000ea2000800007f */
[----:B------:R-:W-:Y:S04]  /*6070*/  BSSY B0, `(.L_x_2702) ;  /* 0x0000006000007945 */ /* 0x000fe80003800000 */
[----:B--2---:R-:W-:Y:S05]  /*6080*/  @P0 BRA `(.L_x_2703) ;  /* 0x0000000000100947 */ /* 0x004fea0003800000 */
.L_x_2704:
[----:B--2---:R2:W3:Y:S02]  /*6090*/  SYNCS.PHASECHK.TRANS64.TRYWAIT P0, [R2+URZ+0x16800], R3 ;  /* 0x01680003020075a7 */ /* 0x0044e4000800017f */
[----:B---3--:R-:W-:Y:S05]  /*60a0*/  @!P0 NANOSLEEP.SYNCS 0x989680 ;  /* 0x009896800000895d */ /* 0x008fea0003900000 */
[----:B------:R-:W3:Y:S02]  /*60b0*/  @!P0 SYNCS.PHASECHK.TRANS64 P0, [R2+URZ+0x16800], R3 ;  /* 0x01680003020085a7 */ /* 0x000ee4000800007f */
[----:B---3--:R-:W-:Y:S05]  /*60c0*/  @!P0 BRA `(.L_x_2704) ;  /* 0xfffffffc00f08947 */ /* 0x008fea000383ffff */
.L_x_2703:
[----:B------:R-:W-:Y:S05]  /*60d0*/  BSYNC B0 ;  /* 0x0000000000007941 */ /* 0x000fea0003800000 */
.L_x_2702:
[----:B------:R-:W-:Y:S05]  /*60e0*/  BRA `(.L_x_2705) ;  /* 0x00000030003c7947 */ /* 0x000fea0003800000 */
.L_x_2701:
        /* <DEDUP_REMOVED lines=18> */
[----:B0-----:R0:W1:Y:S01]  /*6210*/  LDC.64 R14, c[0x4][R0] ;  /* 0x01000000000e7b82 */ /* 0x0010620000000a00 */
        /* <DEDUP_REMOVED lines=10> */
[----:B-1--4-:R-:W-:Y:S05]  /*62c0*/  CALL.ABS.NOINC R14 ;  /* 0x000000000e007343 */ /* 0x012fea0003c00000 */
.L_x_2707:
[----:B------:R-:W-:Y:S05]  /*62d0*/  BSYNC B6 ;  /* 0x0000000000067941 */ /* 0x000fea0003800000 */
.L_x_2706:
[----:B------:R-:W2:Y:S01]  /*62e0*/  LDL R20, [R1+0x28] ;  /* 0x0000280001147983 */ /* 0x000ea20000100800 */
[----:B------:R-:W-:Y:S01]  /*62f0*/  ULDC.U8 UR4, c[0x0][0x410] ;  /* 0x0001040000047ab9 */ /* 0x000fe20000000000 */
[----:B------:R-:W-:Y:S01]  /*6300*/  BSSY B0, `(.L_x_2708) ;  /* 0x00002e5000007945 */ /* 0x000fe20003800000 */
[----:B------:R-:W-:Y:S01]  /*6310*/  ISETP.NE.AND P0, PT, RZ, UR4, PT ;  /* 0x00000004ff007c0c */ /* 0x000fe2000bf05270 */
[----:B--2---:R-:W-:-:S12]  /*6320*/  IMAD.IADD R41, R154, 0x1, R20 ;  /* 0x000000019a297824 */ /* 0x004fd800078e0214 */
[----:B------:R-:W-:Y:S05]  /*6330*/  @!P0 BRA `(.L_x_2709) ;  /* 0x0000001400f08947 */ /* 0x000fea0003800000 */
[----:B------:R-:W1:Y:S01]  /*6340*/  LDC R32, c[0x0][0x448] ;  /* 0x00011200ff207b82 */ /* 0x000e620000000800 */
[----:B------:R-:W2:Y:S01]  /*6350*/  S2R R20, SR_TID.X ;  /* 0x0000000000147919 */ /* 0x000ea20000002100 */
[----:B------:R-:W-:Y:S01]  /*6360*/  ULDC.64 UR4, c[0x0][0x3f8] ;  /* 0x0000fe0000047ab9 */ /* 0x000fe20000000a00 */
[----:B------:R-:W-:Y:S01]  /*6370*/  ULDC.64 UR6, c[0x0][0x408] ;  /* 0x0001020000067ab9 */ /* 0x000fe20000000a00 */
[----:B------:R-:W-:Y:S02]  /*6380*/  IMAD.MOV.U32 R8, RZ, RZ, R26 ;  /* 0x000000ffff087224 */ /* 0x000fe400078e001a */
[----:B------:R-:W-:Y:S02]  /*6390*/  IMAD.MOV.U32 R9, RZ, RZ, R29 ;  /* 0x000000ffff097224 */ /* 0x000fe400078e001d */
[----:B------:R-:W-:Y:S02]  /*63a0*/  IMAD.MOV.U32 R10, RZ, RZ, R24 ;  /* 0x000000ffff0a7224 */ /* 0x000fe400078e0018 */
[----:B------:R-:W-:Y:S01]  /*63b0*/  IMAD.MOV.U32 R11, RZ, RZ, R31 ;  /* 0x000000ffff0b7224 */ /* 0x000fe200078e001f */
[----:B-1----:R-:W-:Y:S01]  /*63c0*/  ISETP.NE.AND P0, PT, R32, 0x1, PT ;  /* 0x000000012000780c */ /* 0x002fe20003f05270 */
[----:B--2---:R-:W-:-:S12]  /*63d0*/  VIADD R21, R20, 0xffffff80 ;  /* 0xffffff8014157836 */ /* 0x004fd80000000000 */
[----:B------:R-:W1:Y:S01]  /*63e0*/  @P0 LDC R0, c[0x0][0x44c] ;  /* 0x00011300ff000b82 */ /* 0x000e620000000800 */
[----:B------:R-:W-:-:S04]  /*63f0*/  SHF.R.S32.HI R20, RZ, 0x1f, R21 ;  /* 0x0000001fff147819 */ /* 0x000fc80000011415 */
[----:B------:R-:W-:-:S03]  /*6400*/  LEA.HI R20, R20, R21, RZ, 0x2 ;  /* 0x0000001514147211 */ /* 0x000fc600078f10ff */
[----:B------:R-:W2:Y:S01]  /*6410*/  @P0 LDC R5, c[0x0][0x450] ;  /* 0x00011400ff050b82 */ /* 0x000ea20000000800 */
[----:B------:R-:W-:-:S04]  /*6420*/  LOP3.LUT R20, R20, 0xfffffffc, RZ, 0xc0, !PT ;  /* 0xfffffffc14147812 */ /* 0x000fc800078ec0ff */
[----:B------:R-:W-:-:S05]  /*6430*/  IADD3 R20, R21, -R20, RZ ;  /* 0x8000001415147210 */ /* 0x000fca0007ffe0ff */
[----:B------:R-:W-:-:S04]  /*6440*/  IMAD R3, R20, 0x60, R41 ;  /* 0x0000006014037824 */ /* 0x000fc800078e0229 */
[----:B-1----:R-:W-:-:S05]  /*6450*/  @P0 IMAD.HI.U32 R0, R3, R0, RZ ;  /* 0x0000000003000227 */ /* 0x002fca00078e00ff */
[----:B--2---:R-:W-:-:S04]  /*6460*/  @P0 SHF.R.U32.HI R3, RZ, R5, R0 ;  /* 0x00000005ff030219 */ /* 0x004fc80000011600 */
        /* <DEDUP_REMOVED lines=17> */
[----:B------:R1:W2:Y:S04]  /*6580*/  SHFL.IDX PT, R3, R6, RZ, 0x1c1f ;  /* 0x001c1fff06037589 */ /* 0x0002a800000e0000 */
[----:B------:R1:W3:Y:S04]  /*6590*/  SHFL.IDX PT, R0, R4, RZ, 0x1c1f ;  /* 0x001c1fff04007589 */ /* 0x0002e800000e0000 */
[----:B------:R1:W1:Y:S04]  /*65a0*/  SHFL.IDX PT, R5, R8, RZ, 0x1c1f ;  /* 0x001c1fff08057589 */ /* 0x00026800000e0000 */
[----:B0-----:R0:W0:Y:S02]  /*65b0*/  SHFL.IDX PT, R14, R7, RZ, 0x1c1f ;  /* 0x001c1fff070e7589 */ /* 0x00102400000e0000 */
.L_x_2927:
[----:B------:R-:W5:Y:S01]  /*65c0*/  LDL R9, [R1+0x18] ;  /* 0x0000180001097983 */ /* 0x000f620000100800 */
[----:B------:R-:W-:Y:S01]  /*65d0*/  BSSY B1, `(.L_x_2711) ;  /* 0x0000020000017945 */ /* 0x000fe20003800000 */
[----:B------:R-:W-:Y:S02]  /*65e0*/  CS2R R34, SRZ ;  /* 0x0000000000227805 */ /* 0x000fe4000001ff00 */
[----:B------:R-:W-:Y:S02]  /*65f0*/  CS2R R20, SRZ ;  /* 0x0000000000147805 */ /* 0x000fe4000001ff00 */
[----:B------:R-:W-:Y:S02]  /*6600*/  CS2R R28, SRZ ;  /* 0x00000000001c7805 */ /* 0x000fe4000001ff00 */
[----:B------:R-:W-:Y:S01]  /*6610*/  CS2R R24, SRZ ;  /* 0x0000000000187805 */ /* 0x000fe2000001ff00 */
[----:B-----5:R-:W-:-:S05]  /*6620*/  IMAD R32, R9, R32, RZ ;  /* 0x0000002009207224 */ /* 0x020fca00078e02ff */
[----:B------:R-:W-:-:S13]  /*6630*/  ISETP.GE.AND P0, PT, R41, R32, PT ;  /* 0x000000202900720c */ /* 0x000fda0003f06270 */
[----:B------:R-:W-:Y:S05]  /*6640*/  @P0 BRA `(.L_x_2712) ;  /* 0x0000000000600947 */ /* 0x000fea0003800000 */
[----:B------:R-:W4:Y:S01]  /*6650*/  LDL R9, [R1+0x4] ;  /* 0x0000040001097983 */ /* 0x000f220000100800 */
[----:B------:R-:W-:-:S03]  /*6660*/  ULDC UR4, c[0x0][0x3f4] ;  /* 0x0000fd0000047ab9 */ /* 0x000fc60000000800 */
[----:B------:R-:W4:Y:S01]  /*6670*/  LDL R12, [R1+0x60] ;  /* 0x00006000010c7983 */ /* 0x000f220000100800 */
[----:B------:R-:W-:Y:S01]  /*6680*/  ISETP.GE.AND P2, PT, R152, UR4, PT ;  /* 0x0000000498007c0c */ /* 0x000fe2000bf46270 */
[----:B---3--:R-:W-:Y:S02]  /*6690*/  IMAD.MOV.U32 R10, RZ, RZ, R0 ;  /* 0x000000ffff0a7224 */ /* 0x008fe400078e0000 */
[----:B--2---:R-:W-:Y:S02]  /*66a0*/  IMAD.MOV.U32 R11, RZ, RZ, R3 ;  /* 0x000000ffff0b7224 */ /* 0x004fe400078e0003 */
[----:B-1----:R-:W-:Y:S01]  /*66b0*/  IMAD.MOV.U32 R15, RZ, RZ, R5 ;  /* 0x000000ffff0f7224 */ /* 0x002fe200078e0005 */
[----:B------:R-:W-:Y:S02]  /*66c0*/  CS2R R28, SRZ ;  /* 0x00000000001c7805 */ /* 0x000fe4000001ff00 */
[----:B------:R-:W-:Y:S02]  /*66d0*/  CS2R R34, SRZ ;  /* 0x0000000000227805 */ /* 0x000fe4000001ff00 */
[----:B------:R-:W-:-:S03]  /*66e0*/  CS2R R24, SRZ ;  /* 0x0000000000187805 */ /* 0x000fc6000001ff00 */
[----:B------:R-:W-:-:S05]  /*66f0*/  @!P2 IMAD.WIDE R10, R152, 0x2, R10 ;  /* 0x00000002980aa825 */ /* 0x000fca00078e020a */
[----:B------:R1:W5:Y:S01]  /*6700*/  @!P2 LD.E.64 R28, desc[UR40][R10.64] ;  /* 0x000000280a1ca980 */ /* 0x000362000c101b00 */
[----:B----4-:R-:W-:-:S13]  /*6710*/  ISETP.GE.AND P3, PT, R9, UR4, PT ;  /* 0x0000000409007c0c */ /* 0x010fda000bf66270 */
[C---:B------:R-:W-:Y:S01]  /*6720*/  @!P3 IMAD.SHL.U32 R37, R9.reuse, 0x2, RZ ;  /* 0x000000020925b824 */ /* 0x040fe200078e00ff */
[----:B------:R-:W-:-:S04]  /*6730*/  @!P3 SHF.L.U64.HI R20, R9, 0x1, R12 ;  /* 0x000000010914b819 */ /* 0x000fc8000001020c */
[-C--:B------:R-:W-:Y:S02]  /*6740*/  @!P3 IADD3 R26, P0, R0, R37.reuse, RZ ;  /* 0x00000025001ab210 */ /* 0x080fe40007f1e0ff */
[----:B0-----:R-:W-:Y:S01]  /*6750*/  @!P3 IADD3 R36, P1, R14, R37, RZ ;  /* 0x000000250e24b210 */ /* 0x001fe20007f3e0ff */
[----:B------:R-:W-:-:S04]  /*6760*/  @!P2 IMAD.WIDE R12, R152, 0x2, R14 ;  /* 0x00000002980ca825 */ /* 0x000fc800078e020e */
[--C-:B------:R-:W-:Y:S01]  /*6770*/  @!P3 IMAD.X R27, R3, 0x1, R20.reuse, P0 ;  /* 0x00000001031bb824 */ /* 0x100fe200000e0614 */
[----:B------:R1:W5:Y:S01]  /*6780*/  @!P2 LD.E.64 R34, desc[UR40][R12.64] ;  /* 0x000000280c22a980 */ /* 0x000362000c101b00 */
[----:B------:R-:W-:Y:S01]  /*6790*/  @!P3 IMAD.X R37, R5, 0x1, R20, P1 ;  /* 0x000000010525b824 */ /* 0x000fe200008e0614 */
[----:B------:R-:W-:Y:S02]  /*67a0*/  CS2R R20, SRZ ;  /* 0x0000000000147805 */ /* 0x000fe4000001ff00 */
[----:B------:R1:W5:Y:S04]  /*67b0*/  @!P3 LD.E.64 R24, desc[UR40][R26.64] ;  /* 0x000000281a18b980 */ /* 0x000368000c101b00 */
[----:B------:R1:W5:Y:S02]  /*67c0*/  @!P3 LD.E.64 R20, desc[UR40][R36.64] ;  /* 0x000000282414b980 */ /* 0x000364000c101b00 */
.L_x_2712:
[----:B------:R-:W-:Y:S05]  /*67d0*/  BSYNC B1 ;  /* 0x0000000000017941 */ /* 0x000fea0003800000 */
.L_x_2711:
[----:B---3-5:R-:W-:Y:S01]  /*67e0*/  IMAD.MOV.U32 R0, RZ, RZ, R34 ;  /* 0x000000ffff007224 */ /* 0x028fe200078e0022 */
[----:B------:R-:W-:Y:S01]  /*67f0*/  UMOV UR4, 0xffffffff ;  /* 0xffffffff00047882 */ /* 0x000fe20000000000 */
[----:B--2---:R-:W-:Y:S01]  /*6800*/  IMAD.MOV.U32 R3, RZ, RZ, R35 ;  /* 0x000000ffff037224 */ /* 0x004fe200078e0023 */
[----:B-1----:R-:W-:Y:S01]  /*6810*/  CS2R R26, SRZ ;  /* 0x00000000001a7805 */ /* 0x002fe2000001ff00 */
        /* <DEDUP_REMOVED lines=9> */
[----:B------:R-:W-:Y:S02]  /*68b0*/  PRMT R46, R0, 0x7610, R46 ;  /* 0x00007610002e7816 */ /* 0x000fe4000000002e */
[----:B------:R-:W-:Y:S02]  /*68c0*/  PRMT R39, R39, 0x5410, R3 ;  /* 0x0000541027277816 */ /* 0x000fe40000000003 */
[----:B------:R-:W-:Y:S02]  /*68d0*/  PRMT R40, R40, 0x5410, R5 ;  /* 0x0000541028287816 */ /* 0x000fe40000000005 */
[----:B------:R-:W-:Y:S01]  /*68e0*/  PRMT R50, R9, 0x7610, R50 ;  /* 0x0000761009327816 */ /* 0x000fe20000000032 */
[----:B------:R-:W-:Y:S06]  /*68f0*/  BRA.DIV UR4, `(.L_x_2713) ;  /* 0x0000012e04d87947 */ /* 0x000fec000b800000 */
[----:B------:R1:W2:Y:S04]  /*6900*/  SHFL.IDX PT, R3, R6, 0x1, 0x1c1f ;  /* 0x003c1f0006037f89 */ /* 0x0002a800000e0000 */
[----:B------:R1:W3:Y:S04]  /*6910*/  SHFL.IDX PT, R0, R4, 0x1, 0x1c1f ;  /* 0x003c1f0004007f89 */ /* 0x0002e800000e0000 */
[----:B------:R1:W1:Y:S04]  /*6920*/  SHFL.IDX PT, R5, R8, 0x1, 0x1c1f ;  /* 0x003c1f0008057f89 */ /* 0x00026800000e0000 */
[----:B0-----:R0:W0:Y:S02]  /*6930*/  SHFL.IDX PT, R14, R7, 0x1, 0x1c1f ;  /* 0x003c1f00070e7f89 */ /* 0x00102400000e0000 */
.L_x_2933:
[----:B-1----:R-:W5:Y:S04]  /*6940*/  LDL R6, [R1+0x58] ;  /* 0x0000580001067983 */ /* 0x002f680000100800 */
[----:B------:R-:W4:Y:S01]  /*6950*/  LDL R42, [R1+0x38] ;  /* 0x00003800012a7983 */ /* 0x000f220000100800 */
[----:B------:R-:W-:Y:S01]  /*6960*/  VIADD R41, R41, 0x60 ;  /* 0x0000006029297836 */ /* 0x000fe20000000000 */
[----:B------:R-:W-:Y:S01]  /*6970*/  BSSY B1, `(.L_x_2714) ;  /* 0x0000023000017945 */ /* 0x000fe20003800000 */
[----:B------:R-:W-:Y:S02]  /*6980*/  CS2R R10, SRZ ;  /* 0x00000000000a7805 */ /* 0x000fe4000001ff00 */
[----:B------:R-:W-:Y:S02]  /*6990*/  CS2R R12, SRZ ;  /* 0x00000000000c7805 */ /* 0x000fe4000001ff00 */
[----:B------:R-:W-:-:S02]  /*69a0*/  CS2R R8, SRZ ;  /* 0x0000000000087805 */ /* 0x000fc4000001ff00 */
[----:B------:R-:W-:Y:S02]  /*69b0*/  ISETP.GE.AND P0, PT, R41, R32, PT ;  /* 0x000000202900720c */ /* 0x000fe40003f06270 */
[----:B-----5:R-:W-:-:S04]  /*69c0*/  LEA.HI R4, R6, R6, RZ, 0x1 ;  /* 0x0000000606047211 */ /* 0x020fc800078f08ff */
[----:B------:R-:W-:Y:S01]  /*69d0*/  LOP3.LUT R4, R4, 0xfffffffe, RZ, 0xc0, !PT ;  /* 0xfffffffe04047812 */ /* 0x000fe200078ec0ff */
[----:B----4-:R-:W-:-:S04]  /*69e0*/  IMAD.SHL.U32 R31, R42, 0x40, RZ ;  /* 0x000000402a1f7824 */ /* 0x010fc800078e00ff */
[----:B------:R-:W-:-:S05]  /*69f0*/  IMAD.IADD R4, R6, 0x1, -R4 ;  /* 0x0000000106047824 */ /* 0x000fca00078e0a04 */
[----:B------:R-:W-:Y:S01]  /*6a00*/  SHF.L.U32 R41, R4, 0x1f, RZ ;  /* 0x0000001f04297819 */ /* 0x000fe200000006ff */
[----:B------:R-:W-:Y:S06]  /*6a10*/  @P0 BRA `(.L_x_2715) ;  /* 0x0000000000600947 */ /* 0x000fec0003800000 */
[----:B------:R-:W4:Y:S01]  /*6a20*/  LDL R15, [R1+0x4] ;  /* 0x00000400010f7983 */ /* 0x000f220000100800 */
[----:B------:R-:W-:-:S03]  /*6a30*/  ULDC UR4, c[0x0][0x3f4] ;  /* 0x0000fd0000047ab9 */ /* 0x000fc60000000800 */
[----:B------:R-:W4:Y:S01]  /*6a40*/  LDL R36, [R1+0x60] ;  /* 0x0000600001247983 */ /* 0x000f220000100800 */
[----:B------:R-:W-:Y:S01]  /*6a50*/  ISETP.GE.AND P2, PT, R152, UR4, PT ;  /* 0x0000000498007c0c */ /* 0x000fe2000bf46270 */
[----:B---3--:R-:W-:Y:S02]  /*6a60*/  IMAD.MOV.U32 R6, RZ, RZ, R0 ;  /* 0x000000ffff067224 */ /* 0x008fe400078e0000 */
[----:B0-2---:R-:W-:Y:S01]  /*6a70*/  IMAD.MOV.U32 R7, RZ, RZ, R3 ;  /* 0x000000ffff077224 */ /* 0x005fe200078e0003 */
[----:B------:R-:W-:Y:S02]  /*6a80*/  CS2R R12, SRZ ;  /* 0x00000000000c7805 */ /* 0x000fe4000001ff00 */
[----:B------:R-:W-:-:S07]  /*6a90*/  CS2R R26, SRZ ;  /* 0x00000000001a7805 */ /* 0x000fce000001ff00 */
[----:B------:R-:W-:-:S05]  /*6aa0*/  @!P2 IMAD.WIDE R6, R152, 0x2, R6 ;  /* 0x000000029806a825 */ /* 0x000fca00078e0206 */
[----:B------:R1:W5:Y:S01]  /*6ab0*/  @!P2 LD.E.64 R12, desc[UR40][R6.64] ;  /* 0x00000028060ca980 */ /* 0x000362000c101b00 */
[----:B----4-:R-:W-:-:S13]  /*6ac0*/  ISETP.GE.AND P3, PT, R15, UR4, PT ;  /* 0x000000040f007c0c */ /* 0x010fda000bf66270 */
        /* <DEDUP_REMOVED lines=13> */
.L_x_2715:
[----:B------:R-:W-:Y:S05]  /*6ba0*/  BSYNC B1 ;  /* 0x0000000000017941 */ /* 0x000fea0003800000 */
.L_x_2714:
[----:B01----:R-:W0:Y:S01]  /*6bb0*/  S2R R7, SR_TID.X ;  /* 0x0000000000077919 */ /* 0x003e220000002100 */
[----:B------:R-:W1:Y:S01]  /*6bc0*/  SYNCS.PHASECHK.TRANS64.TRYWAIT P0, [R2+URZ+0x16800], R41 ;  /* 0x01680029020075a7 */ /* 0x000e62000800017f */
[----:B------:R-:W-:Y:S01]  /*6bd0*/  LOP3.LUT R31, R31, 0x1c0, RZ, 0xc0, !PT ;  /* 0x000001c01f1f7812 */ /* 0x000fe200078ec0ff */
[----:B--2--5:R-:W-:Y:S01]  /*6be0*/  IMAD.MOV.U32 R3, RZ, RZ, R26 ;  /* 0x000000ffff037224 */ /* 0x024fe200078e001a */
[----:B------:R-:W-:Y:S01]  /*6bf0*/  BSSY B1, `(.L_x_2716) ;  /* 0x000001f000017945 */ /* 0x000fe20003800000 */
[----:B------:R-:W-:Y:S01]  /*6c00*/  IMAD.MOV.U32 R4, RZ, RZ, R10 ;  /* 0x000000ffff047224 */ /* 0x000fe200078e000a */
[----:B---3--:R-:W-:Y:S01]  /*6c10*/  LOP3.LUT R0, R31, 0x18, R16, 0xf8, !PT ;  /* 0x000000181f007812 */ /* 0x008fe200078ef810 */
[----:B------:R-:W-:Y:S01]  /*6c20*/  IMAD R15, R33, -0xc0, R32 ;  /* 0xffffff40210f7824 */ /* 0x000fe200078e0220 */
[----:B------:R-:W-:Y:S01]  /*6c30*/  SHF.R.U32.HI R31, RZ, 0x3, R31 ;  /* 0x00000003ff1f7819 */ /* 0x000fe2000001161f */
[----:B------:R-:W-:Y:S01]  /*6c40*/  IMAD.MOV.U32 R5, RZ, RZ, R11 ;  /* 0x000000ffff057224 */ /* 0x000fe200078e000b */
[----:B------:R-:W-:Y:S01]  /*6c50*/  PRMT R37, R3, 0x7610, R37 ;  /* 0x0000761003257816 */ /* 0x000fe20000000025 */
[----:B------:R-:W-:Y:S01]  /*6c60*/  IMAD.MOV.U32 R3, RZ, RZ, R27 ;  /* 0x000000ffff037224 */ /* 0x000fe200078e001b */
[----:B------:R-:W-:Y:S01]  /*6c70*/  LOP3.LUT R0, R0, R31, RZ, 0x3c, !PT ;  /* 0x0000001f00007212 */ /* 0x000fe200078e3cff */
[----:B------:R-:W-:Y:S01]  /*6c80*/  IMAD.MOV.U32 R6, RZ, RZ, R12 ;  /* 0x000000ffff067224 */ /* 0x000fe200078e000c */
[----:B------:R-:W-:Y:S01]  /*6c90*/  PRMT R14, R4, 0x7610, R14 ;  /* 0x00007610040e7816 */ /* 0x000fe2000000000e */
[----:B------:R-:W-:Y:S01]  /*6ca0*/  IMAD.MOV.U32 R4, RZ, RZ, R8 ;  /* 0x000000ffff047224 */ /* 0x000fe200078e0008 */
[----:B------:R-:W-:-:S02]  /*6cb0*/  PRMT R36, R3, 0x7610, R36 ;  /* 0x0000761003247816 */ /* 0x000fc40000000024 */
[----:B------:R-:W-:Y:S02]  /*6cc0*/  VIMNMX R15, R15, 0xc0, PT ;  /* 0x000000c00f0f7848 */ /* 0x000fe40003fe0100 */
[----:B------:R-:W-:Y:S02]  /*6cd0*/  PRMT R31, R5, 0x7610, R31 ;  /* 0x00007610051f7816 */ /* 0x000fe4000000001f */
[----:B------:R-:W-:Y:S02]  /*6ce0*/  PRMT R32, R4, 0x7610, R32 ;  /* 0x0000761004207816 */ /* 0x000fe40000000020 */
[----:B------:R-:W-:Y:S02]  /*6cf0*/  PRMT R40, R6, 0x7610, R40 ;  /* 0x0000761006287816 */ /* 0x000fe40000000028 */
[----:B------:R-:W-:Y:S02]  /*6d00*/  LOP3.LUT P2, RZ, R42, 0x4, RZ, 0xc0, !PT ;  /* 0x000000042aff7812 */ /* 0x000fe4000784c0ff */
[----:B------:R-:W-:-:S02]  /*6d10*/  ISETP.GE.AND P1, PT, R154, R15, PT ;  /* 0x0000000f9a00720c */ /* 0x000fc40003f26270 */
[----:B------:R-:W-:Y:S01]  /*6d20*/  MOV R5, R9 ;  /* 0x0000000900057202 */ /* 0x000fe20000000f00 */
[----:B0-----:R-:W-:-:S05]  /*6d30*/  VIADD R44, R7, 0xffffff80 ;  /* 0xffffff80072c7836 */ /* 0x001fca0000000000 */
[----:B------:R-:W-:-:S04]  /*6d40*/  SHF.R.S32.HI R7, RZ, 0x1f, R44 ;  /* 0x0000001fff077819 */ /* 0x000fc8000001142c */
[----:B------:R-:W-:-:S04]  /*6d50*/  LEA.HI R7, R7, R44, RZ, 0x5 ;  /* 0x0000002c07077211 */ /* 0x000fc800078f28ff */
[----:B------:R-:W-:-:S05]  /*6d60*/  SHF.R.S32.HI R7, RZ, 0x5, R7 ;  /* 0x00000005ff077819 */ /* 0x000fca0000011407 */
[----:B------:R-:W-:Y:S02]  /*6d70*/  IMAD R3, R7, 0x200, R0 ;  /* 0x0000020007037824 */ /* 0x000fe400078e0200 */
[----:B------:R-:W-:Y:S02]  /*6d80*/  IMAD.MOV.U32 R0, RZ, RZ, R13 ;  /* 0x000000ffff007224 */ /* 0x000fe400078e000d */
[----:B------:R-:W-:-:S03]  /*6d90*/  IMAD R3, R3, 0x2, R2 ;  /* 0x0000000203037824 */ /* 0x000fc600078e0202 */
[----:B------:R-:W-:Y:S01]  /*6da0*/  PRMT R51, R0, 0x7610, R51 ;  /* 0x0000761000337816 */ /* 0x000fe20000000033 */
[C---:B------:R-:W-:Y:S02]  /*6db0*/  VIADD R4, R3.reuse, 0x8400 ;  /* 0x0000840003047836 */ /* 0x040fe40000000000 */
[----:B------:R-:W-:Y:S01]  /*6dc0*/  VIADD R0, R3, 0x8440 ;  /* 0x0000844003007836 */ /* 0x000fe20000000000 */
[----:B-1----:R-:W-:Y:S06]  /*6dd0*/  @!P0 BRA `(.L_x_2717) ;  /* 0x0000012c00108947 */ /* 0x002fec0003800000 */
.L_x_2934:
[----:B------:R-:W-:Y:S05]  /*6de0*/  BSYNC B1 ;  /* 0x0000000000017941 */ /* 0x000fea0003800000 */
.L_x_2716:
[----:B------:R-:W-:Y:S01]  /*6df0*/  BSSY B1, `(.L_x_2718) ;  /* 0x0000068000017945 */ /* 0x000fe20003800000 */
[----:B------:R-:W-:Y:S01]  /*6e00*/  PRMT R33, R5, 0x7610, R33 ;  /* 0x0000761005217816 */ /* 0x000fe20000000021 */
[----:B------:R-:W-:Y:S02]  /*6e10*/  @P2 VIADD R0, R4, 0xffffffc0 ;  /* 0xffffffc004002836 */ /* 0x000fe40000000000 */
[----:B------:R-:W-:Y:S05]  /*6e20*/  @P1 BRA `(.L_x_2719) ;  /* 0x0000000400901947 */ /* 0x000fea0003800000 */
[----:B------:R-:W2:Y:S01]  /*6e30*/  LDL R6, [R1+0x4] ;  /* 0x0000040001067983 */ /* 0x000ea20000100800 */
[----:B------:R-:W1:Y:S01]  /*6e40*/  LDC R5, c[0x0][0x3f4] ;  /* 0x0000fd00ff057b82 */ /* 0x000e620000000800 */
[----:B------:R-:W-:Y:S01]  /*6e50*/  BSSY B2, `(.L_x_2720) ;  /* 0x0000032000027945 */ /* 0x000fe20003800000 */
[-C--:B-1----:R-:W-:Y:S02]  /*6e60*/  ISETP.GE.AND P0, PT, R152, R5.reuse, PT ;  /* 0x000000059800720c */ /* 0x082fe40003f06270 */
[----:B--2---:R-:W-:-:S11]  /*6e70*/  ISETP.GE.AND P1, PT, R6, R5, PT ;  /* 0x000000050600720c */ /* 0x004fd60003f26270 */
[----:B------:R-:W-:Y:S05]  /*6e80*/  @P0 BRA `(.L_x_2721) ;  /* 0x0000000000b80947 */ /* 0x000fea0003800000 */
[----:B------:R-:W1:Y:S01]  /*6e90*/  LDS.128 R4, [R3+0x8400] ;  /* 0x0084000003047984 */ /* 0x000e620000000c00 */
[----:B------:R-:W-:Y:S02]  /*6ea0*/  SHF.R.U32.HI R45, RZ, 0x10, R35 ;  /* 0x00000010ff2d7819 */ /* 0x000fe40000011623 */
[--C-:B------:R-:W-:Y:S02]  /*6eb0*/  SHF.R.U32.HI R42, RZ, 0x10, R29.reuse ;  /* 0x00000010ff2a7819 */ /* 0x100fe4000001161d */
[----:B0-----:R-:W-:Y:S02]  /*6ec0*/  SHF.R.U64 R41, R28, 0x10, R29 ;  /* 0x000000101c297819 */ /* 0x001fe4000000121d */
        /* <DEDUP_REMOVED lines=9> */
[C---:B-1----:R-:W-:Y:S01]  /*6f60*/  LOP3.LUT R29, R6.reuse, 0xffff0000, RZ, 0xc0, !PT ;  /* 0xffff0000061d7812 */ /* 0x042fe200078ec0ff */
        /* <DEDUP_REMOVED lines=32> */
.L_x_2721:
[----:B------:R-:W-:Y:S05]  /*7170*/  BSYNC B2 ;  /* 0x0000000000027941 */ /* 0x000fea0003800000 */
.L_x_2720:
[----:B------:R-:W-:Y:S05]  /*7180*/  @P1 BRA `(.L_x_2719) ;  /* 0x0000000000b81947 */ /* 0x000fea0003800000 */
[----:B-1----:R-:W1:Y:S01]  /*7190*/  LDS.128 R4, [R0] ;  /* 0x0000000000047984 */ /* 0x002e620000000c00 */
[--C-:B------:R-:W-:Y:S02]  /*71a0*/  SHF.R.U64 R28, R24, 0x10, R25.reuse ;  /* 0x00000010181c7819 */ /* 0x100fe40000001219 */
[----:B------:R-:W-:Y:S02]  /*71b0*/  SHF.R.U32.HI R29, RZ, 0x10, R25 ;  /* 0x00000010ff1d7819 */ /* 0x000fe40000011619 */
[--C-:B------:R-:W-:Y:S02]  /*71c0*/  SHF.R.U64 R25, R20, 0x10, R21.reuse ;  /* 0x0000001014197819 */ /* 0x100fe40000001215 */
        /* <DEDUP_REMOVED lines=9> */
[C---:B-1----:R-:W-:Y:S01]  /*7260*/  LOP3.LUT R21, R6.reuse, 0xffff0000, RZ, 0xc0, !PT ;  /* 0xffff000006157812 */ /* 0x042fe200078ec0ff */
[----:B------:R-:W-:Y:S01]  /*7270*/  IMAD.U32 R20, R6, 0x10000, RZ ;  /* 0x0001000006147824 */ /* 0x000fe200078e00ff */
[C---:B------:R-:W-:Y:S01]  /*7280*/  LOP3.LUT R25, R7.reuse, 0xffff0000, RZ, 0xc0, !PT ;  /* 0xffff000007197812 */ /* 0x040fe200078ec0ff */
[----:B------:R-:W-:-:S02]  /*7290*/  IMAD.U32 R24, R7, 0x10000, RZ ;  /* 0x0001000007187824 */ /* 0x000fc400078e00ff */
[C---:B0-----:R-:W-:Y:S01]  /*72a0*/  FMUL.FTZ R41, R21.reuse, R35 ;  /* 0x0000002315297220 */ /* 0x041fe20000410000 */
[-C--:B------:R-:W-:Y:S01]  /*72b0*/  FMUL.FTZ R42, R21, R34.reuse ;  /* 0x00000022152a7220 */ /* 0x080fe20000410000 */
[C---:B------:R-:W-:Y:S01]  /*72c0*/  FMUL.FTZ R21, R25.reuse, R39 ;  /* 0x0000002719157220 */ /* 0x040fe20000410000 */
[----:B------:R-:W-:Y:S02]  /*72d0*/  IMAD.U32 R6, R4, 0x10000, RZ ;  /* 0x0001000004067824 */ /* 0x000fe400078e00ff */
[C---:B------:R-:W-:Y:S01]  /*72e0*/  FFMA.FTZ R41, R20.reuse, R34, -R41 ;  /* 0x0000002214297223 */ /* 0x040fe20000010829 */
[----:B------:R-:W-:Y:S01]  /*72f0*/  FFMA.FTZ R42, R20, R35, R42 ;  /* 0x00000023142a7223 */ /* 0x000fe2000001002a */
[-C--:B------:R-:W-:Y:S01]  /*7300*/  FMUL.FTZ R35, R25, R29.reuse ;  /* 0x0000001d19237220 */ /* 0x080fe20000410000 */
[----:B------:R-:W-:Y:S01]  /*7310*/  FFMA.FTZ R34, R24, R29, -R21 ;  /* 0x0000001d18227223 */ /* 0x000fe20000010815 */
[C---:B------:R-:W-:Y:S01]  /*7320*/  IMAD.U32 R7, R5.reuse, 0x10000, RZ ;  /* 0x0001000005077824 */ /* 0x040fe200078e00ff */
[----:B------:R-:W-:Y:S01]  /*7330*/  LOP3.LUT R4, R4, 0xffff0000, RZ, 0xc0, !PT ;  /* 0xffff000004047812 */ /* 0x000fe200078ec0ff */
[----:B------:R-:W-:Y:S01]  /*7340*/  IMAD.U32 R25, R38, 0x10000, RZ ;  /* 0x0001000026197824 */ /* 0x000fe200078e00ff */
[----:B------:R-:W-:Y:S01]  /*7350*/  LOP3.LUT R5, R5, 0xffff0000, RZ, 0xc0, !PT ;  /* 0xffff000005057812 */ /* 0x000fe200078ec0ff */
[----:B------:R-:W-:Y:S01]  /*7360*/  IMAD.U32 R21, R28, 0x10000, RZ ;  /* 0x000100001c157824 */ /* 0x000fe200078e00ff */
        /* <DEDUP_REMOVED lines=16> */
.L_x_2719:
[----:B------:R-:W-:Y:S05]  /*7470*/  BSYNC B1 ;  /* 0x0000000000017941 */ /* 0x000fea0003800000 */
.L_x_2718:
[----:B-12---:R-:W-:-:S04]  /*7480*/  IADD3 R4, R154, 0x60, RZ ;  /* 0x000000609a047810 */ /* 0x006fc80007ffe0ff */
[----:B------:R-:W-:-:S13]  /*7490*/  ISETP.GE.AND P0, PT, R4, R15, PT ;  /* 0x0000000f0400720c */ /* 0x000fda0003f06270 */
        /* <DEDUP_REMOVED lines=17> */
[----:B------:R-:W-:Y:S01]  /*75b0*/  IMAD.U32 R24, R21, 0x10000, RZ ;  /* 0x0001000015187824 */ /* 0x000fe200078e00ff */
[----:B------:R-:W-:Y:S02]  /*75c0*/  PRMT R37, R37, 0x5410, R12 ;  /* 0x0000541025257816 */ /* 0x000fe4000000000c */
[----:B------:R-:W-:Y:S02]  /*75d0*/  LOP3.LUT R21, R21, 0xffff0000, RZ, 0xc0, !PT ;  /* 0xffff000015157812 */ /* 0x000fe400078ec0ff */
[C---:B-1----:R-:W-:Y:S01]  /*75e0*/  LOP3.LUT R13, R6.reuse, 0xffff0000, RZ, 0xc0, !PT ;  /* 0xffff0000060d7812 */ /* 0x042fe200078ec0ff */
[----:B------:R-:W-:Y:S01]  /*75f0*/  IMAD.U32 R12, R6, 0x10000, RZ ;  /* 0x00010000060c7824 */ /* 0x000fe200078e00ff */
[C---:B------:R-:W-:Y:S01]  /*7600*/  LOP3.LUT R20, R7.reuse, 0xffff0000, RZ, 0xc0, !PT ;  /* 0xffff000007147812 */ /* 0x040fe200078ec0ff */
[----:B------:R-:W-:-:S02]  /*7610*/  IMAD.U32 R15, R7, 0x10000, RZ ;  /* 0x00010000070f7824 */ /* 0x000fc400078e00ff */
[CC--:B------:R-:W-:Y:S01]  /*7620*/  FMUL.FTZ R27, R13.reuse, R25.reuse ;  /* 0x000000190d1b7220 */ /* 0x0c0fe20000410000 */
[----:B------:R-:W-:Y:S01]  /*7630*/  FMUL.FTZ R26, R13, R24 ;  /* 0x000000180d1a7220 */ /* 0x000fe20000410000 */
[----:B------:R-:W-:Y:S01]  /*7640*/  FMUL.FTZ R28, R20, R36 ;  /* 0x00000024141c7220 */ /* 0x000fe20000410000 */
[----:B------:R-:W-:Y:S02]  /*7650*/  IMAD.U32 R6, R4, 0x10000, RZ ;  /* 0x0001000004067824 */ /* 0x000fe400078e00ff */
[C---:B------:R-:W-:Y:S01]  /*7660*/  FFMA.FTZ R27, R12.reuse, R24, -R27 ;  /* 0x000000180c1b7223 */ /* 0x040fe2000001081b */
[C---:B------:R-:W-:Y:S02]  /*7670*/  IMAD.U32 R7, R5.reuse, 0x10000, RZ ;  /* 0x0001000005077824 */ /* 0x040fe400078e00ff */
[----:B------:R-:W-:Y:S01]  /*7680*/  FFMA.FTZ R26, R12, R25, R26 ;  /* 0x000000190c1a7223 */ /* 0x000fe2000001001a */
[----:B------:R-:W-:Y:S01]  /*7690*/  IMAD.U32 R13, R40, 0x10000, RZ ;  /* 0x00010000280d7824 */ /* 0x000fe200078e00ff */
[----:B------:R-:W-:Y:S01]  /*76a0*/  LOP3.LUT R4, R4, 0xffff0000, RZ, 0xc0, !PT ;  /* 0xffff000004047812 */ /* 0x000fe200078ec0ff */
[-C--:B------:R-:W-:Y:S01]  /*76b0*/  FMUL.FTZ R20, R20, R21.reuse ;  /* 0x0000001514147220 */ /* 0x080fe20000410000 */
[----:B------:R-:W-:Y:S01]  /*76c0*/  LOP3.LUT R5, R5, 0xffff0000, RZ, 0xc0, !PT ;  /* 0xffff000005057812 */ /* 0x000fe200078ec0ff */
[----:B------:R-:W-:Y:S01]  /*76d0*/  FFMA.FTZ R28, R15, R21, -R28 ;  /* 0x000000150f1c7223 */ /* 0x000fe2000001081c */
[C---:B------:R-:W-:Y:S01]  /*76e0*/  LOP3.LUT R12, R37.reuse, 0xffff0000, RZ, 0xc0, !PT ;  /* 0xffff0000250c7812 */ /* 0x040fe200078ec0ff */
[----:B------:R-:W-:Y:S01]  /*76f0*/  IMAD.U32 R21, R37, 0x10000, RZ ;  /* 0x0001000025157824 */ /* 0x000fe200078e00ff */
[----:B------:R-:W-:Y:S01]  /*7700*/  LOP3.LUT R40, R40, 0xffff0000, RZ, 0xc0, !PT ;  /* 0xffff000028287812 */ /* 0x000fe200078ec0ff */
[----:B------:R-:W-:Y:S01]  /*7710*/  FFMA.FTZ R29, R15, R36, R20 ;  /* 0x000000240f1d7223 */ /* 0x000fe20000010014 */
[C---:B------:R-:W-:Y:S01]  /*7720*/  FMUL.FTZ R20, R4.reuse, R13 ;  /* 0x0000000d04147220 */ /* 0x040fe20000410000 */
[-C--:B------:R-:W-:Y:S01]  /*7730*/  FMUL.FTZ R15, R4, R21.reuse ;  /* 0x00000015040f7220 */ /* 0x080fe20000410000 */
[C---:B------:R-:W-:Y:S01]  /*7740*/  FMUL.FTZ R24, R5.reuse, R12 ;  /* 0x0000000c05187220 */ /* 0x040fe20000410000 */
[-C--:B------:R-:W-:Y:S01]  /*7750*/  FMUL.FTZ R25, R5, R40.reuse ;  /* 0x0000002805197220 */ /* 0x080fe20000410000 */
[C---:B------:R-:W-:Y:S01]  /*7760*/  FFMA.FTZ R21, R6.reuse, R21, R20 ;  /* 0x0000001506157223 */ /* 0x040fe20000010014 */
[----:B------:R-:W-:Y:S01]  /*7770*/  FFMA.FTZ R4, R6, R13, -R15 ;  /* 0x0000000d06047223 */ /* 0x000fe2000001080f */
[C---:B------:R-:W-:Y:S01]  /*7780*/  FFMA.FTZ R5, R7.reuse, R40, -R24 ;  /* 0x0000002807057223 */ /* 0x040fe20000010818 */
[----:B------:R-:W-:Y:S01]  /*7790*/  FFMA.FTZ R12, R7, R12, R25 ;  /* 0x0000000c070c7223 */ /* 0x000fe20000010019 */
[----:B------:R-:W-:-:S02]  /*77a0*/  F2FP.BF16.F32.PACK_AB R6, R26, R27 ;  /* 0x0000001b1a06723e */ /* 0x000fc400000010ff */
[----:B------:R-:W-:Y:S02]  /*77b0*/  F2FP.BF16.F32.PACK_AB R7, R29, R28 ;  /* 0x0000001c1d07723e */ /* 0x000fe400000010ff */
[----:B------:R-:W-:Y:S02]  /*77c0*/  F2FP.BF16.F32.PACK_AB R4, R21, R4 ;  /* 0x000000041504723e */ /* 0x000fe400000010ff */
[----:B------:R-:W-:-:S05]  /*77d0*/  F2FP.BF16.F32.PACK_AB R5, R12, R5 ;  /* 0x000000050c05723e */ /* 0x000fca00000010ff */
[----:B------:R1:W-:Y:S02]  /*77e0*/  STS.128 [R3+0xb400], R4 ;  /* 0x00b4000403007388 */ /* 0x0003e40000000c00 */
.L_x_2724:
[----:B------:R-:W-:Y:S05]  /*77f0*/  BSYNC B1 ;  /* 0x0000000000017941 */ /* 0x000fea0003800000 */
.L_x_2723:
[----:B------:R-:W-:Y:S05]  /*7800*/  @P1 BRA `(.L_x_2722) ;  /* 0x0000001800501947 */ /* 0x000fea0003800000 */
[----:B-1----:R-:W1:Y:S01]  /*7810*/  LDS.128 R4, [R0+0x3000] ;  /* 0x0030000000047984 */ /* 0x002e620000000c00 */
[----:B------:R-:W-:Y:S02]  /*7820*/  SHF.R.U64 R3, R10, 0x10, R11 ;  /* 0x000000100a037819 */ /* 0x000fe4000000120b */
[----:B------:R-:W-:Y:S02]  /*7830*/  SHF.R.U64 R13, R8, 0x10, R9 ;  /* 0x00000010080d7819 */ /* 0x000fe40000001209 */
        /* <DEDUP_REMOVED lines=21> */
[C---:B------:R-:W-:Y:S01]  /*7990*/  IMAD.U32 R6, R5.reuse, 0x10000, RZ ;  /* 0x0001000005067824 */ /* 0x040fe200078e00ff */
        /* <DEDUP_REMOVED lines=22> */
.L_x_2709:
[----:B------:R-:W1:Y:S01]  /*7b00*/  S2R R0, SR_TID.X ;  /* 0x0000000000007919 */ /* 0x000e620000002100 */
[----:B------:R-:W2:Y:S01]  /*7b10*/  LDC R32, c[0x0][0x448] ;  /* 0x00011200ff207b82 */ /* 0x000ea20000000800 */
[----:B------:R-:W-:Y:S01]  /*7b20*/  ULDC.64 UR4, c[0x0][0x3f8] ;  /* 0x0000fe0000047ab9 */ /* 0x000fe20000000a00 */
[----:B------:R-:W-:Y:S01]  /*7b30*/  ULDC.64 UR6, c[0x0][0x408] ;  /* 0x0001020000067ab9 */ /* 0x000fe20000000a00 */
[----:B------:R-:W-:Y:S02]  /*7b40*/  IMAD.MOV.U32 R4, RZ, RZ, R26 ;  /* 0x000000ffff047224 */ /* 0x000fe400078e001a */
[----:B------:R-:W-:Y:S02]  /*7b50*/  IMAD.MOV.U32 R6, RZ, RZ, R24 ;  /* 0x000000ffff067224 */ /* 0x000fe400078e0018 */
[----:B------:R-:W-:Y:S01]  /*7b60*/  IMAD.MOV.U32 R7, RZ, RZ, R31 ;  /* 0x000000ffff077224 */ /* 0x000fe200078e001f */
[----:B--2---:R-:W-:Y:S01]  /*7b70*/  ISETP.NE.AND P0, PT, R32, 0x1, PT ;  /* 0x000000012000780c */ /* 0x004fe20003f05270 */
[----:B-1----:R-:W-:-:S05]  /*7b80*/  VIADD R0, R0, 0xffffff80 ;  /* 0xffffff8000007836 */ /* 0x002fca0000000000 */
[----:B------:R-:W-:-:S07]  /*7b90*/  SHF.R.S32.HI R3, RZ, 0x1f, R0 ;  /* 0x0000001fff037819 */ /* 0x000fce0000011400 */
[----:B------:R-:W1:Y:S01]  /*7ba0*/  @P0 LDC R5, c[0x0][0x450] ;  /* 0x00011400ff050b82 */ /* 0x000e620000000800 */
[----:B------:R-:W-:-:S04]  /*7bb0*/  LEA.HI R3, R3, R0, RZ, 0x2 ;  /* 0x0000000003037211 */ /* 0x000fc800078f10ff */
[----:B------:R-:W-:-:S05]  /*7bc0*/  LOP3.LUT R3, R3, 0xfffffffc, RZ, 0xc0, !PT ;  /* 0xfffffffc03037812 */ /* 0x000fca00078ec0ff */
[----:B------:R-:W-:Y:S02]  /*7bd0*/  IMAD.IADD R3, R0, 0x1, -R3 ;  /* 0x0000000100037824 */ /* 0x000fe400078e0a03 */
[----:B------:R-:W2:Y:S02]  /*7be0*/  @P0 LDC R0, c[0x0][0x44c] ;  /* 0x00011300ff000b82 */ /* 0x000ea40000000800 */
[----:B------:R-:W-:-:S04]  /*7bf0*/  IMAD R3, R3, 0x60, R41 ;  /* 0x0000006003037824 */ /* 0x000fc800078e0229 */
[----:B--2---:R-:W-:-:S05]  /*7c00*/  @P0 IMAD.HI.U32 R0, R3, R0, RZ ;  /* 0x0000000003000227 */ /* 0x004fca00078e00ff */
[----:B-1----:R-:W-:Y:S02]  /*7c10*/  @P0 SHF.R.U32.HI R3, RZ, R5, R0 ;  /* 0x00000005ff030219 */ /* 0x002fe40000011600 */
[----:B------:R-:W-:Y:S02]  /*7c20*/  MOV R5, R29 ;  /* 0x0000001d00057202 */ /* 0x000fe40000000f00 */
[----:B------:R-:W-:Y:S01]  /*7c30*/  SHF.R.S32.HI R0, RZ, 0x1f, R3 ;  /* 0x0000001fff007819 */ /* 0x000fe20000011403 */
[----:B------:R-:W-:-:S04]  /*7c40*/  IMAD.WIDE.U32 R6, R3, UR6, R6 ;  /* 0x0000000603067c25 */ /* 0x000fc8000f8e0006 */
[C---:B------:R-:W-:Y:S02]  /*7c50*/  IMAD R8, R0.reuse, UR4, RZ ;  /* 0x0000000400087c24 */ /* 0x040fe4000f8e02ff */
[----:B------:R-:W-:Y:S02]  /*7c60*/  IMAD R0, R0, UR6, RZ ;  /* 0x0000000600007c24 */ /* 0x000fe4000f8e02ff */
[----:B------:R-:W-:-:S04]  /*7c70*/  IMAD.WIDE.U32 R4, R3, UR4, R4 ;  /* 0x0000000403047c25 */ /* 0x000fc8000f8e0004 */
[C---:B------:R-:W-:Y:S01]  /*7c80*/  IMAD R9, R3.reuse, UR5, R8 ;  /* 0x0000000503097c24 */ /* 0x040fe2000f8e0208 */
[----:B------:R-:W-:Y:S01]  /*7c90*/  ULDC.64 UR4, c[0x0][0x3e8] ;  /* 0x0000fa0000047ab9 */ /* 0x000fe20000000a00 */
[----:B------:R-:W-:Y:S01]  /*7ca0*/  IMAD R3, R3, UR7, R0 ;  /* 0x0000000703037c24 */ /* 0x000fe2000f8e0200 */
[----:B------:R-:W-:Y:S01]  /*7cb0*/  ULDC.64 UR6, c[0x0][0x400] ;  /* 0x0001000000067ab9 */ /* 0x000fe20000000a00 */
[----:B------:R-:W-:Y:S01]  /*7cc0*/  IMAD.IADD R5, R5, 0x1, R9 ;  /* 0x0000000105057824 */ /* 0x000fe200078e0209 */
[----:B------:R-:W-:Y:S01]  /*7cd0*/  LEA R25, P0, R4, UR4, 0x1 ;  /* 0x0000000404197c11 */ /* 0x000fe2000f8008ff */
[----:B------:R-:W-:Y:S01]  /*7ce0*/  IMAD.IADD R3, R7, 0x1, R3 ;  /* 0x0000000107037824 */ /* 0x000fe200078e0203 */
[----:B------:R-:W-:Y:S01]  /*7cf0*/  LEA R27, P1, R6, UR6, 0x1 ;  /* 0x00000006061b7c11 */ /* 0x000fe2000f8208ff */
[----:B------:R-:W-:Y:S01]  /*7d00*/  UMOV UR4, 0xffffffff ;  /* 0xffffffff00047882 */ /* 0x000fe20000000000 */
[----:B------:R-:W-:Y:S02]  /*7d10*/  LEA.HI.X R26, R4, UR5, R5, 0x1, P0 ;  /* 0x00000005041a7c11 */ /* 0x000fe400080f0c05 */
[----:B------:R-:W-:Y:S01]  /*7d20*/  LEA.HI.X R24, R6, UR7, R3, 0x1, P1 ;  /* 0x0000000706187c11 */ /* 0x000fe200088f0c03 */
[----:B------:R-:W-:Y:S08]  /*7d30*/  BRA.DIV UR4, `(.L_x_2725) ;  /* 0x0000011e044c7947 */ /* 0x000ff0000b800000 */
[----:B------:R-:W2:Y:S01]  /*7d40*/  LDL R6, [R1+0x18] ;  /* 0x0000180001067983 */ /* 0x000ea20000100800 */
[----:B------:R-:W1:Y:S03]  /*7d50*/  LDC R35, c[0x0][0x3f4] ;  /* 0x0000fd00ff237b82 */ /* 0x000e660000000800 */
[----:B------:R-:W3:Y:S04]  /*7d60*/  SHFL.IDX PT, R3, R25, RZ, 0x1c1f ;  /* 0x001c1fff19037589 */ /* 0x000ee800000e0000 */
[----:B------:R-:W5:Y:S04]  /*7d70*/  SHFL.IDX PT, R0, R26, RZ, 0x1c1f ;  /* 0x001c1fff1a007589 */ /* 0x000f6800000e0000 */
[----:B0-----:R-:W0:Y:S04]  /*7d80*/  SHFL.IDX PT, R14, R27, RZ, 0x1c1f ;  /* 0x001c1fff1b0e7589 */ /* 0x001e2800000e0000 */
[----:B------:R-:W4:Y:S01]  /*7d90*/  SHFL.IDX PT, R4, R24, RZ, 0x1c1f ;  /* 0x001c1fff18047589 */ /* 0x000f2200000e0000 */
[----:B-1----:R-:W-:Y:S01]  /*7da0*/  ISETP.GE.AND P0, PT, R16, R35, PT ;  /* 0x000000231000720c */ /* 0x002fe20003f06270 */
[----:B--2---:R-:W-:-:S05]  /*7db0*/  IMAD R32, R6, R32, RZ ;  /* 0x0000002006207224 */ /* 0x004fca00078e02ff */
[----:B------:R-:W-:-:S13]  /*7dc0*/  ISETP.GE.OR P1, PT, R41, R32, P0 ;  /* 0x000000202900720c */ /* 0x000fda0000726670 */
[C---:B------:R-:W-:Y:S01]  /*7dd0*/  @!P1 IMAD.SHL.U32 R5, R16.reuse, 0x2, RZ ;  /* 0x0000000210059824 */ /* 0x040fe200078e00ff */
[----:B------:R-:W-:-:S04]  /*7de0*/  @!P1 SHF.L.U64.HI R21, R16, 0x1, R17 ;  /* 0x0000000110159819 */ /* 0x000fc80000010211 */
[----:B---3--:R-:W-:-:S05]  /*7df0*/  @!P1 IADD3 R6, P2, R3, R5, RZ ;  /* 0x0000000503069210 */ /* 0x008fca0007f5e0ff */
[----:B-----5:R-:W-:-:S05]  /*7e00*/  @!P1 IMAD.X R7, R0, 0x1, R21, P2 ;  /* 0x0000000100079824 */ /* 0x020fca00010e0615 */
[----:B------:R-:W2:Y:S01]  /*7e10*/  @!P1 LD.E.128 R8, desc[UR40][R6.64] ;  /* 0x0000002806089980 */ /* 0x000ea2000c101d00 */
[----:B0-----:R-:W-:-:S05]  /*7e20*/  @!P1 IADD3 R14, P2, R14, R5, RZ ;  /* 0x000000050e0e9210 */ /* 0x001fca0007f5e0ff */
[----:B----4-:R-:W-:-:S04]  /*7e30*/  @!P1 IMAD.X R3, R4, 0x1, R21, P2 ;  /* 0x0000000104039824 */ /* 0x010fc800010e0615 */
[----:B------:R-:W-:-:S05]  /*7e40*/  @!P1 IMAD.MOV.U32 R15, RZ, RZ, R3 ;  /* 0x000000ffff0f9224 */ /* 0x000fca00078e0003 */
[----:B------:R0:W3:Y:S01]  /*7e50*/  @!P1 LD.E.128 R4, desc[UR40][R14.64] ;  /* 0x000000280e049980 */ /* 0x0000e2000c101d00 */
[----:B------:R-:W-:Y:S02]  /*7e60*/  CS2R R36, SRZ ;  /* 0x0000000000247805 */ /* 0x000fe4000001ff00 */
[----:B------:R-:W-:Y:S02]  /*7e70*/  CS2R R38, SRZ ;  /* 0x0000000000267805 */ /* 0x000fe4000001ff00 */
[----:B------:R-:W-:Y:S01]  /*7e80*/  CS2R R28, SRZ ;  /* 0x00000000001c7805 */ /* 0x000fe2000001ff00 */
[----:B------:R-:W1:Y:S01]  /*7e90*/  SHFL.IDX PT, R24, R24, 0x1, 0x1c1f ;  /* 0x003c1f0018187f89 */ /* 0x000e6200000e0000 */
[----:B------:R-:W-:-:S03]  /*7ea0*/  CS2R R20, SRZ ;  /* 0x0000000000147805 */ /* 0x000fc6000001ff00 */
[----:B0-----:R0:W4:Y:S01]  /*7eb0*/  SHFL.IDX PT, R14, R27, 0x1, 0x1c1f ;  /* 0x003c1f001b0e7f89 */ /* 0x00112200000e0000 */
[----:B--2---:R-:W-:Y:S02]  /*7ec0*/  @!P1 IMAD.MOV.U32 R36, RZ, RZ, R8 ;  /* 0x000000ffff249224 */ /* 0x004fe400078e0008 */
[----:B------:R-:W-:Y:S02]  /*7ed0*/  @!P1 IMAD.MOV.U32 R37, RZ, RZ, R9 ;  /* 0x000000ffff259224 */ /* 0x000fe400078e0009 */
[----:B------:R-:W-:Y:S02]  /*7ee0*/  IMAD.MOV.U32 R0, RZ, RZ, R36 ;  /* 0x000000ffff007224 */ /* 0x000fe400078e0024 */
[----:B------:R-:W-:Y:S02]  /*7ef0*/  IMAD.MOV.U32 R3, RZ, RZ, R37 ;  /* 0x000000ffff037224 */ /* 0x000fe400078e0025 */
[----:B------:R-:W-:Y:S01]  /*7f00*/  @!P1 IMAD.MOV.U32 R38, RZ, RZ, R10 ;  /* 0x000000ffff269224 */ /* 0x000fe200078e000a */
[----:B------:R-:W-:Y:S01]  /*7f10*/  PRMT R48, R0, 0x7610, R48 ;  /* 0x0000761000307816 */ /* 0x000fe20000000030 */
[----:B------:R-:W-:Y:S01]  /*7f20*/  @!P1 IMAD.MOV.U32 R39, RZ, RZ, R11 ;  /* 0x000000ffff279224 */ /* 0x000fe200078e000b */
[----:B------:R-:W-:Y:S01]  /*7f30*/  PRMT R34, R34, 0x5410, R3 ;  /* 0x0000541022227816 */ /* 0x000fe20000000003 */
[----:B------:R0:W2:Y:S01]  /*7f40*/  SHFL.IDX PT, R0, R26, 0x1, 0x1c1f ;  /* 0x003c1f001a007f89 */ /* 0x0000a200000e0000 */
[----:B------:R-:W-:-:S02]  /*7f50*/  IMAD.MOV.U32 R8, RZ, RZ, R38 ;  /* 0x000000ffff087224 */ /* 0x000fc400078e0026 */
[----:B---3--:R-:W-:Y:S01]  /*7f60*/  @!P1 IMAD.MOV.U32 R28, RZ, RZ, R4 ;  /* 0x000000ffff1c9224 */ /* 0x008fe200078e0004 */
[----:B------:R0:W3:Y:S01]  /*7f70*/  SHFL.IDX PT, R3, R25, 0x1, 0x1c1f ;  /* 0x003c1f0019037f89 */ /* 0x0000e200000e0000 */
[----:B------:R-:W-:Y:S01]  /*7f80*/  @!P1 IMAD.MOV.U32 R29, RZ, RZ, R5 ;  /* 0x000000ffff1d9224 */ /* 0x000fe200078e0005 */
[----:B------:R-:W-:Y:S01]  /*7f90*/  @!P1 MOV R21, R7 ;  /* 0x0000000700159202 */ /* 0x000fe20000000f00 */
[----:B------:R-:W-:Y:S01]  /*7fa0*/  @!P1 IMAD.MOV.U32 R20, RZ, RZ, R6 ;  /* 0x000000ffff149224 */ /* 0x000fe200078e0006 */
[----:B------:R-:W-:Y:S01]  /*7fb0*/  PRMT R31, R8, 0x7610, R31 ;  /* 0x00007610081f7816 */ /* 0x000fe2000000001f */
[----:B------:R-:W-:Y:S02]  /*7fc0*/  IMAD.MOV.U32 R4, RZ, RZ, R28 ;  /* 0x000000ffff047224 */ /* 0x000fe400078e001c */
[----:B------:R-:W-:Y:S02]  /*7fd0*/  IMAD.MOV.U32 R5, RZ, RZ, R29 ;  /* 0x000000ffff057224 */ /* 0x000fe400078e001d */
[----:B------:R-:W-:Y:S01]  /*7fe0*/  IMAD.MOV.U32 R9, RZ, RZ, R39 ;  /* 0x000000ffff097224 */ /* 0x000fe200078e0027 */
[----:B------:R-:W-:Y:S01]  /*7ff0*/  PRMT R50, R4, 0x7610, R50 ;  /* 0x0000761004327816 */ /* 0x000fe20000000032 */
[----:B------:R-:W-:Y:S01]  /*8000*/  IMAD.MOV.U32 R6, RZ, RZ, R20 ;  /* 0x000000ffff067224 */ /* 0x000fe200078e0014 */
[----:B------:R-:W-:Y:S01]  /*8010*/  PRMT R54, R5, 0x7610, R54 ;  /* 0x0000761005367816 */ /* 0x000fe20000000036 */
[----:B------:R-:W-:Y:S01]  /*8020*/  IMAD.MOV.U32 R7, RZ, RZ, R21 ;  /* 0x000000ffff077224 */ /* 0x000fe200078e0015 */
[----:B------:R-:W-:-:S02]  /*8030*/  PRMT R34, R9, 0x7610, R34 ;  /* 0x0000761009227816 */ /* 0x000fc40000000022 */
[----:B------:R-:W-:Y:S02]  /*8040*/  CS2R R4, SRZ ;  /* 0x0000000000047805 */ /* 0x000fe4000001ff00 */
[----:B------:R-:W-:Y:S02]  /*8050*/  PRMT R31, R31, 0x5410, R6 ;  /* 0x000054101f1f7816 */ /* 0x000fe40000000006 */
[----:B012-4-:R-:W-:-:S07]  /*8060*/  PRMT R55, R7, 0x7610, R55 ;  /* 0x0000761007377816 */ /* 0x017fce0000000037 */
.L_x_2944:
[----:B------:R-:W2:Y:S01]  /*8070*/  LDL R7, [R1+0x58] ;  /* 0x0000580001077983 */ /* 0x000ea20000100800 */
[----:B------:R-:W-:Y:S01]  /*8080*/  VIADD R41, R41, 0x60 ;  /* 0x0000006029297836 */ /* 0x000fe20000000000 */
[----:B------:R-:W-:Y:S01]  /*8090*/  BSSY B1, `(.L_x_2726) ;  /* 0x0000016000017945 */ /* 0x000fe20003800000 */
[----:B------:R-:W-:Y:S02]  /*80a0*/  CS2R R8, SRZ ;  /* 0x0000000000087805 */ /* 0x000fe4000001ff00 */
[----:B------:R-:W-:Y:S02]  /*80b0*/  CS2R R10, SRZ ;  /* 0x00000000000a7805 */ /* 0x000fe4000001ff00 */
[----:B------:R-:W-:Y:S02]  /*80c0*/  ISETP.GE.AND P1, PT, R41, R32, PT ;  /* 0x000000202900720c */ /* 0x000fe40003f26270 */
[----:B--2---:R-:W-:-:S04]  /*80d0*/  LEA.HI R6, R7, R7, RZ, 0x1 ;  /* 0x0000000707067211 */ /* 0x004fc800078f08ff */
[----:B------:R-:W-:-:S05]  /*80e0*/  LOP3.LUT R6, R6, 0xfffffffe, RZ, 0xc0, !PT ;  /* 0xfffffffe06067812 */ /* 0x000fca00078ec0ff */
[----:B------:R-:W-:Y:S01]  /*80f0*/  IMAD.IADD R13, R7, 0x1, -R6 ;  /* 0x00000001070d7824 */ /* 0x000fe200078e0a06 */
[----:B------:R-:W-:-:S04]  /*8100*/  CS2R R6, SRZ ;  /* 0x0000000000067805 */ /* 0x000fc8000001ff00 */
[----:B------:R-:W-:Y:S01]  /*8110*/  SHF.L.U32 R13, R13, 0x1f, RZ ;  /* 0x0000001f0d0d7819 */ /* 0x000fe200000006ff */
[----:B------:R-:W-:Y:S06]  /*8120*/  @P1 BRA `(.L_x_2727) ;  /* 0x0000000000301947 */ /* 0x000fec0003800000 */
[----:B------:R-:W-:Y:S02]  /*8130*/  CS2R R6, SRZ ;  /* 0x0000000000067805 */ /* 0x000fe4000001ff00 */
[----:B------:R-:W-:Y:S02]  /*8140*/  CS2R R8, SRZ ;  /* 0x0000000000087805 */ /* 0x000fe4000001ff00 */
[----:B------:R-:W-:Y:S01]  /*8150*/  CS2R R10, SRZ ;  /* 0x00000000000a7805 */ /* 0x000fe2000001ff00 */
[----:B------:R-:W-:Y:S06]  /*8160*/  @P0 BRA `(.L_x_2727) ;  /* 0x0000000000200947 */ /* 0x000fec0003800000 */
[C---:B------:R-:W-:Y:S01]  /*8170*/  IMAD.SHL.U32 R4, R16.reuse, 0x2, RZ ;  /* 0x0000000210047824 */ /* 0x040fe200078e00ff */
[----:B------:R-:W-:-:S04]  /*8180*/  SHF.L.U64.HI R5, R16, 0x1, R17 ;  /* 0x0000000110057819 */ /* 0x000fc80000010211 */
[-C--:B---3--:R-:W-:Y:S02]  /*8190*/  IADD3 R8, P1, R3, R4.reuse, RZ ;  /* 0x0000000403087210 */ /* 0x088fe40007f3e0ff */
[----:B------:R-:W-:-:S03]  /*81a0*/  IADD3 R4, P2, R14, R4, RZ ;  /* 0x000000040e047210 */ /* 0x000fc60007f5e0ff */
[--C-:B------:R-:W-:Y:S02]  /*81b0*/  IMAD.X R9, R0, 0x1, R5.reuse, P1 ;  /* 0x0000000100097824 */ /* 0x100fe400008e0605 */
[----:B------:R-:W-:-:S04]  /*81c0*/  IMAD.X R5, R24, 0x1, R5, P2 ;  /* 0x0000000118057824 */ /* 0x000fc800010e0605 */
[----:B------:R-:W5:Y:S04]  /*81d0*/  LD.E.128 R8, desc[UR40][R8.64] ;  /* 0x0000002808087980 */ /* 0x000f68000c101d00 */
[----:B------:R-:W5:Y:S02]  /*81e0*/  LD.E.128 R4, desc[UR40][R4.64] ;  /* 0x0000002804047980 */ /* 0x000f64000c101d00 */
.L_x_2727:
[----:B------:R-:W-:Y:S05]  /*81f0*/  BSYNC B1 ;  /* 0x0000000000017941 */ /* 0x000fea0003800000 */
.L_x_2726:
[----:B------:R-:W0:Y:S01]  /*8200*/  SYNCS.PHASECHK.TRANS64.TRYWAIT P1, [R2+URZ+0x16800], R13 ;  /* 0x0168000d020075a7 */ /* 0x000e22000802017f */
[----:B------:R-:W-:Y:S01]  /*8210*/  IMAD R32, R33, -0xc0, R32 ;  /* 0xffffff4021207824 */ /* 0x000fe200078e0220 */
[----:B------:R-:W-:Y:S01]  /*8220*/  BSSY B1, `(.L_x_2728) ;  /* 0x0000014000017945 */ /* 0x000fe20003800000 */
[----:B------:R-:W-:Y:S02]  /*8230*/  VIADD R14, R154, 0x60 ;  /* 0x000000609a0e7836 */ /* 0x000fe40000000000 */
[----:B-----5:R-:W-:Y:S01]  /*8240*/  IMAD.MOV.U32 R0, RZ, RZ, R4 ;  /* 0x000000ffff007224 */ /* 0x020fe200078e0004 */
[----:B---3--:R-:W-:Y:S01]  /*8250*/  VIMNMX R3, R32, 0xc0, PT ;  /* 0x000000c020037848 */ /* 0x008fe20003fe0100 */
[----:B------:R-:W-:-:S03]  /*8260*/  IMAD.MOV.U32 R12, RZ, RZ, R5 ;  /* 0x000000ffff0c7224 */ /* 0x000fc600078e0005 */
[-C--:B------:R-:W-:Y:S02]  /*8270*/  ISETP.GE.OR P2, PT, R154, R3.reuse, P0 ;  /* 0x000000039a00720c */ /* 0x080fe40000746670 */
[----:B------:R-:W-:Y:S01]  /*8280*/  ISETP.GE.OR P0, PT, R14, R3, P0 ;  /* 0x000000030e00720c */ /* 0x000fe20000706670 */
        /* <DEDUP_REMOVED lines=12> */
[----:B0-----:R-:W-:Y:S06]  /*8350*/  @!P1 BRA `(.L_x_2729) ;  /* 0x0000011c00389947 */ /* 0x001fec0003800000 */
.L_x_2945:
[----:B------:R-:W-:Y:S05]  /*8360*/  BSYNC B1 ;  /* 0x0000000000017941 */ /* 0x000fea0003800000 */
.L_x_2728:
        /* <DEDUP_REMOVED lines=23> */
[----:B------:R-:W-:Y:S02]  /*84e0*/  PRMT R51, R54, 0x5410, R51 ;  /* 0x0000541036337816 */ /* 0x000fe40000000033 */
[----:B0-----:R-:W-:-:S04]  /*84f0*/  IADD3 R25, R14, -0x80, RZ ;  /* 0xffffff800e197810 */ /* 0x001fc80007ffe0ff */
[----:B------:R-:W-:-:S04]  /*8500*/  SHF.R.S32.HI R24, RZ, 0x1f, R25 ;  /* 0x0000001fff187819 */ /* 0x000fc80000011419 */
[----:B------:R-:W-:-:S04]  /*8510*/  LEA.HI R24, R24, R25, RZ, 0x5 ;  /* 0x0000001918187211 */ /* 0x000fc800078f28ff */
[----:B------:R-:W-:Y:S01]  /*8520*/  SHF.R.S32.HI R24, RZ, 0x5, R24 ;  /* 0x00000005ff187819 */ /* 0x000fe20000011418 */
[----:B--2---:R-:W-:-:S05]  /*8530*/  IMAD.SHL.U32 R12, R12, 0x40, RZ ;  /* 0x000000400c0c7824 */ /* 0x004fca00078e00ff */
[----:B------:R-:W-:-:S04]  /*8540*/  LOP3.LUT R14, R12, 0x1c0, RZ, 0xc0, !PT ;  /* 0x000001c00c0e7812 */ /* 0x000fc800078ec0ff */
[C---:B------:R-:W-:Y:S02]  /*8550*/  LOP3.LUT R12, R14.reuse, 0x38, R16, 0xf8, !PT ;  /* 0x000000380e0c7812 */ /* 0x040fe400078ef810 */
[----:B------:R-:W-:Y:S02]  /*8560*/  SHF.R.U32.HI R15, RZ, 0x3, R14 ;  /* 0x00000003ff0f7819 */ /* 0x000fe4000001160e */
        /* <DEDUP_REMOVED lines=13> */
[C---:B-1----:R-:W-:Y:S01]  /*8640*/  IMAD.U32 R31, R24.reuse, 0x10000, RZ ;  /* 0x00010000181f7824 */ /* 0x042fe200078e00ff */
[----:B------:R-:W-:Y:S01]  /*8650*/  LOP3.LUT R24, R24, 0xffff0000, RZ, 0xc0, !PT ;  /* 0xffff000018187812 */ /* 0x000fe200078ec0ff */
[C---:B------:R-:W-:Y:S01]  /*8660*/  IMAD.U32 R34, R25.reuse, 0x10000, RZ ;  /* 0x0001000019227824 */ /* 0x040fe200078e00ff */
[----:B------:R-:W-:Y:S01]  /*8670*/  LOP3.LUT R25, R25, 0xffff0000, RZ, 0xc0, !PT ;  /* 0xffff000019197812 */ /* 0x000fe200078ec0ff */
[C---:B------:R-:W-:Y:S01]  /*8680*/  FMUL.FTZ R55, R31.reuse, R50 ;  /* 0x000000321f377220 */ /* 0x040fe20000410000 */
[----:B------:R-:W-:Y:S01]  /*8690*/  FMUL.FTZ R57, R31, R39 ;  /* 0x000000271f397220 */ /* 0x000fe20000410000 */
[----:B------:R-:W-:Y:S01]  /*86a0*/  LOP3.LUT R31, R38, 0xffff0000, RZ, 0xc0, !PT ;  /* 0xffff0000261f7812 */ /* 0x000fe200078ec0ff */
[----:B------:R-:W-:-:S02]  /*86b0*/  IMAD.U32 R38, R51, 0x10000, RZ ;  /* 0x0001000033267824 */ /* 0x000fc400078e00ff */
[----:B------:R-:W-:Y:S01]  /*86c0*/  FFMA.FTZ R55, R20, R39, -R55 ;  /* 0x0000002714377223 */ /* 0x000fe20000010837 */
[----:B------:R-:W-:Y:S01]  /*86d0*/  FMUL.FTZ R39, R24, R49 ;  /* 0x0000003118277220 */ /* 0x000fe20000410000 */
[----:B------:R-:W-:Y:S01]  /*86e0*/  FFMA.FTZ R57, R20, R50, R57 ;  /* 0x0000003214397223 */ /* 0x000fe20000010039 */
[----:B------:R-:W-:Y:S02]  /*86f0*/  IMAD.U32 R20, R46, 0x10000, RZ ;  /* 0x000100002e147824 */ /* 0x000fe400078e00ff */
[-C--:B------:R-:W-:Y:S01]  /*8700*/  FMUL.FTZ R59, R24, R31.reuse ;  /* 0x0000001f183b7220 */ /* 0x080fe20000410000 */
[----:B------:R-:W-:Y:S01]  /*8710*/  FFMA.FTZ R50, R12, R31, -R39 ;  /* 0x0000001f0c327223 */ /* 0x000fe20000010827 */
[C---:B------:R-:W-:Y:S01]  /*8720*/  FMUL.FTZ R54, R34.reuse, R38 ;  /* 0x0000002622367220 */ /* 0x040fe20000410000 */
[----:B------:R-:W-:Y:S01]  /*8730*/  FMUL.FTZ R31, R34, R20 ;  /* 0x00000014221f7220 */ /* 0x000fe20000410000 */
[----:B------:R-:W-:Y:S01]  /*8740*/  LOP3.LUT R24, R51, 0xffff0000, RZ, 0xc0, !PT ;  /* 0xffff000033187812 */ /* 0x000fe200078ec0ff */
[----:B------:R-:W-:Y:S01]  /*8750*/  IMAD.U32 R36, R26, 0x10000, RZ ;  /* 0x000100001a247824 */ /* 0x000fe200078e00ff */
[----:B------:R-:W-:Y:S01]  /*8760*/  LOP3.LUT R46, R46, 0xffff0000, RZ, 0xc0, !PT ;  /* 0xffff00002e2e7812 */ /* 0x000fe200078ec0ff */
[C---:B------:R-:W-:Y:S01]  /*8770*/  FFMA.FTZ R38, R21.reuse, R38, R31 ;  /* 0x0000002615267223 */ /* 0x040fe2000001001f */
[----:B------:R-:W-:Y:S01]  /*8780*/  FFMA.FTZ R34, R12, R49, R59 ;  /* 0x000000310c227223 */ /* 0x000fe2000001003b */
[----:B------:R-:W-:Y:S01]  /*8790*/  FFMA.FTZ R54, R21, R20, -R54 ;  /* 0x0000001415367223 */ /* 0x000fe20000010836 */
[----:B------:R-:W-:-:S02]  /*87a0*/  IMAD.U32 R31, R52, 0x10000, RZ ;  /* 0x00010000341f7824 */ /* 0x000fc400078e00ff */
[----:B------:R-:W-:Y:S01]  /*87b0*/  FMUL.FTZ R12, R25, R24 ;  /* 0x00000018190c7220 */ /* 0x000fe20000410000 */
[----:B------:R-:W-:Y:S02]  /*87c0*/  IMAD.U32 R21, R47, 0x10000, RZ ;  /* 0x000100002f157824 */ /* 0x000fe400078e00ff */
[-C--:B------:R-:W-:Y:S01]  /*87d0*/  FMUL.FTZ R56, R25, R46.reuse ;  /* 0x0000002e19387220 */ /* 0x080fe20000410000 */
[----:B------:R-:W-:Y:S01]  /*87e0*/  SHF.L.U32 R20, R53, 0x10, RZ ;  /* 0x0000001035147819 */ /* 0x000fe200000006ff */
[----:B------:R-:W-:Y:S02]  /*87f0*/  IMAD.U32 R37, R27, 0x10000, RZ ;  /* 0x000100001b257824 */ /* 0x000fe400078e00ff */
[----:B------:R-:W-:Y:S01]  /*8800*/  FMUL.FTZ R49, R36, R31 ;  /* 0x0000001f24317220 */ /* 0x000fe20000410000 */
[----:B------:R-:W-:Y:S02]  /*8810*/  IMAD.U32 R28, R14, 0x10000, RZ ;  /* 0x000100000e1c7824 */ /* 0x000fe400078e00ff */
[C---:B------:R-:W-:Y:S01]  /*8820*/  FFMA.FTZ R25, R13.reuse, R46, -R12 ;  /* 0x0000002e0d197223 */ /* 0x040fe2000001080c */
[----:B------:R-:W-:Y:S01]  /*8830*/  FMUL.FTZ R36, R36, R21 ;  /* 0x0000001524247220 */ /* 0x000fe20000410000 */
[----:B------:R-:W-:Y:S01]  /*8840*/  FFMA.FTZ R39, R13, R24, R56 ;  /* 0x000000180d277223 */ /* 0x000fe20000010038 */
[----:B------:R-:W-:-:S02]  /*8850*/  IMAD.U32 R29, R15, 0x10000, RZ ;  /* 0x000100000f1d7824 */ /* 0x000fc400078e00ff */
[C---:B------:R-:W-:Y:S01]  /*8860*/  FMUL.FTZ R24, R37.reuse, R20 ;  /* 0x0000001425187220 */ /* 0x040fe20000410000 */
[----:B------:R-:W-:Y:S02]  /*8870*/  IMAD.U32 R12, R48, 0x10000, RZ ;  /* 0x00010000300c7824 */ /* 0x000fe400078e00ff */
        /* <DEDUP_REMOVED lines=8> */
[----:B------:R-:W-:-:S02]  /*8900*/  LOP3.LUT R12, R53, 0xffff0000, RZ, 0xc0, !PT ;  /* 0xffff0000350c7812 */ /* 0x000fc400078ec0ff */
[----:B------:R-:W-:Y:S01]  /*8910*/  LOP3.LUT R47, R47, 0xffff0000, RZ, 0xc0, !PT ;  /* 0xffff00002f2f7812 */ /* 0x000fe200078ec0ff */
[----:B------:R-:W-:Y:S01]  /*8920*/  FMUL.FTZ R21, R26, R13 ;  /* 0x0000000d1a157220 */ /* 0x000fe20000410000 */
[----:B------:R-:W-:Y:S01]  /*8930*/  LOP3.LUT R48, R48, 0xffff0000, RZ, 0xc0, !PT ;  /* 0xffff000030307812 */ /* 0x000fe200078ec0ff */
[----:B------:R-:W-:Y:S01]  /*8940*/  FMUL.FTZ R24, R27, R12 ;  /* 0x0000000c1b187220 */ /* 0x000fe20000410000 */
[----:B------:R-:W-:Y:S01]  /*8950*/  LOP3.LUT R14, R14, 0xffff0000, RZ, 0xc0, !PT ;  /* 0xffff00000e0e7812 */ /* 0x000fe200078ec0ff */
[-C--:B------:R-:W-:Y:S01]  /*8960*/  FMUL.FTZ R26, R26, R47.reuse ;  /* 0x0000002f1a1a7220 */ /* 0x080fe20000410000 */
[----:B------:R-:W-:Y:S01]  /*8970*/  LOP3.LUT R15, R15, 0xffff0000, RZ, 0xc0, !PT ;  /* 0xffff00000f0f7812 */ /* 0x000fe200078ec0ff */
[-C--:B------:R-:W-:Y:S02]  /*8980*/  FMUL.FTZ R29, R27, R48.reuse ;  /* 0x000000301b1d7220 */ /* 0x080fe40000410000 */
[C---:B------:R-:W-:Y:S01]  /*8990*/  FFMA.FTZ R20, R14.reuse, R47, -R21 ;  /* 0x0000002f0e147223 */ /* 0x040fe20000010815 */
[----:B------:R-:W-:Y:S01]  /*89a0*/  FFMA.FTZ R21, R14, R13, R26 ;  /* 0x0000000d0e157223 */ /* 0x000fe2000001001a */
[C---:B------:R-:W-:Y:S01]  /*89b0*/  FFMA.FTZ R27, R15.reuse, R48, -R24 ;  /* 0x000000300f1b7223 */ /* 0x040fe20000010818 */
[----:B------:R-:W-:Y:S01]  /*89c0*/  FFMA.FTZ R29, R15, R12, R29 ;  /* 0x0000000c0f1d7223 */ /* 0x000fe2000001001d */
[----:B------:R-:W-:-:S02]  /*89d0*/  F2FP.BF16.F32.PACK_AB R12, R50, R55 ;  /* 0x00000037320c723e */ /* 0x000fc400000010ff */
[----:B------:R-:W-:Y:S02]  /*89e0*/  F2FP.BF16.F32.PACK_AB R13, R25, R54 ;  /* 0x00000036190d723e */ /* 0x000fe400000010ff */
[----:B------:R-:W-:Y:S02]  /*89f0*/  F2FP.BF16.F32.PACK_AB R14, R20, R49 ;  /* 0x00000031140e723e */ /* 0x000fe400000010ff */
[----:B------:R-:W-:Y:S02]  /*8a00*/  F2FP.BF16.F32.PACK_AB R15, R27, R28 ;  /* 0x0000001c1b0f723e */ /* 0x000fe400000010ff */
[----:B------:R-:W-:Y:S02]  /*8a10*/  F2FP.BF16.F32.PACK_AB R24, R34, R57 ;  /* 0x000000392218723e */ /* 0x000fe400000010ff */
[----:B------:R-:W-:Y:S01]  /*8a20*/  F2FP.BF16.F32.PACK_AB R25, R39, R38 ;  /* 0x000000262719723e */ /* 0x000fe200000010ff */
[----:B------:R1:W-:Y:S01]  /*8a30*/  STS.128 [R32+0x8400], R12 ;  /* 0x0084000c20007388 */ /* 0x0003e20000000c00 */
[----:B------:R-:W-:-:S02]  /*8a40*/  F2FP.BF16.F32.PACK_AB R26, R21, R36 ;  /* 0x00000024151a723e */ /* 0x000fc400000010ff */
[----:B------:R-:W-:-:S05]  /*8a50*/  F2FP.BF16.F32.PACK_AB R27, R29, R46 ;  /* 0x0000002e1d1b723e */ /* 0x000fca00000010ff */
[----:B------:R1:W-:Y:S02]  /*8a60*/  STS.128 [R33+0x8400], R24 ;  /* 0x0084001821007388 */ /* 0x0003e40000000c00 */
.L_x_2731:
[----:B------:R-:W-:Y:S05]  /*8a70*/  BSYNC B1 ;  /* 0x0000000000017941 */ /* 0x000fea0003800000 */
.L_x_2730:
        /* <DEDUP_REMOVED lines=16> */
[----:B------:R-:W-:Y:S02]  /*8b80*/  SHF.R.U64 R8, R4, 0x10, R5 ;  /* 0x0000001004087819 */ /* 0x000fe40000001205 */
[----:B------:R-:W-:Y:S02]  /*8b90*/  SHF.R.U32.HI R9, RZ, 0x10, R9 ;  /* 0x00000010ff097819 */ /* 0x000fe40000011609 */
[----:B------:R-:W-:Y:S02]  /*8ba0*/  PRMT R43, R43, 0x5410, R8 ;  /* 0x000054102b2b7816 */ /* 0x000fe40000000008 */
[----:B------:R-:W-:-:S02]  /*8bb0*/  SHF.R.U64 R21, R10, 0x10, R11 ;  /* 0x000000100a157819 */ /* 0x000fc4000000120b */
[----:B------:R-:W-:Y:S02]  /*8bc0*/  SHF.R.U32.HI R5, RZ, 0x10, R5 ;  /* 0x00000010ff057819 */ /* 0x000fe40000011605 */
[----:B------:R-:W-:Y:S01]  /*8bd0*/  PRMT R45, R45, 0x5410, R20 ;  /* 0x000054102d2d7816 */ /* 0x000fe20000000014 */
[----:B------:R-:W-:Y:S01]  /*8be0*/  IMAD.U32 R32, R43, 0x10000, RZ ;  /* 0x000100002b207824 */ /* 0x000fe200078e00ff */
[----:B------:R-:W-:Y:S02]  /*8bf0*/  PRMT R44, R44, 0x5410, R9 ;  /* 0x000054102c2c7816 */ /* 0x000fe40000000009 */
[----:B------:R-:W-:Y:S01]  /*8c00*/  PRMT R21, R28, 0x5410, R21 ;  /* 0x000054101c157816 */ /* 0x000fe20000000015 */
[----:B------:R-:W-:Y:S01]  /*8c10*/  IMAD.U32 R28, R45, 0x10000, RZ ;  /* 0x000100002d1c7824 */ /* 0x000fe200078e00ff */
[----:B------:R-:W-:Y:S02]  /*8c20*/  PRMT R42, R42, 0x5410, R5 ;  /* 0x000054102a2a7816 */ /* 0x000fe40000000005 */
[----:B------:R-:W-:-:S02]  /*8c30*/  SHF.R.U32.HI R29, RZ, 0x10, R11 ;  /* 0x00000010ff1d7819 */ /* 0x000fc4000001160b */
[--C-:B------:R-:W-:Y:S02]  /*8c40*/  SHF.R.U64 R4, R6, 0x10, R7.reuse ;  /* 0x0000001006047819 */ /* 0x100fe40000001207 */
[----:B------:R-:W-:Y:S01]  /*8c50*/  SHF.R.U32.HI R7, RZ, 0x10, R7 ;  /* 0x00000010ff077819 */ /* 0x000fe20000011607 */
[----:B------:R-:W-:Y:S01]  /*8c60*/  IMAD.U32 R34, R42, 0x10000, RZ ;  /* 0x000100002a227824 */ /* 0x000fe200078e00ff */
[----:B------:R-:W-:Y:S02]  /*8c70*/  PRMT R29, R31, 0x5410, R29 ;  /* 0x000054101f1d7816 */ /* 0x000fe4000000001d */
[----:B------:R-:W-:Y:S02]  /*8c80*/  PRMT R40, R40, 0x5410, R7 ;  /* 0x0000541028287816 */ /* 0x000fe40000000007 */
[----:B------:R-:W-:Y:S02]  /*8c90*/  LOP3.LUT R43, R43, 0xffff0000, RZ, 0xc0, !PT ;  /* 0xffff00002b2b7812 */ /* 0x000fe400078ec0ff */
[----:B------:R-:W-:-:S02]  /*8ca0*/  PRMT R41, R41, 0x5410, R4 ;  /* 0x0000541029297816 */ /* 0x000fc40000000004 */
[----:B------:R-:W-:Y:S01]  /*8cb0*/  LOP3.LUT R45, R45, 0xffff0000, RZ, 0xc0, !PT ;  /* 0xffff00002d2d7812 */ /* 0x000fe200078ec0ff */
[----:B--2---:R-:W-:-:S04]  /*8cc0*/  IMAD.IADD R3, R12, 0x1, R0 ;  /* 0x000000010c037824 */ /* 0x004fc800078e0200 */
[----:B------:R-:W-:Y:S01]  /*8cd0*/  IMAD R0, R3, 0x2, R2 ;  /* 0x0000000203007824 */ /* 0x000fe200078e0202 */
[----:B---3--:R-:W0:Y:S04]  /*8ce0*/  LDS.128 R12, [R33+0x8400] ;  /* 0x00840000210c7984 */ /* 0x008e280000000c00 */
[----:B------:R-:W1:Y:S01]  /*8cf0*/  LDS.128 R24, [R0+0x8400] ;  /* 0x0084000000187984 */ /* 0x000e620000000c00 */
[----:B0-----:R-:W-:Y:S02]  /*8d00*/  IMAD.U32 R3, R12, 0x10000, RZ ;  /* 0x000100000c037824 */ /* 0x001fe400078e00ff */
[----:B-1----:R-:W-:Y:S02]  /*8d10*/  IMAD.U32 R9, R24, 0x10000, RZ ;  /* 0x0001000018097824 */ /* 0x002fe400078e00ff */
[----:B------:R-:W-:-:S02]  /*8d20*/  IMAD.U32 R11, R25, 0x10000, RZ ;  /* 0x00010000190b7824 */ /* 0x000fc400078e00ff */
[C---:B------:R-:W-:Y:S01]  /*8d30*/  FMUL.FTZ R36, R9.reuse, R32 ;  /* 0x0000002009247220 */ /* 0x040fe20000410000 */
[-C--:B------:R-:W-:Y:S01]  /*8d40*/  FMUL.FTZ R38, R9, R28.reuse ;  /* 0x0000001c09267220 */ /* 0x080fe20000410000 */
[----:B------:R-:W-:Y:S02]  /*8d50*/  IMAD.U32 R5, R13, 0x10000, RZ ;  /* 0x000100000d057824 */ /* 0x000fe400078e00ff */
[----:B------:R-:W-:Y:S01]  /*8d60*/  FFMA.FTZ R36, R3, R28, -R36 ;  /* 0x0000001c03247223 */ /* 0x000fe20000010824 */
[----:B------:R-:W-:Y:S01]  /*8d70*/  SHF.L.U32 R28, R44, 0x10, RZ ;  /* 0x000000102c1c7819 */ /* 0x000fe200000006ff */
[----:B------:R-:W-:Y:S01]  /*8d80*/  FMUL.FTZ R46, R11, R34 ;  /* 0x000000220b2e7220 */ /* 0x000fe20000410000 */
[----:B------:R-:W-:Y:S01]  /*8d90*/  FFMA.FTZ R38, R3, R32, R38 ;  /* 0x0000002003267223 */ /* 0x000fe20000010026 */
[----:B------:R-:W-:Y:S02]  /*8da0*/  IMAD.U32 R20, R27, 0x10000, RZ ;  /* 0x000100001b147824 */ /* 0x000fe400078e00ff */
[----:B------:R-:W-:Y:S01]  /*8db0*/  IMAD.U32 R3, R29, 0x10000, RZ ;  /* 0x000100001d037824 */ /* 0x000fe200078e00ff */
[----:B------:R-:W-:Y:S01]  /*8dc0*/  LOP3.LUT R10, R24, 0xffff0000, RZ, 0xc0, !PT ;  /* 0xffff0000180a7812 */ /* 0x000fe200078ec0ff */
[----:B------:R-:W-:-:S02]  /*8dd0*/  IMAD.U32 R9, R40, 0x10000, RZ ;  /* 0x0001000028097824 */ /* 0x000fc400078e00ff */
[-C--:B------:R-:W-:Y:S01]  /*8de0*/  FMUL.FTZ R32, R11, R28.reuse ;  /* 0x0000001c0b207220 */ /* 0x080fe20000410000 */
[----:B------:R-:W-:Y:S01]  /*8df0*/  FFMA.FTZ R46, R5, R28, -R46 ;  /* 0x0000001c052e7223 */ /* 0x000fe2000001082e */
[----:B------:R-:W-:Y:S02]  /*8e00*/  IMAD.U32 R8, R15, 0x10000, RZ ;  /* 0x000100000f087824 */ /* 0x000fe400078e00ff */
[C---:B------:R-:W-:Y:S01]  /*8e10*/  FMUL.FTZ R28, R20.reuse, R3 ;  /* 0x00000003141c7220 */ /* 0x040fe20000410000 */
[-C--:B------:R-:W-:Y:S01]  /*8e20*/  FMUL.FTZ R11, R20, R9.reuse ;  /* 0x00000009140b7220 */ /* 0x080fe20000410000 */
[----:B------:R-:W-:Y:S01]  /*8e30*/  LOP3.LUT R4, R12, 0xffff0000, RZ, 0xc0, !PT ;  /* 0xffff00000c047812 */ /* 0x000fe200078ec0ff */
[----:B------:R-:W-:Y:S01]  /*8e40*/  FFMA.FTZ R32, R5, R34, R32 ;  /* 0x0000002205207223 */ /* 0x000fe20000010020 */
[----:B------:R-:W-:Y:S01]  /*8e50*/  FFMA.FTZ R28, R8, R9, R28 ;  /* 0x00000009081c7223 */ /* 0x000fe2000001001c */
[----:B------:R-:W-:Y:S01]  /*8e60*/  FMUL.FTZ R5, R10, R43 ;  /* 0x0000002b0a057220 */ /* 0x000fe20000410000 */
[----:B------:R-:W-:Y:S01]  /*8e70*/  LOP3.LUT R24, R25, 0xffff0000, RZ, 0xc0, !PT ;  /* 0xffff000019187812 */ /* 0x000fe200078ec0ff */
[----:B------:R-:W-:Y:S01]  /*8e80*/  FFMA.FTZ R20, R8, R3, -R11 ;  /* 0x0000000308147223 */ /* 0x000fe2000001080b */
[----:B------:R-:W-:Y:S01]  /*8e90*/  LOP3.LUT R9, R42, 0xffff0000, RZ, 0xc0, !PT ;  /* 0xffff00002a097812 */ /* 0x000fe200078ec0ff */
[----:B------:R-:W-:Y:S01]  /*8ea0*/  FMUL.FTZ R11, R10, R45 ;  /* 0x0000002d0a0b7220 */ /* 0x000fe20000410000 */
[----:B------:R-:W-:Y:S01]  /*8eb0*/  LOP3.LUT R12, R13, 0xffff0000, RZ, 0xc0, !PT ;  /* 0xffff00000d0c7812 */ /* 0x000fe200078ec0ff */
[C---:B------:R-:W-:Y:S01]  /*8ec0*/  IMAD.U32 R6, R14.reuse, 0x10000, RZ ;  /* 0x000100000e067824 */ /* 0x040fe200078e00ff */
[----:B------:R-:W-:Y:S01]  /*8ed0*/  LOP3.LUT R7, R14, 0xffff0000, RZ, 0xc0, !PT ;  /* 0xffff00000e077812 */ /* 0x000fe200078ec0ff */
[----:B------:R-:W-:-:S02]  /*8ee0*/  IMAD.U32 R13, R26, 0x10000, RZ ;  /* 0x000100001a0d7824 */ /* 0x000fc400078e00ff */
[----:B------:R-:W-:Y:S01]  /*8ef0*/  FFMA.FTZ R45, R4, R45, -R5 ;  /* 0x0000002d042d7223 */ /* 0x000fe20000010805 */
[----:B------:R-:W-:Y:S01]  /*8f00*/  IMAD.U32 R8, R41, 0x10000, RZ ;  /* 0x0001000029087824 */ /* 0x000fe200078e00ff */
[----:B------:R-:W-:Y:S01]  /*8f10*/  LOP3.LUT R14, R15, 0xffff0000, RZ, 0xc0, !PT ;  /* 0xffff00000f0e7812 */ /* 0x000fe200078ec0ff */
[----:B------:R-:W-:Y:S01]  /*8f20*/  IMAD.U32 R5, R21, 0x10000, RZ ;  /* 0x0001000015057824 */ /* 0x000fe200078e00ff */
[----:B------:R-:W-:Y:S01]  /*8f30*/  LOP3.LUT R3, R44, 0xffff0000, RZ, 0xc0, !PT ;  /* 0xffff00002c037812 */ /* 0x000fe200078ec0ff */
[----:B------:R-:W-:Y:S01]  /*8f40*/  FMUL.FTZ R25, R24, R9 ;  /* 0x0000000918197220 */ /* 0x000fe20000410000 */
[----:B------:R-:W-:Y:S02]  /*8f50*/  LOP3.LUT R15, R26, 0xffff0000, RZ, 0xc0, !PT ;  /* 0xffff00001a0f7812 */ /* 0x000fe400078ec0ff */
[----:B------:R-:W-:Y:S01]  /*8f60*/  LOP3.LUT R26, R27, 0xffff0000, RZ, 0xc0, !PT ;  /* 0xffff00001b1a7812 */ /* 0x000fe200078ec0ff */
[C---:B------:R-:W-:Y:S01]  /*8f70*/  FMUL.FTZ R27, R13.reuse, R8 ;  /* 0x000000080d1b7220 */ /* 0x040fe20000410000 */
[----:B------:R-:W-:Y:S01]  /*8f80*/  FFMA.FTZ R11, R4, R43, R11 ;  /* 0x0000002b040b7223 */ /* 0x000fe2000001000b */
[----:B------:R-:W-:Y:S01]  /*8f90*/  FMUL.FTZ R13, R13, R5 ;  /* 0x000000050d0d7220 */ /* 0x000fe20000410000 */
[----:B------:R-:W-:Y:S01]  /*8fa0*/  LOP3.LUT R10, R41, 0xffff0000, RZ, 0xc0, !PT ;  /* 0xffff0000290a7812 */ /* 0x000fe200078ec0ff */
[-C--:B------:R-:W-:Y:S01]  /*8fb0*/  FMUL.FTZ R24, R24, R3.reuse ;  /* 0x0000000318187220 */ /* 0x080fe20000410000 */
[----:B------:R-:W-:Y:S01]  /*8fc0*/  FFMA.FTZ R25, R12, R3, -R25 ;  /* 0x000000030c197223 */ /* 0x000fe20000010819 */
[----:B------:R-:W-:-:S02]  /*8fd0*/  LOP3.LUT R4, R21, 0xffff0000, RZ, 0xc0, !PT ;  /* 0xffff000015047812 */ /* 0x000fc400078ec0ff */
[----:B------:R-:W-:Y:S01]  /*8fe0*/  LOP3.LUT R3, R40, 0xffff0000, RZ, 0xc0, !PT ;  /* 0xffff000028037812 */ /* 0x000fe200078ec0ff */
[C---:B------:R-:W-:Y:S01]  /*8ff0*/  FFMA.FTZ R27, R6.reuse, R5, -R27 ;  /* 0x00000005061b7223 */ /* 0x040fe2000001081b */
[----:B------:R-:W-:Y:S01]  /*9000*/  LOP3.LUT R29, R29, 0xffff0000, RZ, 0xc0, !PT ;  /* 0xffff00001d1d7812 */ /* 0x000fe200078ec0ff */
[----:B------:R-:W-:Y:S01]  /*9010*/  FFMA.FTZ R13, R6, R8, R13 ;  /* 0x00000008060d7223 */ /* 0x000fe2000001000d */
[C---:B------:R-:W-:Y:S01]  /*9020*/  FMUL.FTZ R6, R15.reuse, R10 ;  /* 0x0000000a0f067220 */ /* 0x040fe20000410000 */
[-C--:B------:R-:W-:Y:S01]  /*9030*/  FMUL.FTZ R15, R15, R4.reuse ;  /* 0x000000040f0f7220 */ /* 0x080fe20000410000 */
[C---:B------:R-:W-:Y:S01]  /*9040*/  FMUL.FTZ R5, R26.reuse, R3 ;  /* 0x000000031a057220 */ /* 0x040fe20000410000 */
[-C--:B------:R-:W-:Y:S01]  /*9050*/  FMUL.FTZ R26, R26, R29.reuse ;  /* 0x0000001d1a1a7220 */ /* 0x080fe20000410000 */
[C---:B------:R-:W-:Y:S01]  /*9060*/  FFMA.FTZ R6, R7.reuse, R4, -R6 ;  /* 0x0000000407067223 */ /* 0x040fe20000010806 */
[----:B------:R-:W-:Y:S01]  /*9070*/  FFMA.FTZ R10, R7, R10, R15 ;  /* 0x0000000a070a7223 */ /* 0x000fe2000001000f */
[----:B------:R-:W-:Y:S01]  /*9080*/  FFMA.FTZ R7, R14, R29, -R5 ;  /* 0x0000001d0e077223 */ /* 0x000fe20000010805 */
        /* <DEDUP_REMOVED lines=12> */
.L_x_2722:
[----:B------:R-:W-:Y:S05]  /*9150*/  BSYNC B0 ;  /* 0x0000000000007941 */ /* 0x000fea0003800000 */
.L_x_2708:
        /* <DEDUP_REMOVED lines=8> */
.L_x_2705:
[----:B------:R-:W-:-:S13]  /*91e0*/  ISETP.NE.AND P0, PT, R157, 0x3, PT ;  /* 0x000000039d00780c */ /* 0x000fda0003f05270 */
[----:B------:R-:W-:Y:S05]  /*91f0*/  @!P0 BRA `(.L_x_2732) ;  /* 0x0000000000048947 */ /* 0x000fea0003800000 */
[----:B------:R-:W-:Y:S01]  /*9200*/  BPT.TRAP 0x1 ;  /* 0x000000040000795c */ /* 0x000fe20000300000 */
.L_x_2732:
[----:B---3--:R-:W-:Y:S01]  /*9210*/  IMAD R8, R22, 0x8, R2 ;  /* 0x0000000816087824 */ /* 0x008fe200078e0202 */
[----:B-12---:R-:W-:-:S04]  /*9220*/  SHF.L.U32 R3, R155, 0x1f, RZ ;  /* 0x0000001f9b037819 */ /* 0x006fc800000006ff */
[----:B------:R1:W2:Y:S01]  /*9230*/  SYNCS.PHASECHK.TRANS64.TRYWAIT P1, [R8+URZ+0x16830], R3 ;  /* 0x01683003080075a7 */ /* 0x0002a2000802017f */
[----:B------:R-:W-:Y:S05]  /*9240*/  @!P0 BRA `(.L_x_2733) ;  /* 0x0000000000048947 */ /* 0x000fea0003800000 */
[----:B------:R-:W-:Y:S01]  /*9250*/  BPT.TRAP 0x1 ;  /* 0x000000040000795c */ /* 0x000fe20000300000 */
.L_x_2733:
[----:B------:R-:W-:Y:S01]  /*9260*/  VIADD R0, R2, 0xe400 ;  /* 0x0000e40002007836 */ /* 0x000fe20000000000 */
[----:B0-----:R-:W-:Y:S01]  /*9270*/  LOP3.LUT R14, R30, 0x10000, RZ, 0xfc, !PT ;  /* 0x000100001e0e7812 */ /* 0x001fe200078efcff */
[----:B------:R-:W-:-:S03]  /*9280*/  IMAD.MOV.U32 R15, RZ, RZ, 0x40000040 ;  /* 0x40000040ff0f7424 */ /* 0x000fc600078e00ff */
[----:B------:R-:W-:-:S04]  /*9290*/  SHF.R.U32.HI R0, RZ, 0x4, R0 ;  /* 0x00000004ff007819 */ /* 0x000fc80000011600 */
[----:B------:R-:W-:-:S04]  /*92a0*/  LOP3.LUT R0, R0, 0x3fff, RZ, 0xc0, !PT ;  /* 0x00003fff00007812 */ /* 0x000fc800078ec0ff */
[----:B------:R-:W-:-:S05]  /*92b0*/  LOP3.LUT R0, R0, 0x10000, RZ, 0xfc, !PT ;  /* 0x0001000000007812 */ /* 0x000fca00078efcff */
[----:B------:R0:W-:Y:S01]  /*92c0*/  STL [R1+0x20], R0 ;  /* 0x0000200001007387 */ /* 0x0001e20000100800 */
[----:B--2---:R-:W-:Y:S05]  /*92d0*/  @P1 BRA `(.L_x_2734) ;  /* 0x0000000000081947 */ /* 0x004fea0003800000 */
[----:B------:R-:W2:Y:S02]  /*92e0*/  SYNCS.PHASECHK.TRANS64.TRYWAIT P1, [R8+URZ+0x16830], R3 ;  /* 0x01683003080075a7 */ /* 0x000ea4000802017f */
[----:B--2---:R-:W-:Y:S05]  /*92f0*/  @!P1 BRA `(.L_x_2735) ;  /* 0x0000010c00649947 */ /* 0x004fea0003800000 */
.L_x_2734:
[----:B0-----:R-:W3:Y:S01]  /*9300*/  LDL R0, [R1+0x20] ;  /* 0x0000200001007983 */ /* 0x001ee20000100800 */
[----:B------:R-:W-:Y:S01]  /*9310*/  IMAD.MOV.U32 R5, RZ, RZ, 0x40000040 ;  /* 0x40000040ff057424 */ /* 0x000fe200078e00ff */
[----:B------:R-:W-:Y:S05]  /*9320*/  WARPSYNC.ALL ;  /* 0x0000000000007948 */ /* 0x000fea0003800000 */
[C---:B------:R-:W-:Y:S01]  /*9330*/  R2UR UR4, R14.reuse ;  /* 0x000000000e0472ca */ /* 0x040fe200000e0000 */
[----:B----45:R-:W-:Y:S01]  /*9340*/  WARPGROUP.ARRIVE ;  /* 0x00000000000079c5 */ /* 0x030fe20000000000 */
[----:B------:R-:W-:Y:S01]  /*9350*/  R2UR UR5, R15 ;  /* 0x000000000f0572ca */ /* 0x000fe200000e0000 */
[----:B------:R-:W-:Y:S01]  /*9360*/  VIADD R12, R14, 0x2 ;  /* 0x000000020e0c7836 */ /* 0x000fe20000000000 */
[----:B------:R-:W-:Y:S01]  /*9370*/  R2UR UR7, R5 ;  /* 0x00000000050772ca */ /* 0x000fe200000e0000 */
[----:B------:R-:W-:Y:S01]  /*9380*/  IMAD.MOV.U32 R13, RZ, RZ, 0x40000040 ;  /* 0x40000040ff0d7424 */ /* 0x000fe200078e00ff */
[----:B------:R-:W-:Y:S01]  /*9390*/  MOV R21, 0x40000040 ;  /* 0x4000004000157802 */ /* 0x000fe20000000f00 */
[----:B------:R-:W-:-:S02]  /*93a0*/  IMAD.MOV.U32 R7, RZ, RZ, 0x40000040 ;  /* 0x40000040ff077424 */ /* 0x000fc400078e00ff */
[C---:B------:R-:W-:Y:S01]  /*93b0*/  VIADD R10, R14.reuse, 0x4 ;  /* 0x000000040e0a7836 */ /* 0x040fe20000000000 */
[----:B------:R0:W-:Y:S01]  /*93c0*/  STL.64 [R1+0x10], R12 ;  /* 0x0000100c01007387 */ /* 0x0001e20000100a00 */
[----:B------:R-:W-:Y:S02]  /*93d0*/  IMAD.MOV.U32 R11, RZ, RZ, 0x40000040 ;  /* 0x40000040ff0b7424 */ /* 0x000fe400078e00ff */
[----:B------:R-:W-:Y:S02]  /*93e0*/  VIADD R20, R14, 0x6 ;  /* 0x000000060e147836 */ /* 0x000fe40000000000 */
[----:B------:R-:W-:Y:S01]  /*93f0*/  IMAD.MOV.U32 R5, RZ, RZ, 0x40000040 ;  /* 0x40000040ff057424 */ /* 0x000fe200078e00ff */
[----:B------:R0:W-:Y:S01]  /*9400*/  STL.64 [R1+0x8], R10 ;  /* 0x0000080a01007387 */ /* 0x0001e20000100a00 */
[----:B---3--:R-:W-:-:S04]  /*9410*/  IMAD R4, R22, 0x400, R0 ;  /* 0x0000040016047824 */ /* 0x008fc800078e0200 */
        /* <DEDUP_REMOVED lines=30> */
.L_x_2736:
[----:B------:R-:W3:Y:S01]  /*9600*/  LDL R0, [R1+0x44] ;  /* 0x0000440001007983 */ /* 0x000ee20000100800 */
[----:B-12---:R-:W0:Y:S01]  /*9610*/  LDC R3, c[0x0][0x448] ;  /* 0x00011200ff037b82 */ /* 0x006e220000000800 */
[----:B------:R-:W-:Y:S02]  /*9620*/  ULDC UR4, c[0x0][0x988] ;  /* 0x0002620000047ab9 */ /* 0x000fe40000000800 */
[----:B------:R-:W3:Y:S04]  /*9630*/  LDL R94, [R1+0x28] ;  /* 0x00002800015e7983 */ /* 0x000ee80000100800 */
[----:B------:R-:W2:Y:S04]  /*9640*/  LDL R4, [R1+0x40] ;  /* 0x0000400001047983 */ /* 0x000ea80000100800 */
[----:B------:R-:W4:Y:S04]  /*9650*/  LDL R90, [R1+0x24] ;  /* 0x00002400015a7983 */ /* 0x000f280000100800 */
[----:B------:R-:W5:Y:S01]  /*9660*/  LDL R92, [R1+0x18] ;  /* 0x00001800015c7983 */ /* 0x000f620000100800 */
[----:B0-----:R-:W-:-:S13]  /*9670*/  ISETP.NE.AND P4, PT, R3, 0x1, PT ;  /* 0x000000010300780c */ /* 0x001fda0003f85270 */
[----:B------:R-:W0:Y:S08]  /*9680*/  @P4 LDC R3, c[0x0][0x44c] ;  /* 0x00011300ff034b82 */ /* 0x000e300000000800 */
[----:B------:R-:W1:Y:S01]  /*9690*/  @P4 LDC R5, c[0x0][0x450] ;  /* 0x00011400ff054b82 */ /* 0x000e620000000800 */
[----:B---3--:R-:W-:-:S04]  /*96a0*/  IMAD.IADD R6, R0, 0x1, R94 ;  /* 0x0000000100067824 */ /* 0x008fc800078e025e */
[----:B0-----:R-:W-:-:S05]  /*96b0*/  @P4 IMAD.HI.U32 R0, R6, R3, RZ ;  /* 0x0000000306004227 */ /* 0x001fca00078e00ff */
[----:B-1----:R-:W-:Y:S01]  /*96c0*/  @P4 SHF.R.U32.HI R6, RZ, R5, R0 ;  /* 0x00000005ff064219 */ /* 0x002fe20000011600 */
[----:B------:R-:W-:-:S04]  /*96d0*/  IMAD.MOV.U32 R3, RZ, RZ, -0x80 ;  /* 0xffffff80ff037424 */ /* 0x000fc800078e00ff */
[----:B------:R-:W0:Y:S01]  /*96e0*/  SHFL.IDX PT, R7, R6, 0x1, 0x1c1f ;  /* 0x003c1f0006077f89 */ /* 0x000e2200000e0000 */
[----:B------:R-:W-:-:S04]  /*96f0*/  IMAD R0, R88, R3, 0x80 ;  /* 0x0000008058007424 */ /* 0x000fc800078e0203 */
[----:B------:R-:W-:Y:S02]  /*9700*/  VIADD R3, R0, 0x1 ;  /* 0x0000000100037836 */ /* 0x000fe40000000000 */
[----:B----4-:R-:W-:Y:S02]  /*9710*/  IMAD.IADD R5, R90, 0x1, R0 ;  /* 0x000000015a057824 */ /* 0x010fe400078e0200 */
[C---:B--2---:R-:W-:Y:S02]  /*9720*/  IMAD R3, R4.reuse, -0x2, R3 ;  /* 0xfffffffe04037824 */ /* 0x044fe400078e0203 */
[----:B------:R-:W-:-:S03]  /*9730*/  IMAD R5, R4, -0x2, R5 ;  /* 0xfffffffe04057824 */ /* 0x000fc600078e0205 */
[----:B-----5:R-:W-:-:S04]  /*9740*/  IADD3 R4, -R92, R3, R90 ;  /* 0x000000035c047210 */ /* 0x020fc80007ffe15a */
[----:B0-----:R-:W-:-:S04]  /*9750*/  VIADDMNMX R0, R7, R4, R5, PT ;  /* 0x0000000407007246 */ /* 0x001fc80003800105 */
        /* <DEDUP_REMOVED lines=8> */
[C---:B------:R-:W-:Y:S02]  /*97e0*/  ISETP.GT.AND P2, PT, R0.reuse, 0x10, PT ;  /* 0x000000100000780c */ /* 0x040fe40003f44270 */
[----:B------:R-:W-:Y:S02]  /*97f0*/  FSEL R31, R31, -INF , P1 ;  /* 0xff8000001f1f7808 */ /* 0x000fe40000800000 */
[----:B------:R-:W-:Y:S02]  /*9800*/  FMNMX.FTZ R10, R9, R10, !PT ;  /* 0x0000000a090a7209 */ /* 0x000fe40007810000 */
        /* <DEDUP_REMOVED lines=81> */
[----:B------:R-:W-:Y:S02]  /*9d20*/  FSEL R87, R87, -INF , P1 ;  /* 0xff80000057577808 */ /* 0x000fe40000800000 */
[----:B------:R-:W-:-:S04]  /*9d30*/  FMNMX.FTZ R10, R111, R10, !PT ;  /* 0x0000000a6f0a7209 */ /* 0x000fc80007810000 */
[----:B------:R-:W-:-:S05]  /*9d40*/  FMNMX.FTZ R12, R87, R10, !PT ;  /* 0x0000000a570c7209 */ /* 0x000fca0007810000 */
[----:B------:R-:W0:Y:S04]  /*9d50*/  SHFL.BFLY PT, R3, R12, 0x2, 0x1f ;  /* 0x0c401f000c037f89 */ /* 0x000e2800000e0000 */
[----:B------:R-:W1:Y:S01]  /*9d60*/  SHFL.IDX PT, R6, R6, RZ, 0x1c1f ;  /* 0x001c1fff06067589 */ /* 0x000e6200000e0000 */
[----:B0-----:R-:W-:-:S05]  /*9d70*/  FMNMX.FTZ R26, R12, R3, !PT ;  /* 0x000000030c1a7209 */ /* 0x001fca0007810000 */
[----:B------:R-:W0:Y:S01]  /*9d80*/  SHFL.BFLY PT, R3, R26, 0x1, 0x1f ;  /* 0x0c201f001a037f89 */ /* 0x000e2200000e0000 */
[----:B------:R-:W-:Y:S01]  /*9d90*/  IMAD.U32 R0, RZ, RZ, UR4 ;  /* 0x00000004ff007e24 */ /* 0x000fe2000f8e00ff */
[----:B-1----:R-:W-:-:S04]  /*9da0*/  VIADDMNMX R4, R6, R4, R5, PT ;  /* 0x0000000406047246 */ /* 0x002fc80003800105 */
[C---:B------:R-:W-:Y:S02]  /*9db0*/  ISETP.GT.AND P2, PT, R4.reuse, 0x1, PT ;  /* 0x000000010400780c */ /* 0x040fe40003f44270 */
[----:B------:R-:W-:Y:S02]  /*9dc0*/  ISETP.GT.AND P3, PT, R4, 0x8, PT ;  /* 0x000000080400780c */ /* 0x000fe40003f64270 */
[----:B0-----:R-:W-:-:S04]  /*9dd0*/  FMNMX.FTZ R3, R26, R3, !PT ;  /* 0x000000031a037209 */ /* 0x001fc80007810000 */
[C---:B------:R-:W-:Y:S01]  /*9de0*/  FSETP.NEU.FTZ.AND P1, PT, R3.reuse, -INF , PT ;  /* 0xff8000000300780b */ /* 0x040fe20003f3d000 */
[----:B------:R-:W-:-:S05]  /*9df0*/  FMUL.FTZ R10, R3, R0 ;  /* 0x00000000030a7220 */ /* 0x000fca0000410000 */
[----:B------:R-:W-:Y:S02]  /*9e00*/  FSEL R10, R10, RZ, P1 ;  /* 0x000000ff0a0a7208 */ /* 0x000fe40000800000 */
[----:B------:R-:W-:Y:S02]  /*9e10*/  ISETP.GT.AND P1, PT, R4, RZ, PT ;  /* 0x000000ff0400720c */ /* 0x000fe40003f24270 */
[----:B------:R-:W-:Y:S02]  /*9e20*/  FSEL R25, R25, -INF , P2 ;  /* 0xff80000019197808 */ /* 0x000fe40001000000 */
[----:B------:R-:W-:Y:S01]  /*9e30*/  FSEL R5, R24, -INF , P1 ;  /* 0xff80000018057808 */ /* 0x000fe20000800000 */
[----:B------:R-:W-:Y:S01]  /*9e40*/  FFMA.FTZ R149, R7, R0, -R10 ;  /* 0x0000000007957223 */ /* 0x000fe2000001080a */
[----:B------:R-:W-:Y:S02]  /*9e50*/  ISETP.GT.AND P1, PT, R4, 0x9, PT ;  /* 0x000000090400780c */ /* 0x000fe40003f24270 */
[----:B------:R-:W-:-:S02]  /*9e60*/  FSEL R7, R28, -INF , P3 ;  /* 0xff8000001c077808 */ /* 0x000fc40001800000 */
[----:B------:R-:W-:Y:S02]  /*9e70*/  FMNMX.FTZ R6, R5, R25, !PT ;  /* 0x0000001905067209 */ /* 0x000fe40007810000 */
[C---:B------:R-:W-:Y:S02]  /*9e80*/  ISETP.GT.AND P2, PT, R4.reuse, 0x10, PT ;  /* 0x000000100400780c */ /* 0x040fe40003f44270 */
[----:B------:R-:W-:Y:S02]  /*9e90*/  FSEL R29, R29, -INF , P1 ;  /* 0xff8000001d1d7808 */ /* 0x000fe40000800000 */
[----:B------:R-:W-:Y:S01]  /*9ea0*/  FMNMX.FTZ R6, R7, R6, !PT ;  /* 0x0000000607067209 */ /* 0x000fe20007810000 */
        /* <DEDUP_REMOVED lines=53> */
[----:B------:R-:W-:Y:S01]  /*a200*/  FFMA.FTZ R48, R55, R0, -R10 ;  /* 0x0000000037307223 */ /* 0x000fe2000001080a */
[----:B------:R-:W-:Y:S01]  /*a210*/  FSEL R57, R57, -INF , P1 ;  /* 0xff80000039397808 */ /* 0x000fe20000800000 */
[----:B------:R-:W0:Y:S01]  /*a220*/  S2R R96, SR_CgaCtaId ;  /* 0x0000000000607919 */ /* 0x000e220000008800 */
[----:B------:R-:W-:Y:S01]  /*a230*/  FMNMX.FTZ R6, R39, R6, !PT ;  /* 0x0000000627067209 */ /* 0x000fe20007810000 */
[----:B------:R-:W1:Y:S01]  /*a240*/  @P4 LDC R52, c[0x0][0x450] ;  /* 0x00011400ff344b82 */ /* 0x000e620000000800 */
        /* <DEDUP_REMOVED lines=41> */
[----:B------:R-:W-:Y:S01]  /*a4e0*/  FMNMX.FTZ R6, R85, R6, !PT ;  /* 0x0000000655067209 */ /* 0x000fe20007810000 */
[----:B------:R-:W-:-:S04]  /*a4f0*/  FFMA.FTZ R4, R59, R0, -R10 ;  /* 0x000000003b047223 */ /* 0x000fc8000001080a */
[----:B------:R-:W2:Y:S02]  /*a500*/  SHFL.BFLY PT, R59, R6, 0x2, 0x1f ;  /* 0x0c401f00063b7f89 */ /* 0x000ea400000e0000 */
[----:B--2---:R-:W-:-:S05]  /*a510*/  FMNMX.FTZ R59, R6, R59, !PT ;  /* 0x0000003b063b7209 */ /* 0x004fca0007810000 */
[----:B------:R-:W2:Y:S02]  /*a520*/  SHFL.BFLY PT, R6, R59, 0x1, 0x1f ;  /* 0x0c201f003b067f89 */ /* 0x000ea400000e0000 */
[----:B--2---:R-:W-:-:S04]  /*a530*/  FMNMX.FTZ R6, R59, R6, !PT ;  /* 0x000000063b067209 */ /* 0x004fc80007810000 */
[C---:B------:R-:W-:Y:S01]  /*a540*/  FSETP.NEU.FTZ.AND P1, PT, R6.reuse, -INF , PT ;  /* 0xff8000000600780b */ /* 0x040fe20003f3d000 */
[----:B------:R-:W-:-:S05]  /*a550*/  FMUL.FTZ R50, R6, R0 ;  /* 0x0000000006327220 */ /* 0x000fca0000410000 */
[----:B------:R-:W-:-:S05]  /*a560*/  FSEL R50, R50, RZ, P1 ;  /* 0x000000ff32327208 */ /* 0x000fca0000800000 */
[-CC-:B------:R-:W-:Y:S01]  /*a570*/  FFMA.FTZ R146, R27, R0.reuse, -R50.reuse ;  /* 0x000000001b927223 */ /* 0x180fe20000010832 */
[-CC-:B------:R-:W-:Y:S02]  /*a580*/  FFMA.FTZ R27, R37, R0.reuse, -R50.reuse ;  /* 0x00000000251b7223 */ /* 0x180fe40000010832 */
[----:B------:R-:W2:Y:S01]  /*a590*/  @P4 LDC R37, c[0x0][0x44c] ;  /* 0x00011300ff254b82 */ /* 0x000ea20000000800 */
[-CC-:B------:R-:W-:Y:S01]  /*a5a0*/  FFMA.FTZ R148, R5, R0.reuse, -R50.reuse ;  /* 0x0000000005947223 */ /* 0x180fe20000010832 */
[-CC-:B------:R-:W-:Y:S01]  /*a5b0*/  FFMA.FTZ R5, R25, R0.reuse, -R50.reuse ;  /* 0x0000000019057223 */ /* 0x180fe20000010832 */
[-CC-:B------:R-:W-:Y:S01]  /*a5c0*/  FFMA.FTZ R150, R7, R0.reuse, -R50.reuse ;  /* 0x0000000007967223 */ /* 0x180fe20000010832 */
[----:B------:R-:W-:Y:S01]  /*a5d0*/  MUFU.EX2 R149, R149 ;  /* 0x0000009500957308 */ /* 0x000fe20000000800 */
[-CC-:B------:R-:W-:Y:S01]  /*a5e0*/  FFMA.FTZ R25, R29, R0.reuse, -R50.reuse ;  /* 0x000000001d197223 */ /* 0x180fe20000010832 */
[----:B------:R-:W-:-:S06]  /*a5f0*/  FFMA.FTZ R144, R9, R0, -R50 ;  /* 0x0000000009907223 */ /* 0x000fcc0000010832 */
[----:B------:R-:W-:Y:S08]  /*a600*/  MUFU.EX2 R148, R148 ;  /* 0x0000009400947308 */ /* 0x000ff00000000800 */
[----:B------:R-:W3:Y:S01]  /*a610*/  MUFU.EX2 R5, R5 ;  /* 0x0000000500057308 */ /* 0x000ee20000000800 */
[----:B------:R-:W-:-:S07]  /*a620*/  VIADD R8, R8, 0x16840 ;  /* 0x0001684008087836 */ /* 0x000fce0000000000 */
[----:B------:R-:W4:Y:S01]  /*a630*/  MUFU.EX2 R12, R12 ;  /* 0x0000000c000c7308 */ /* 0x000f220000000800 */
[----:B------:R-:W-:-:S07]  /*a640*/  FFMA.FTZ R9, R33, R0, -R50 ;  /* 0x0000000021097223 */ /* 0x000fce0000010832 */
[----:B------:R-:W5:Y:S08]  /*a650*/  MUFU.EX2 R150, R150 ;  /* 0x0000009600967308 */ /* 0x000f700000000800 */
[----:B------:R-:W5:Y:S01]  /*a660*/  MUFU.EX2 R151, R151 ;  /* 0x0000009700977308 */ /* 0x000f620000000800 */
[----:B0-----:R-:W-:-:S07]  /*a670*/  PRMT R8, R96, 0x654, R8 ;  /* 0x0000065460087816 */ /* 0x001fce0000000008 */
[----:B------:R-:W0:Y:S01]  /*a680*/  MUFU.EX2 R25, R25 ;  /* 0x0000001900197308 */ /* 0x000e220000000800 */
[----:B--2---:R-:W-:Y:S01]  /*a690*/  @P4 IMAD.HI.U32 R37, R94, R37, RZ ;  /* 0x000000255e254227 */ /* 0x004fe200078e00ff */
[----:B------:R4:W-:Y:S06]  /*a6a0*/  SYNCS.ARRIVE.TRANS64.RED.A1T0 RZ, [R8+URZ], RZ ;  /* 0x000000ff08ff79a7 */ /* 0x0009ec000810043f */
[----:B------:R-:W2:Y:S01]  /*a6b0*/  MUFU.EX2 R24, R24 ;  /* 0x0000001800187308 */ /* 0x000ea20000000800 */
[----:B---3--:R-:W-:Y:S01]  /*a6c0*/  FADD.FTZ R7, R148, R5 ;  /* 0x0000000594077221 */ /* 0x008fe20000010000 */
[----:B------:R-:W-:-:S06]  /*a6d0*/  FFMA.FTZ R132, R39, R0, -R50 ;  /* 0x0000000027847223 */ /* 0x000fcc0000010832 */
[----:B------:R-:W3:Y:S01]  /*a6e0*/  MUFU.EX2 R144, R144 ;  /* 0x0000009000907308 */ /* 0x000ee20000000800 */
[----:B----4-:R-:W-:Y:S01]  /*a6f0*/  FADD.FTZ R8, R149, R12 ;  /* 0x0000000c95087221 */ /* 0x010fe20000010000 */
[----:B------:R-:W-:-:S06]  /*a700*/  IMAD.MOV.U32 R39, RZ, RZ, R94 ;  /* 0x000000ffff277224 */ /* 0x000fcc00078e005e */
[----:B------:R-:W4:Y:S01]  /*a710*/  MUFU.EX2 R145, R145 ;  /* 0x0000009100917308 */ /* 0x000f220000000800 */
[----:B-1----:R-:W-:Y:S01]  /*a720*/  @P4 SHF.R.U32.HI R39, RZ, R52, R37 ;  /* 0x00000034ff274219 */ /* 0x002fe20000011625 */
[----:B-----5:R-:W-:-:S06]  /*a730*/  FADD.FTZ R52, R150, R7 ;  /* 0x0000000796347221 */ /* 0x020fcc0000010000 */
[----:B------:R-:W1:Y:S01]  /*a740*/  MUFU.EX2 R9, R9 ;  /* 0x0000000900097308 */ /* 0x000e620000000800 */
[----:B------:R-:W-:Y:S01]  /*a750*/  FADD.FTZ R37, R151, R8 ;  /* 0x0000000897257221 */ /* 0x000fe20000010000 */
[----:B------:R-:W-:-:S06]  /*a760*/  FFMA.FTZ R140, R11, R0, -R50 ;  /* 0x000000000b8c7223 */ /* 0x000fcc0000010832 */
[----:B------:R-:W5:Y:S01]  /*a770*/  MUFU.EX2 R26, R26 ;  /* 0x0000001a001a7308 */ /* 0x000f620000000800 */
[----:B------:R-:W-:Y:S01]  /*a780*/  IADD3 R7, R39, R90, -R92 ;  /* 0x0000005a27077210 */ /* 0x000fe20007ffe85c */
[----:B0-----:R-:W-:-:S06]  /*a790*/  FADD.FTZ R39, R25, R52 ;  /* 0x0000003419277221 */ /* 0x001fcc0000010000 */
[----:B------:R-:W0:Y:S01]  /*a7a0*/  MUFU.EX2 R146, R146 ;  /* 0x0000009200927308 */ /* 0x000e220000000800 */
[----:B--2---:R-:W-:Y:S01]  /*a7b0*/  FADD.FTZ R8, R24, R37 ;  /* 0x0000002518087221 */ /* 0x004fe20000010000 */
[----:B------:R-:W-:-:S06]  /*a7c0*/  FFMA.FTZ R11, R41, R0, -R50 ;  /* 0x00000000290b7223 */ /* 0x000fcc0000010832 */
[----:B------:R-:W2:Y:S01]  /*a7d0*/  MUFU.EX2 R147, R147 ;  /* 0x0000009300937308 */ /* 0x000ea20000000800 */
[----:B---3--:R-:W-:Y:S01]  /*a7e0*/  FADD.FTZ R52, R144, R39 ;  /* 0x0000002790347221 */ /* 0x008fe20000010000 */
[----:B----4-:R-:W-:-:S06]  /*a7f0*/  FADD.FTZ R41, R145, R8 ;  /* 0x0000000891297221 */ /* 0x010fcc0000010000 */
[----:B------:R-:W-:Y:S01]  /*a800*/  MUFU.EX2 R28, R28 ;  /* 0x0000001c001c7308 */ /* 0x000fe20000000800 */
[----:B------:R-:W-:-:S07]  /*a810*/  FFMA.FTZ R142, R31, R0, -R50 ;  /* 0x000000001f8e7223 */ /* 0x000fce0000010832 */
[----:B------:R-:W3:Y:S01]  /*a820*/  MUFU.EX2 R27, R27 ;  /* 0x0000001b001b7308 */ /* 0x000ee20000000800 */
[----:B------:R-:W-:Y:S01]  /*a830*/  FFMA.FTZ R134, R43, R0, -R50 ;  /* 0x000000002b867223 */ /* 0x000fe20000010832 */
[----:B-1----:R-:W-:Y:S01]  /*a840*/  FADD.FTZ R43, R9, R52 ;  /* 0x00000034092b7221 */ /* 0x002fe20000010000 */
[----:B-----5:R-:W-:-:S05]  /*a850*/  FADD.FTZ R8, R26, R41 ;  /* 0x000000291a087221 */ /* 0x020fca0000010000 */
[----:B------:R-:W-:Y:S01]  /*a860*/  MUFU.EX2 R141, R141 ;  /* 0x0000008d008d7308 */ /* 0x000fe20000000800 */
[----:B------:R-:W-:-:S07]  /*a870*/  FFMA.FTZ R29, R45, R0, -R50 ;  /* 0x000000002d1d7223 */ /* 0x000fce0000010832 */
[----:B------:R-:W1:Y:S01]  /*a880*/  MUFU.EX2 R140, R140 ;  /* 0x0000008c008c7308 */ /* 0x000e620000000800 */
[----:B0-----:R-:W-:Y:S01]  /*a890*/  FADD.FTZ R52, R146, R43 ;  /* 0x0000002b92347221 */ /* 0x001fe20000010000 */
[----:B--2---:R-:W-:-:S06]  /*a8a0*/  FADD.FTZ R43, R147, R8 ;  /* 0x00000008932b7221 */ /* 0x004fcc0000010000 */
[----:B------:R-:W-:Y:S01]  /*a8b0*/  MUFU.EX2 R30, R30 ;  /* 0x0000001e001e7308 */ /* 0x000fe20000000800 */
[----:B------:R-:W-:-:S07]  /*a8c0*/  FFMA.FTZ R136, R13, R0, -R50 ;  /* 0x000000000d887223 */ /* 0x000fce0000010832 */
[----:B------:R-:W0:Y:S01]  /*a8d0*/  MUFU.EX2 R11, R11 ;  /* 0x0000000b000b7308 */ /* 0x000e220000000800 */
[----:B---3--:R-:W-:Y:S01]  /*a8e0*/  FADD.FTZ R45, R27, R52 ;  /* 0x000000341b2d7221 */ /* 0x008fe20000010000 */
[----:B------:R-:W-:-:S06]  /*a8f0*/  FADD.FTZ R8, R28, R43 ;  /* 0x0000002b1c087221 */ /* 0x000fcc0000010000 */
[----:B------:R-:W-:Y:S01]  /*a900*/  MUFU.EX2 R143, R143 ;  /* 0x0000008f008f7308 */ /* 0x000fe20000000800 */
[----:B------:R-:W-:-:S07]  /*a910*/  FFMA.FTZ R13, R49, R0, -R50 ;  /* 0x00000000310d7223 */ /* 0x000fce0000010832 */
[----:B------:R-:W2:Y:S01]  /*a920*/  MUFU.EX2 R142, R142 ;  /* 0x0000008e008e7308 */ /* 0x000ea20000000800 */
[----:B-1----:R-:W-:Y:S01]  /*a930*/  FADD.FTZ R52, R140, R45 ;  /* 0x0000002d8c347221 */ /* 0x002fe20000010000 */
[----:B------:R-:W-:-:S06]  /*a940*/  FADD.FTZ R43, R141, R8 ;  /* 0x000000088d2b7221 */ /* 0x000fcc0000010000 */
[----:B------:R-:W-:Y:S01]  /*a950*/  MUFU.EX2 R32, R32 ;  /* 0x0000002000207308 */ /* 0x000fe20000000800 */
[-C--:B------:R-:W-:Y:S01]  /*a960*/  FFMA.FTZ R139, R95, R0.reuse, -R10 ;  /* 0x000000005f8b7223 */ /* 0x080fe2000001080a */
[----:B------:R-:W-:-:S06]  /*a970*/  FFMA.FTZ R138, R35, R0, -R50 ;  /* 0x00000000238a7223 */ /* 0x000fcc0000010832 */
[----:B------:R-:W1:Y:S01]  /*a980*/  MUFU.EX2 R29, R29 ;  /* 0x0000001d001d7308 */ /* 0x000e620000000800 */
[----:B0-----:R-:W-:Y:S01]  /*a990*/  FADD.FTZ R45, R11, R52 ;  /* 0x000000340b2d7221 */ /* 0x001fe20000010000 */
[----:B------:R-:W-:-:S06]  /*a9a0*/  FADD.FTZ R8, R30, R43 ;  /* 0x0000002b1e087221 */ /* 0x000fcc0000010000 */
[----:B------:R-:W-:Y:S01]  /*a9b0*/  MUFU.EX2 R137, R137 ;  /* 0x0000008900897308 */ /* 0x000fe20000000800 */
[----:B------:R-:W-:-:S07]  /*a9c0*/  FFMA.FTZ R31, R53, R0, -R50 ;  /* 0x00000000351f7223 */ /* 0x000fce0000010832 */
[----:B------:R-:W0:Y:S01]  /*a9d0*/  MUFU.EX2 R136, R136 ;  /* 0x0000008800887308 */ /* 0x000e220000000800 */
[----:B--2---:R-:W-:Y:S01]  /*a9e0*/  FADD.FTZ R52, R142, R45 ;  /* 0x0000002d8e347221 */ /* 0x004fe20000010000 */
[----:B------:R-:W-:-:S06]  /*a9f0*/  FADD.FTZ R43, R143, R8 ;  /* 0x000000088f2b7221 */ /* 0x000fcc0000010000 */
[----:B------:R-:W-:Y:S01]  /*aa00*/  MUFU.EX2 R46, R46 ;  /* 0x0000002e002e7308 */ /* 0x000fe20000000800 */
[----:B------:R-:W-:-:S07]  /*aa10*/  FFMA.FTZ R133, R97, R0, -R10 ;  /* 0x0000000061857223 */ /* 0x000fce000001080a */
[----:B------:R-:W2:Y:S01]  /*aa20*/  MUFU.EX2 R13, R13 ;  /* 0x0000000d000d7308 */ /* 0x000ea20000000800 */
[----:B-1----:R-:W-:Y:S01]  /*aa30*/  FADD.FTZ R45, R29, R52 ;  /* 0x000000341d2d7221 */ /* 0x002fe20000010000 */
[----:B------:R-:W-:-:S06]  /*aa40*/  FADD.FTZ R8, R32, R43 ;  /* 0x0000002b20087221 */ /* 0x000fcc0000010000 */
[----:B------:R-:W-:Y:S01]  /*aa50*/  MUFU.EX2 R139, R139 ;  /* 0x0000008b008b7308 */ /* 0x000fe20000000800 */
[----:B------:R-:W-:-:S07]  /*aa60*/  FFMA.FTZ R33, R57, R0, -R50 ;  /* 0x0000000039217223 */ /* 0x000fce0000010832 */
        /* <DEDUP_REMOVED lines=9> */
[-C--:B------:R-:W-:Y:S01]  /*ab00*/  FFMA.FTZ R42, R63, R0.reuse, -R10 ;  /* 0x000000003f2a7223 */ /* 0x080fe2000001080a */
[----:B------:R-:W-:-:S06]  /*ab10*/  FFMA.FTZ R35, R61, R0, -R50 ;  /* 0x000000003d237223 */ /* 0x000fcc0000010832 */
[----:B------:R-:W2:Y:S01]  /*ab20*/  MUFU.EX2 R132, R132 ;  /* 0x0000008400847308 */ /* 0x000ea20000000800 */
[----:B------:R-:W-:Y:S01]  /*ab30*/  F2FP.BF16.F32.PACK_AB R149, R12, R149 ;  /* 0x000000950c95723e */ /* 0x000fe200000010ff */
[----:B-1----:R-:W-:Y:S01]  /*ab40*/  FADD.FTZ R12, R138, R45 ;  /* 0x0000002d8a0c7221 */ /* 0x002fe20000010000 */
[----:B------:R-:W-:-:S05]  /*ab50*/  FADD.FTZ R43, R139, R8 ;  /* 0x000000088b2b7221 */ /* 0x000fca0000010000 */
[----:B------:R-:W-:Y:S01]  /*ab60*/  MUFU.EX2 R4, R4 ;  /* 0x0000000400047308 */ /* 0x000fe20000000800 */
[-C--:B------:R-:W-:Y:S01]  /*ab70*/  FFMA.FTZ R129, R101, R0.reuse, -R10 ;  /* 0x0000000065817223 */ /* 0x080fe2000001080a */
[----:B------:R-:W-:-:S06]  /*ab80*/  FFMA.FTZ R128, R89, R0, -R50 ;  /* 0x0000000059807223 */ /* 0x000fcc0000010832 */
[----:B------:R-:W1:Y:S01]  /*ab90*/  MUFU.EX2 R33, R33 ;  /* 0x0000002100217308 */ /* 0x000e620000000800 */
[----:B0-----:R-:W-:Y:S01]  /*aba0*/  FADD.FTZ R45, R31, R12 ;  /* 0x0000000c1f2d7221 */ /* 0x001fe20000010000 */
[----:B------:R-:W-:-:S06]  /*abb0*/  FADD.FTZ R8, R48, R43 ;  /* 0x0000002b30087221 */ /* 0x000fcc0000010000 */
[----:B------:R-:W-:Y:S01]  /*abc0*/  MUFU.EX2 R135, R135 ;  /* 0x0000008700877308 */ /* 0x000fe20000000800 */
[-C--:B------:R-:W-:Y:S01]  /*abd0*/  FFMA.FTZ R34, R67, R0.reuse, -R10 ;  /* 0x0000000043227223 */ /* 0x080fe2000001080a */
[----:B------:R-:W-:-:S06]  /*abe0*/  FFMA.FTZ R37, R65, R0, -R50 ;  /* 0x0000000041257223 */ /* 0x000fcc0000010832 */
[----:B------:R-:W0:Y:S01]  /*abf0*/  MUFU.EX2 R134, R134 ;  /* 0x0000008600867308 */ /* 0x000e220000000800 */
[----:B--2---:R-:W-:Y:S01]  /*ac00*/  FADD.FTZ R12, R132, R45 ;  /* 0x0000002d840c7221 */ /* 0x004fe20000010000 */
[----:B------:R-:W-:-:S06]  /*ac10*/  FADD.FTZ R43, R133, R8 ;  /* 0x00000008852b7221 */ /* 0x000fcc0000010000 */
[----:B------:R-:W-:Y:S01]  /*ac20*/  MUFU.EX2 R42, R42 ;  /* 0x0000002a002a7308 */ /* 0x000fe20000000800 */
[-C--:B------:R-:W-:Y:S01]  /*ac30*/  FFMA.FTZ R131, R103, R0.reuse, -R10 ;  /* 0x0000000067837223 */ /* 0x080fe2000001080a */
[----:B------:R-:W-:-:S06]  /*ac40*/  FFMA.FTZ R130, R47, R0, -R50 ;  /* 0x000000002f827223 */ /* 0x000fcc0000010832 */
[----:B------:R-:W2:Y:S01]  /*ac50*/  MUFU.EX2 R35, R35 ;  /* 0x0000002300237308 */ /* 0x000ea20000000800 */
[----:B-1----:R-:W-:Y:S01]  /*ac60*/  FADD.FTZ R45, R33, R12 ;  /* 0x0000000c212d7221 */ /* 0x002fe20000010000 */
[----:B------:R-:W-:-:S06]  /*ac70*/  FADD.FTZ R8, R4, R43 ;  /* 0x0000002b04087221 */ /* 0x000fcc0000010000 */
[----:B------:R-:W-:Y:S01]  /*ac80*/  MUFU.EX2 R129, R129 ;  /* 0x0000008100817308 */ /* 0x000fe20000000800 */
[-C--:B------:R-:W-:Y:S01]  /*ac90*/  FFMA.FTZ R36, R71, R0.reuse, -R10 ;  /* 0x0000000047247223 */ /* 0x080fe2000001080a */
[----:B------:R-:W-:-:S06]  /*aca0*/  FFMA.FTZ R39, R69, R0, -R50 ;  /* 0x0000000045277223 */ /* 0x000fcc0000010832 */
[----:B------:R-:W1:Y:S01]  /*acb0*/  MUFU.EX2 R128, R128 ;  /* 0x0000008000807308 */ /* 0x000e620000000800 */
[----:B------:R-:W-:Y:S01]  /*acc0*/  F2FP.BF16.F32.PACK_AB R148, R5, R148 ;  /* 0x000000940594723e */ /* 0x000fe200000010ff */
[----:B0-----:R-:W-:Y:S01]  /*acd0*/  FADD.FTZ R12, R134, R45 ;  /* 0x0000002d860c7221 */ /* 0x001fe20000010000 */
[----:B------:R-:W-:-:S05]  /*ace0*/  FADD.FTZ R5, R135, R8 ;  /* 0x0000000887057221 */ /* 0x000fca0000010000 */
[----:B------:R-:W-:Y:S01]  /*acf0*/  MUFU.EX2 R34, R34 ;  /* 0x0000002200227308 */ /* 0x000fe20000000800 */
[-C--:B------:R-:W-:Y:S01]  /*ad00*/  FFMA.FTZ R125, R105, R0.reuse, -R10 ;  /* 0x00000000697d7223 */ /* 0x080fe2000001080a */
[----:B------:R-:W-:-:S06]  /*ad10*/  FFMA.FTZ R124, R91, R0, -R50 ;  /* 0x000000005b7c7223 */ /* 0x000fcc0000010832 */
[----:B------:R-:W0:Y:S01]  /*ad20*/  MUFU.EX2 R37, R37 ;  /* 0x0000002500257308 */ /* 0x000e220000000800 */
[----:B------:R-:W-:Y:S01]  /*ad30*/  F2FP.BF16.F32.PACK_AB R144, R9, R144 ;  /* 0x000000900990723e */ /* 0x000fe200000010ff */
[----:B--2---:R-:W-:Y:S01]  /*ad40*/  FADD.FTZ R9, R35, R12 ;  /* 0x0000000c23097221 */ /* 0x004fe20000010000 */
[----:B------:R-:W-:-:S05]  /*ad50*/  FADD.FTZ R8, R42, R5 ;  /* 0x000000052a087221 */ /* 0x000fca0000010000 */
        /* <DEDUP_REMOVED lines=15> */
[----:B------:R-:W-:Y:S01]  /*ae50*/  FFMA.FTZ R77, R77, R0, -R50 ;  /* 0x000000004d4d7223 */ /* 0x000fe20000010832 */
[----:B------:R-:W-:Y:S01]  /*ae60*/  SHF.R.S32.HI R54, RZ, 0x1f, R7 ;  /* 0x0000001fff367819 */ /* 0x000fe20000011407 */
[----:B--2---:R-:W-:-:S05]  /*ae70*/  FADD.FTZ R12, R130, R9 ;  /* 0x00000009820c7221 */ /* 0x004fca0000010000 */
[----:B------:R-:W-:Y:S01]  /*ae80*/  MUFU.EX2 R38, R38 ;  /* 0x0000002600267308 */ /* 0x000fe20000000800 */
[----:B------:R-:W-:Y:S01]  /*ae90*/  FADD.FTZ R5, R131, R8 ;  /* 0x0000000883057221 */ /* 0x000fe20000010000 */
[----:B------:R-:W-:-:S06]  /*aea0*/  FFMA.FTZ R121, R79, R0, -R10 ;  /* 0x000000004f797223 */ /* 0x000fcc000001080a */
[----:B------:R-:W2:Y:S01]  /*aeb0*/  MUFU.EX2 R41, R41 ;  /* 0x0000002900297308 */ /* 0x000ea20000000800 */
[----:B------:R-:W-:Y:S01]  /*aec0*/  FFMA.FTZ R93, R93, R0, -R50 ;  /* 0x000000005d5d7223 */ /* 0x000fe20000010832 */
[----:B------:R-:W-:Y:S01]  /*aed0*/  LEA.HI R7, R54, R7, RZ, 0x7 ;  /* 0x0000000736077211 */ /* 0x000fe200078f38ff */
[----:B-1----:R-:W-:-:S05]  /*aee0*/  FADD.FTZ R9, R39, R12 ;  /* 0x0000000c27097221 */ /* 0x002fca0000010000 */
[----:B------:R-:W-:Y:S01]  /*aef0*/  MUFU.EX2 R127, R127 ;  /* 0x0000007f007f7308 */ /* 0x000fe20000000800 */
[----:B------:R-:W-:Y:S01]  /*af00*/  FADD.FTZ R8, R36, R5 ;  /* 0x0000000524087221 */ /* 0x000fe20000010000 */
[----:B------:R-:W-:-:S06]  /*af10*/  FFMA.FTZ R44, R83, R0, -R10 ;  /* 0x00000000532c7223 */ /* 0x000fcc000001080a */
[----:B------:R-:W1:Y:S01]  /*af20*/  MUFU.EX2 R51, R51 ;  /* 0x0000003300337308 */ /* 0x000e620000000800 */
[----:B------:R-:W-:Y:S01]  /*af30*/  FFMA.FTZ R81, R81, R0, -R50 ;  /* 0x0000000051517223 */ /* 0x000fe20000010832 */
[----:B------:R-:W-:Y:S01]  /*af40*/  F2FP.BF16.F32.PACK_AB R133, R4, R133 ;  /* 0x000000850485723e */ /* 0x000fe200000010ff */
[----:B0-----:R-:W-:Y:S01]  /*af50*/  FADD.FTZ R4, R124, R9 ;  /* 0x000000097c047221 */ /* 0x001fe20000010000 */
[----:B------:R-:W-:-:S04]  /*af60*/  SHF.R.S32.HI R7, RZ, 0x7, R7 ;  /* 0x00000007ff077819 */ /* 0x000fc80000011407 */
[----:B------:R-:W-:Y:S01]  /*af70*/  MUFU.EX2 R40, R40 ;  /* 0x0000002800287308 */ /* 0x000fe20000000800 */
[----:B------:R-:W-:Y:S01]  /*af80*/  FADD.FTZ R5, R125, R8 ;  /* 0x000000087d057221 */ /* 0x000fe20000010000 */
[----:B------:R-:W-:-:S06]  /*af90*/  FFMA.FTZ R123, R111, R0, -R10 ;  /* 0x000000006f7b7223 */ /* 0x000fcc000001080a */
[----:B------:R-:W0:Y:S01]  /*afa0*/  MUFU.EX2 R126, R77 ;  /* 0x0000004d007e7308 */ /* 0x000e220000000800 */
[----:B------:R-:W-:Y:S01]  /*afb0*/  FFMA.FTZ R55, R55, R0, -R50 ;  /* 0x0000000037377223 */ /* 0x000fe20000010832 */
[----:B------:R-:W-:Y:S01]  /*afc0*/  VIMNMX R49, RZ, R7, !PT ;  /* 0x00000007ff317248 */ /* 0x000fe20007fe0100 */
[----:B--2---:R-:W-:-:S05]  /*afd0*/  FADD.FTZ R4, R41, R4 ;  /* 0x0000000429047221 */ /* 0x004fca0000010000 */
[----:B------:R-:W-:Y:S01]  /*afe0*/  MUFU.EX2 R121, R121 ;  /* 0x0000007900797308 */ /* 0x000fe20000000800 */
[----:B------:R-:W-:Y:S01]  /*aff0*/  FADD.FTZ R8, R38, R5 ;  /* 0x0000000526087221 */ /* 0x000fe20000010000 */
[----:B------:R-:W-:-:S06]  /*b000*/  FFMA.FTZ R10, R87, R0, -R10 ;  /* 0x00000000570a7223 */ /* 0x000fcc000001080a */
[----:B------:R-:W2:Y:S01]  /*b010*/  MUFU.EX2 R93, R93 ;  /* 0x0000005d005d7308 */ /* 0x000ea20000000800 */
[----:B------:R-:W-:Y:S01]  /*b020*/  FFMA.FTZ R50, R85, R0, -R50 ;  /* 0x0000000055327223 */ /* 0x000fe20000010832 */
[----:B-1----:R-:W-:Y:S01]  /*b030*/  FADD.FTZ R5, R51, R4 ;  /* 0x0000000433057221 */ /* 0x002fe20000010000 */
[----:B------:R-:W-:-:S05]  /*b040*/  FADD.FTZ R9, R127, R8 ;  /* 0x000000087f097221 */ /* 0x000fca0000010000 */
[----:B------:R-:W-:Y:S01]  /*b050*/  MUFU.EX2 R44, R44 ;  /* 0x0000002c002c7308 */ /* 0x000fe20000000800 */
[----:B------:R-:W-:Y:S01]  /*b060*/  VIADD R12, R88, 0xfffffffe ;  /* 0xfffffffe580c7836 */ /* 0x000fe20000000000 */
[----:B------:R1:W-:Y:S06]  /*b070*/  STL [R1+0x2c], R49 ;  /* 0x00002c3101007387 */ /* 0x0003ec0000100800 */
[----:B------:R-:W3:Y:S01]  /*b080*/  MUFU.EX2 R120, R81 ;  /* 0x0000005100787308 */ /* 0x000ee20000000800 */
[----:B0-----:R-:W-:Y:S01]  /*b090*/  FADD.FTZ R4, R126, R5 ;  /* 0x000000057e047221 */ /* 0x001fe20000010000 */
[----:B------:R-:W-:-:S06]  /*b0a0*/  FADD.FTZ R8, R40, R9 ;  /* 0x0000000928087221 */ /* 0x000fcc0000010000 */
[----:B------:R-:W-:Y:S01]  /*b0b0*/  MUFU.EX2 R123, R123 ;  /* 0x0000007b007b7308 */ /* 0x000fe20000000800 */
[----:B------:R-:W-:-:S07]  /*b0c0*/  ISETP.GE.AND P1, PT, R12, R49, PT ;  /* 0x000000310c00720c */ /* 0x000fce0003f26270 */
[----:B------:R-:W0:Y:S01]  /*b0d0*/  MUFU.EX2 R55, R55 ;  /* 0x0000003700377308 */ /* 0x000e220000000800 */
[----:B--2---:R-:W-:Y:S01]  /*b0e0*/  FADD.FTZ R5, R93, R4 ;  /* 0x000000045d057221 */ /* 0x004fe20000010000 */
[----:B------:R-:W-:-:S06]  /*b0f0*/  FADD.FTZ R9, R121, R8 ;  /* 0x0000000879097221 */ /* 0x000fcc0000010000 */
[----:B------:R-:W2:Y:S08]  /*b100*/  MUFU.EX2 R50, R50 ;  /* 0x0000003200327308 */ /* 0x000eb00000000800 */
[----:B------:R-:W4:Y:S01]  /*b110*/  MUFU.EX2 R10, R10 ;  /* 0x0000000a000a7308 */ /* 0x000f220000000800 */
[----:B---3--:R-:W-:Y:S01]  /*b120*/  FADD.FTZ R4, R120, R5 ;  /* 0x0000000578047221 */ /* 0x008fe20000010000 */
[----:B------:R-:W-:Y:S01]  /*b130*/  FADD.FTZ R8, R44, R9 ;  /* 0x000000092c087221 */ /* 0x000fe20000010000 */
[----:B------:R-:W-:-:S02]  /*b140*/  LOP3.LUT R23, R23, 0xfffffff7, RZ, 0xc0, !PT ;  /* 0xfffffff717177812 */ /* 0x000fc400078ec0ff */
[----:B0-----:R-:W-:Y:S01]  /*b150*/  FADD.FTZ R5, R55, R4 ;  /* 0x0000000437057221 */ /* 0x001fe20000010000 */
[----:B------:R-:W-:Y:S01]  /*b160*/  FADD.FTZ R9, R123, R8 ;  /* 0x000000087b097221 */ /* 0x000fe20000010000 */
[----:B------:R-:W-:Y:S02]  /*b170*/  F2FP.BF16.F32.PACK_AB R120, R120, R93 ;  /* 0x0000005d7878723e */ /* 0x000fe400000010ff */
[----:B------:R-:W-:Y:S02]  /*b180*/  CS2R R118, SRZ ;  /* 0x0000000000767805 */ /* 0x000fe4000001ff00 */
[----:B------:R-:W-:Y:S01]  /*b190*/  @P4 LOP3.LUT R23, R23, 0x8, RZ, 0xfc, !PT ;  /* 0x0000000817174812 */ /* 0x000fe200078efcff */
[----:B--2---:R-:W-:Y:S01]  /*b1a0*/  FADD.FTZ R5, R50, R5 ;  /* 0x0000000532057221 */ /* 0x004fe20000010000 */
[----:B------:R-:W-:Y:S02]  /*b1b0*/  F2FP.BF16.F32.PACK_AB R151, R24, R151 ;  /* 0x000000971897723e */ /* 0x000fe400000010ff */
[----:B------:R-:W-:-:S02]  /*b1c0*/  CS2R R116, SRZ ;  /* 0x0000000000747805 */ /* 0x000fc4000001ff00 */
[----:B------:R-:W-:Y:S02]  /*b1d0*/  F2FP.BF16.F32.PACK_AB R145, R26, R145 ;  /* 0x000000911a91723e */ /* 0x000fe400000010ff */
[----:B------:R-:W-:Y:S02]  /*b1e0*/  CS2R R114, SRZ ;  /* 0x0000000000727805 */ /* 0x000fe4000001ff00 */
[----:B------:R-:W-:Y:S02]  /*b1f0*/  F2FP.BF16.F32.PACK_AB R147, R28, R147 ;  /* 0x000000931c93723e */ /* 0x000fe400000010ff */
[----:B------:R-:W-:Y:S02]  /*b200*/  CS2R R112, SRZ ;  /* 0x0000000000707805 */ /* 0x000fe4000001ff00 */
[----:B------:R-:W-:Y:S01]  /*b210*/  F2FP.BF16.F32.PACK_AB R141, R30, R141 ;  /* 0x0000008d1e8d723e */ /* 0x000fe200000010ff */
[----:B----4-:R-:W-:Y:S01]  /*b220*/  FADD.FTZ R4, R10, R9 ;  /* 0x000000090a047221 */ /* 0x010fe20000010000 */
[----:B------:R-:W-:-:S02]  /*b230*/  F2FP.BF16.F32.PACK_AB R143, R32, R143 ;  /* 0x0000008f208f723e */ /* 0x000fc400000010ff */
[----:B------:R-:W-:Y:S02]  /*b240*/  CS2R R110, SRZ ;  /* 0x00000000006e7805 */ /* 0x000fe4000001ff00 */
[----:B------:R-:W-:Y:S02]  /*b250*/  F2FP.BF16.F32.PACK_AB R137, R46, R137 ;  /* 0x000000892e89723e */ /* 0x000fe400000010ff */
[----:B------:R-:W-:Y:S02]  /*b260*/  CS2R R108, SRZ ;  /* 0x00000000006c7805 */ /* 0x000fe4000001ff00 */
[----:B------:R-:W-:Y:S02]  /*b270*/  F2FP.BF16.F32.PACK_AB R139, R48, R139 ;  /* 0x0000008b308b723e */ /* 0x000fe400000010ff */
[----:B------:R-:W-:Y:S02]  /*b280*/  CS2R R106, SRZ ;  /* 0x00000000006a7805 */ /* 0x000fe4000001ff00 */
        /* <DEDUP_REMOVED lines=29> */
[----:B-1----:R-:W-:Y:S06]  /*b460*/  @!P1 BRA `(.L_x_2737) ;  /* 0x0000002800789947 */ /* 0x002fec0003800000 */
[----:B------:R-:W-:Y:S02]  /*b470*/  IMAD.MOV.U32 R8, RZ, RZ, R3 ;  /* 0x000000ffff087224 */ /* 0x000fe400078e0003 */
[----:B------:R-:W-:Y:S02]  /*b480*/  IMAD.MOV.U32 R9, RZ, RZ, R6 ;  /* 0x000000ffff097224 */ /* 0x000fe400078e0006 */
[----:B------:R-:W-:Y:S02]  /*b490*/  IMAD.MOV.U32 R7, RZ, RZ, R155 ;  /* 0x000000ffff077224 */ /* 0x000fe400078e009b */
[----:B------:R-:W-:Y:S02]  /*b4a0*/  IMAD.MOV.U32 R13, RZ, RZ, R22 ;  /* 0x000000ffff0d7224 */ /* 0x000fe400078e0016 */
[----:B------:R-:W-:-:S07]  /*b4b0*/  IMAD.MOV.U32 R119, RZ, RZ, RZ ;  /* 0x000000ffff777224 */ /* 0x000fce00078e00ff */
.L_x_2749:
        /* <DEDUP_REMOVED lines=9> */
.L_x_2739:
        /* <DEDUP_REMOVED lines=8> */
.L_x_2740:
[----:B------:R-:W-:Y:S04]  /*b5d0*/  BSSY B0, `(.L_x_2738) ;  /* 0x0000004000007945 */ /* 0x000fe80003800000 */
[----:B-1----:R-:W-:Y:S05]  /*b5e0*/  @P2 BRA `(.L_x_2741) ;  /* 0x0000000000082947 */ /* 0x002fea0003800000 */
[----:B------:R-:W1:Y:S02]  /*b5f0*/  SYNCS.PHASECHK.TRANS64.TRYWAIT P2, [R3+URZ+0x16830], R0 ;  /* 0x01683000030075a7 */ /* 0x000e64000804017f */
[----:B-1----:R-:W-:Y:S05]  /*b600*/  @!P2 BRA `(.L_x_2742) ;  /* 0x000000e800b4a947 */ /* 0x002fea0003800000 */
.L_x_2741:
[----:B------:R-:W-:Y:S05]  /*b610*/  BSYNC B0 ;  /* 0x0000000000007941 */ /* 0x000fea0003800000 */
.L_x_2738:
        /* <DEDUP_REMOVED lines=8> */
[----:B------:R-:W-:Y:S01]  /*b6a0*/  MOV R27, 0x40000040 ;  /* 0x40000040001b7802 */ /* 0x000fe20000000f00 */
[----:B------:R-:W-:Y:S01]  /*b6b0*/  IMAD.MOV.U32 R25, RZ, RZ, 0x40000040 ;  /* 0x40000040ff197424 */ /* 0x000fe200078e00ff */
[----:B------:R-:W-:-:S02]  /*b6c0*/  SEL R22, R22, RZ, P2 ;  /* 0x000000ff16167207 */ /* 0x000fc40001000000 */
[----:B------:R-:W-:Y:S02]  /*b6d0*/  R2UR UR15, R11 ;  /* 0x000000000b0f72ca */ /* 0x000fe400000e0000 */
[----:B------:R-:W-:Y:S02]  /*b6e0*/  R2UR UR4, R14 ;  /* 0x000000000e0472ca */ /* 0x000fe400000e0000 */
        /* <DEDUP_REMOVED lines=38> */
.L_x_2744:
[----:B------:R-:W-:Y:S01]  /*b950*/  SHF.L.U32 R0, R7, 0x1f, RZ ;  /* 0x0000001f07007819 */ /* 0x000fe200000006ff */
[----:B-----5:R-:W-:-:S04]  /*b960*/  IMAD R3, R13, 0x8, R2 ;  /* 0x000000080d037824 */ /* 0x020fc800078e0202 */
[----:B------:R0:W1:Y:S01]  /*b970*/  SYNCS.PHASECHK.TRANS64.TRYWAIT P1, [R3+URZ+0x16850], R0 ;  /* 0x01685000030075a7 */ /* 0x000062000802017f */
[----:B------:R-:W-:Y:S05]  /*b980*/  @!P0 BRA `(.L_x_2745) ;  /* 0x0000000000048947 */ /* 0x000fea0003800000 */
[----:B------:R-:W-:Y:S01]  /*b990*/  BPT.TRAP 0x1 ;  /* 0x000000040000795c */ /* 0x000fe20000300000 */
.L_x_2745:
[----:B-1----:R-:W-:Y:S05]  /*b9a0*/  @P1 BRA `(.L_x_2743) ;  /* 0x0000000000081947 */ /* 0x002fea0003800000 */
[----:B------:R-:W1:Y:S02]  /*b9b0*/  SYNCS.PHASECHK.TRANS64.TRYWAIT P1, [R3+URZ+0x16850], R0 ;  /* 0x01685000030075a7 */ /* 0x000e64000802017f */
[----:B-1----:R-:W-:Y:S05]  /*b9c0*/  @!P1 BRA `(.L_x_2746) ;  /* 0x000000e400d89947 */ /* 0x002fea0003800000 */
.L_x_2743:
        /* <DEDUP_REMOVED lines=68> */
.L_x_2747:
[----:B------:R-:W2:Y:S01]  /*be10*/  LDL R120, [R1+0x28] ;  /* 0x0000280001787983 */ /* 0x000ea20000100800 */
[----:B0-----:R-:W0:Y:S03]  /*be20*/  LDC R0, c[0x0][0x448] ;  /* 0x00011200ff007b82 */ /* 0x001e260000000800 */
[----:B------:R-:W2:Y:S04]  /*be30*/  LDL R3, [R1+0x44] ;  /* 0x0000440001037983 */ /* 0x000ea80000100800 */
[----:B------:R-:W3:Y:S04]  /*be40*/  LDL R11, [R1+0x40] ;  /* 0x00004000010b7983 */ /* 0x000ee80000100800 */
[----:B------:R-:W4:Y:S04]  /*be50*/  LDL R10, [R1+0x24] ;  /* 0x00002400010a7983 */ /* 0x000f280000100800 */
[----:B------:R-:W4:Y:S01]  /*be60*/  LDL R7, [R1+0x18] ;  /* 0x0000180001077983 */ /* 0x000f220000100800 */
[----:B------:R-:W-:-:S04]  /*be70*/  LOP3.LUT R23, R23, 0xffffffdf, RZ, 0xc0, !PT ;  /* 0xffffffdf17177812 */ /* 0x000fc800078ec0ff */
[----:B------:R-:W-:Y:S02]  /*be80*/  @P0 LOP3.LUT R23, R23, 0x20, RZ, 0xfc, !PT ;  /* 0x0000002017170812 */ /* 0x000fe400078efcff */
[----:B0-----:R-:W-:Y:S02]  /*be90*/  ISETP.NE.AND P1, PT, R0, 0x1, PT ;  /* 0x000000010000780c */ /* 0x001fe40003f25270 */
[----:B------:R-:W-:-:S11]  /*bea0*/  LOP3.LUT R23, R23, 0xffffffbf, RZ, 0xc0, !PT ;  /* 0xffffffbf17177812 */ /* 0x000fd600078ec0ff */
[----:B------:R-:W0:Y:S08]  /*beb0*/  @P1 LDC R6, c[0x0][0x44c] ;  /* 0x00011300ff061b82 */ /* 0x000e300000000800 */
[----:B------:R-:W1:Y:S01]  /*bec0*/  @P1 LDC R0, c[0x0][0x450] ;  /* 0x00011400ff001b82 */ /* 0x000e620000000800 */
[----:B--2---:R-:W-:Y:S02]  /*bed0*/  IMAD.IADD R3, R3, 0x1, R120 ;  /* 0x0000000103037824 */ /* 0x004fe400078e0278 */
[----:B------:R-:W2:Y:S02]  /*bee0*/  S2R R120, SR_CgaCtaId ;  /* 0x0000000000787919 */ /* 0x000ea40000008800 */
[----:B0-----:R-:W-:-:S05]  /*bef0*/  @P1 IMAD.HI.U32 R6, R3, R6, RZ ;  /* 0x0000000603061227 */ /* 0x001fca00078e00ff */
[----:B-1----:R-:W-:Y:S01]  /*bf00*/  @P1 SHF.R.U32.HI R3, RZ, R0, R6 ;  /* 0x00000000ff031219 */ /* 0x002fe20000011606 */
[----:B------:R-:W-:-:S04]  /*bf10*/  IMAD.MOV.U32 R6, RZ, RZ, -0x80 ;  /* 0xffffff80ff067424 */ /* 0x000fc800078e00ff */
[----:B------:R-:W0:Y:S01]  /*bf20*/  SHFL.IDX PT, R0, R3, RZ, 0x1c1f ;  /* 0x001c1fff03007589 */ /* 0x000e2200000e0000 */
[----:B------:R-:W-:-:S03]  /*bf30*/  IMAD R6, R12, R6, 0x1 ;  /* 0x000000010c067424 */ /* 0x000fc600078e0206 */
[----:B------:R-:W1:Y:S01]  /*bf40*/  SHFL.IDX PT, R3, R3, 0x1, 0x1c1f ;  /* 0x003c1f0003037f89 */ /* 0x000e6200000e0000 */
[----:B---3--:R-:W-:-:S05]  /*bf50*/  IMAD R6, R11, -0x2, R6 ;  /* 0xfffffffe0b067824 */ /* 0x008fca00078e0206 */
[----:B----4-:R-:W-:-:S05]  /*bf60*/  IADD3 R6, -R7, R6, R10 ;  /* 0x0000000607067210 */ /* 0x010fca0007ffe10a */
[C---:B0-----:R-:W-:Y:S02]  /*bf70*/  IMAD.IADD R0, R6.reuse, 0x1, R0 ;  /* 0x0000000106007824 */ /* 0x041fe400078e0200 */
[----:B-1----:R-:W-:-:S03]  /*bf80*/  IMAD.IADD R3, R6, 0x1, R3 ;  /* 0x0000000106037824 */ /* 0x002fc600078e0203 */
[C---:B------:R-:W-:Y:S02]  /*bf90*/  ISETP.GT.AND P4, PT, R0.reuse, RZ, PT ;  /* 0x000000ff0000720c */ /* 0x040fe40003f84270 */
[C---:B------:R-:W-:Y:S02]  /*bfa0*/  ISETP.GT.AND P3, PT, R0.reuse, 0x1, PT ;  /* 0x000000010000780c */ /* 0x040fe40003f64270 */
[C---:B------:R-:W-:Y:S02]  /*bfb0*/  ISETP.GT.AND P2, PT, R0.reuse, 0x8, PT ;  /* 0x000000080000780c */ /* 0x040fe40003f44270 */
[----:B------:R-:W-:Y:S02]  /*bfc0*/  ISETP.GT.AND P1, PT, R0, 0x9, PT ;  /* 0x000000090000780c */ /* 0x000fe40003f24270 */
[----:B------:R-:W-:Y:S02]  /*bfd0*/  FSEL R24, R24, -INF , P4 ;  /* 0xff80000018187808 */ /* 0x000fe40002000000 */
[----:B------:R-:W-:-:S02]  /*bfe0*/  FSEL R25, R25, -INF , P3 ;  /* 0xff80000019197808 */ /* 0x000fc40001800000 */
[----:B------:R-:W-:Y:S02]  /*bff0*/  FSEL R28, R28, -INF , P2 ;  /* 0xff8000001c1c7808 */ /* 0x000fe40001000000 */
[----:B------:R-:W-:Y:S02]  /*c000*/  FSEL R29, R29, -INF , P1 ;  /* 0xff8000001d1d7808 */ /* 0x000fe40000800000 */
[C---:B------:R-:W-:Y:S02]  /*c010*/  ISETP.GT.AND P4, PT, R0.reuse, 0x10, PT ;  /* 0x000000100000780c */ /* 0x040fe40003f84270 */
[C---:B------:R-:W-:Y:S02]  /*c020*/  ISETP.GT.AND P3, PT, R0.reuse, 0x11, PT ;  /* 0x000000110000780c */ /* 0x040fe40003f64270 */
[C---:B------:R-:W-:Y:S02]  /*c030*/  ISETP.GT.AND P2, PT, R0.reuse, 0x18, PT ;  /* 0x000000180000780c */ /* 0x040fe40003f44270 */
[----:B------:R-:W-:-:S02]  /*c040*/  ISETP.GT.AND P1, PT, R0, 0x19, PT ;  /* 0x000000190000780c */ /* 0x000fc40003f24270 */
[----:B------:R-:W-:Y:S02]  /*c050*/  FSEL R32, R32, -INF , P4 ;  /* 0xff80000020207808 */ /* 0x000fe40002000000 */
[----:B------:R-:W-:Y:S02]  /*c060*/  FSEL R33, R33, -INF , P3 ;  /* 0xff80000021217808 */ /* 0x000fe40001800000 */
[----:B------:R-:W-:Y:S02]  /*c070*/  FSEL R36, R36, -INF , P2 ;  /* 0xff80000024247808 */ /* 0x000fe40001000000 */
[----:B------:R-:W-:Y:S02]  /*c080*/  FSEL R37, R37, -INF , P1 ;  /* 0xff80000025257808 */ /* 0x000fe40000800000 */
[C---:B------:R-:W-:Y:S02]  /*c090*/  ISETP.GT.AND P4, PT, R0.reuse, 0x20, PT ;  /* 0x000000200000780c */ /* 0x040fe40003f84270 */
[----:B------:R-:W-:-:S02]  /*c0a0*/  ISETP.GT.AND P3, PT, R0, 0x21, PT ;  /* 0x000000210000780c */ /* 0x000fc40003f64270 */
[C---:B------:R-:W-:Y:S02]  /*c0b0*/  ISETP.GT.AND P2, PT, R0.reuse, 0x28, PT ;  /* 0x000000280000780c */ /* 0x040fe40003f44270 */
[----:B------:R-:W-:Y:S02]  /*c0c0*/  ISETP.GT.AND P1, PT, R0, 0x29, PT ;  /* 0x000000290000780c */ /* 0x000fe40003f24270 */
[----:B------:R-:W-:Y:S02]  /*c0d0*/  FSEL R40, R40, -INF , P4 ;  /* 0xff80000028287808 */ /* 0x000fe40002000000 */
[----:B------:R-:W-:Y:S02]  /*c0e0*/  FSEL R41, R41, -INF , P3 ;  /* 0xff80000029297808 */ /* 0x000fe40001800000 */
[----:B------:R-:W-:Y:S02]  /*c0f0*/  FSEL R44, R44, -INF , P2 ;  /* 0xff8000002c2c7808 */ /* 0x000fe40001000000 */
[----:B------:R-:W-:-:S02]  /*c100*/  FSEL R45, R45, -INF , P1 ;  /* 0xff8000002d2d7808 */ /* 0x000fc40000800000 */
[C---:B------:R-:W-:Y:S02]  /*c110*/  ISETP.GT.AND P4, PT, R0.reuse, 0x30, PT ;  /* 0x000000300000780c */ /* 0x040fe40003f84270 */
        /* <DEDUP_REMOVED lines=35> */
[----:B------:R-:W-:Y:S02]  /*c350*/  FMNMX.FTZ R0, R24, R9, !PT ;  /* 0x0000000918007209 */ /* 0x000fe40007810000 */
[----:B------:R-:W-:Y:S02]  /*c360*/  FSEL R80, R80, -INF , P4 ;  /* 0xff80000050507808 */ /* 0x000fe40002000000 */
[----:B------:R-:W-:Y:S02]  /*c370*/  FMNMX.FTZ R0, R25, R0, !PT ;  /* 0x0000000019007209 */ /* 0x000fe40007810000 */
[----:B------:R-:W-:Y:S02]  /*c380*/  FSEL R81, R81, -INF , P3 ;  /* 0xff80000051517808 */ /* 0x000fe40001800000 */
[----:B------:R-:W-:Y:S02]  /*c390*/  FMNMX.FTZ R0, R28, R0, !PT ;  /* 0x000000001c007209 */ /* 0x000fe40007810000 */
[----:B------:R-:W-:-:S02]  /*c3a0*/  FSEL R84, R84, -INF , P2 ;  /* 0xff80000054547808 */ /* 0x000fc40001000000 */
[----:B------:R-:W-:Y:S02]  /*c3b0*/  FMNMX.FTZ R0, R29, R0, !PT ;  /* 0x000000001d007209 */ /* 0x000fe40007810000 */
[----:B------:R-:W-:Y:S02]  /*c3c0*/  FSEL R85, R85, -INF , P1 ;  /* 0xff80000055557808 */ /* 0x000fe40000800000 */
[----:B------:R-:W-:Y:S02]  /*c3d0*/  FMNMX.FTZ R0, R32, R0, !PT ;  /* 0x0000000020007209 */ /* 0x000fe40007810000 */
[----:B------:R-:W-:Y:S02]  /*c3e0*/  ISETP.GT.AND P4, PT, R3, RZ, PT ;  /* 0x000000ff0300720c */ /* 0x000fe40003f84270 */
[----:B------:R-:W-:Y:S02]  /*c3f0*/  FMNMX.FTZ R0, R33, R0, !PT ;  /* 0x0000000021007209 */ /* 0x000fe40007810000 */
[----:B------:R-:W-:-:S02]  /*c400*/  ISETP.GT.AND P3, PT, R3, 0x1, PT ;  /* 0x000000010300780c */ /* 0x000fc40003f64270 */
[----:B------:R-:W-:Y:S02]  /*c410*/  FMNMX.FTZ R0, R36, R0, !PT ;  /* 0x0000000024007209 */ /* 0x000fe40007810000 */
[----:B------:R-:W-:Y:S02]  /*c420*/  ISETP.GT.AND P2, PT, R3, 0x8, PT ;  /* 0x000000080300780c */ /* 0x000fe40003f44270 */
[----:B------:R-:W-:Y:S02]  /*c430*/  FMNMX.FTZ R0, R37, R0, !PT ;  /* 0x0000000025007209 */ /* 0x000fe40007810000 */
[----:B------:R-:W-:Y:S02]  /*c440*/  ISETP.GT.AND P1, PT, R3, 0x9, PT ;  /* 0x000000090300780c */ /* 0x000fe40003f24270 */
[----:B------:R-:W-:Y:S02]  /*c450*/  FMNMX.FTZ R0, R40, R0, !PT ;  /* 0x0000000028007209 */ /* 0x000fe40007810000 */
[----:B------:R-:W-:-:S02]  /*c460*/  FSEL R26, R26, -INF , P4 ;  /* 0xff8000001a1a7808 */ /* 0x000fc40002000000 */
[----:B------:R-:W-:Y:S02]  /*c470*/  FMNMX.FTZ R0, R41, R0, !PT ;  /* 0x0000000029007209 */ /* 0x000fe40007810000 */
[----:B------:R-:W-:Y:S02]  /*c480*/  FSEL R27, R27, -INF , P3 ;  /* 0xff8000001b1b7808 */ /* 0x000fe40001800000 */
[----:B------:R-:W-:Y:S02]  /*c490*/  FMNMX.FTZ R0, R44, R0, !PT ;  /* 0x000000002c007209 */ /* 0x000fe40007810000 */
[----:B------:R-:W-:Y:S02]  /*c4a0*/  FSEL R30, R30, -INF , P2 ;  /* 0xff8000001e1e7808 */ /* 0x000fe40001000000 */
[----:B------:R-:W-:Y:S02]  /*c4b0*/  FMNMX.FTZ R0, R45, R0, !PT ;  /* 0x000000002d007209 */ /* 0x000fe40007810000 */
[----:B------:R-:W-:-:S02]  /*c4c0*/  FSEL R31, R31, -INF , P1 ;  /* 0xff8000001f1f7808 */ /* 0x000fc40000800000 */
[----:B------:R-:W-:Y:S02]  /*c4d0*/  FMNMX.FTZ R0, R48, R0, !PT ;  /* 0x0000000030007209 */ /* 0x000fe40007810000 */
[----:B------:R-:W-:Y:S02]  /*c4e0*/  ISETP.GT.AND P4, PT, R3, 0x10, PT ;  /* 0x000000100300780c */ /* 0x000fe40003f84270 */
[----:B------:R-:W-:Y:S02]  /*c4f0*/  FMNMX.FTZ R0, R49, R0, !PT ;  /* 0x0000000031007209 */ /* 0x000fe40007810000 */
[C---:B------:R-:W-:Y:S02]  /*c500*/  ISETP.GT.AND P3, PT, R3.reuse, 0x11, PT ;  /* 0x000000110300780c */ /* 0x040fe40003f64270 */
[----:B------:R-:W-:Y:S02]  /*c510*/  FMNMX.FTZ R0, R52, R0, !PT ;  /* 0x0000000034007209 */ /* 0x000fe40007810000 */
[----:B------:R-:W-:-:S02]  /*c520*/  ISETP.GT.AND P2, PT, R3, 0x18, PT ;  /* 0x000000180300780c */ /* 0x000fc40003f44270 */
[----:B------:R-:W-:Y:S02]  /*c530*/  FMNMX.FTZ R0, R53, R0, !PT ;  /* 0x0000000035007209 */ /* 0x000fe40007810000 */
[----:B------:R-:W-:Y:S02]  /*c540*/  ISETP.GT.AND P1, PT, R3, 0x19, PT ;  /* 0x000000190300780c */ /* 0x000fe40003f24270 */
[----:B------:R-:W-:Y:S02]  /*c550*/  FMNMX.FTZ R0, R56, R0, !PT ;  /* 0x0000000038007209 */ /* 0x000fe40007810000 */
[----:B------:R-:W-:Y:S02]  /*c560*/  FSEL R34, R34, -INF , P4 ;  /* 0xff80000022227808 */ /* 0x000fe40002000000 */
[----:B------:R-:W-:Y:S02]  /*c570*/  FMNMX.FTZ R0, R57, R0, !PT ;  /* 0x0000000039007209 */ /* 0x000fe40007810000 */
[----:B------:R-:W-:-:S02]  /*c580*/  FSEL R35, R35, -INF , P3 ;  /* 0xff80000023237808 */ /* 0x000fc40001800000 */
[----:B------:R-:W-:Y:S02]  /*c590*/  FMNMX.FTZ R0, R60, R0, !PT ;  /* 0x000000003c007209 */ /* 0x000fe40007810000 */
[----:B------:R-:W-:Y:S02]  /*c5a0*/  FSEL R38, R38, -INF , P2 ;  /* 0xff80000026267808 */ /* 0x000fe40001000000 */
[----:B------:R-:W-:Y:S02]  /*c5b0*/  FMNMX.FTZ R0, R61, R0, !PT ;  /* 0x000000003d007209 */ /* 0x000fe40007810000 */
[----:B------:R-:W-:Y:S02]  /*c5c0*/  FSEL R39, R39, -INF , P1 ;  /* 0xff80000027277808 */ /* 0x000fe40000800000 */
[----:B------:R-:W-:Y:S02]  /*c5d0*/  FMNMX.FTZ R0, R64, R0, !PT ;  /* 0x0000000040007209 */ /* 0x000fe40007810000 */
[----:B------:R-:W-:-:S02]  /*c5e0*/  ISETP.GT.AND P4, PT, R3, 0x20, PT ;  /* 0x000000200300780c */ /* 0x000fc40003f84270 */
[----:B------:R-:W-:Y:S02]  /*c5f0*/  FMNMX.FTZ R0, R65, R0, !PT ;  /* 0x0000000041007209 */ /* 0x000fe40007810000 */
[C---:B------:R-:W-:Y:S02]  /*c600*/  ISETP.GT.AND P3, PT, R3.reuse, 0x21, PT ;  /* 0x000000210300780c */ /* 0x040fe40003f64270 */
[----:B------:R-:W-:Y:S02]  /*c610*/  FMNMX.FTZ R0, R68, R0, !PT ;  /* 0x0000000044007209 */ /* 0x000fe40007810000 */
[----:B------:R-:W-:Y:S02]  /*c620*/  ISETP.GT.AND P2, PT, R3, 0x28, PT ;  /* 0x000000280300780c */ /* 0x000fe40003f44270 */
[----:B------:R-:W-:Y:S02]  /*c630*/  FMNMX.FTZ R0, R69, R0, !PT ;  /* 0x0000000045007209 */ /* 0x000fe40007810000 */
        /* <DEDUP_REMOVED lines=10> */
[----:B------:R-:W-:Y:S02]  /*c6e0*/  ISETP.GT.AND P4, PT, R3, 0x30, PT ;  /* 0x000000300300780c */ /* 0x000fe40003f84270 */
[----:B------:R-:W-:Y:S02]  /*c6f0*/  FMNMX.FTZ R0, R81, R0, !PT ;  /* 0x0000000051007209 */ /* 0x000fe40007810000 */
[----:B------:R-:W-:-:S02]  /*c700*/  ISETP.GT.AND P3, PT, R3, 0x31, PT ;  /* 0x000000310300780c */ /* 0x000fc40003f64270 */
[----:B------:R-:W-:Y:S02]  /*c710*/  FMNMX.FTZ R0, R84, R0, !PT ;  /* 0x0000000054007209 */ /* 0x000fe40007810000 */
[----:B------:R-:W-:Y:S02]  /*c720*/  ISETP.GT.AND P2, PT, R3, 0x38, PT ;  /* 0x000000380300780c */ /* 0x000fe40003f44270 */
[----:B------:R-:W-:Y:S02]  /*c730*/  FMNMX.FTZ R0, R85, R0, !PT ;  /* 0x0000000055007209 */ /* 0x000fe40007810000 */
[C---:B------:R-:W-:Y:S02]  /*c740*/  ISETP.GT.AND P1, PT, R3.reuse, 0x39, PT ;  /* 0x000000390300780c */ /* 0x040fe40003f24270 */
[----:B------:R-:W-:Y:S01]  /*c750*/  ISETP.GT.AND P0, PT, R3, 0x61, PT ;  /* 0x000000610300780c */ /* 0x000fe20003f04270 */
[----:B------:R-:W0:Y:S01]  /*c760*/  SHFL.BFLY PT, R6, R0, 0x2, 0x1f ;  /* 0x0c401f0000067f89 */ /* 0x000e2200000e0000 */
[----:B------:R-:W-:-:S02]  /*c770*/  FSEL R50, R50, -INF , P4 ;  /* 0xff80000032327808 */ /* 0x000fc40002000000 */
[----:B------:R-:W-:Y:S02]  /*c780*/  FSEL R51, R51, -INF , P3 ;  /* 0xff80000033337808 */ /* 0x000fe40001800000 */
[----:B------:R-:W-:Y:S02]  /*c790*/  FSEL R54, R54, -INF , P2 ;  /* 0xff80000036367808 */ /* 0x000fe40001000000 */
[----:B------:R-:W-:Y:S02]  /*c7a0*/  FSEL R55, R55, -INF , P1 ;  /* 0xff80000037377808 */ /* 0x000fe40000800000 */
[C---:B------:R-:W-:Y:S02]  /*c7b0*/  ISETP.GT.AND P4, PT, R3.reuse, 0x40, PT ;  /* 0x000000400300780c */ /* 0x040fe40003f84270 */
[C---:B------:R-:W-:Y:S02]  /*c7c0*/  ISETP.GT.AND P3, PT, R3.reuse, 0x41, PT ;  /* 0x000000410300780c */ /* 0x040fe40003f64270 */
[----:B------:R-:W-:-:S02]  /*c7d0*/  ISETP.GT.AND P2, PT, R3, 0x48, PT ;  /* 0x000000480300780c */ /* 0x000fc40003f44270 */
[----:B------:R-:W-:Y:S02]  /*c7e0*/  ISETP.GT.AND P1, PT, R3, 0x49, PT ;  /* 0x000000490300780c */ /* 0x000fe40003f24270 */
[----:B------:R-:W-:Y:S02]  /*c7f0*/  FSEL R58, R58, -INF , P4 ;  /* 0xff8000003a3a7808 */ /* 0x000fe40002000000 */
[----:B------:R-:W-:Y:S02]  /*c800*/  FSEL R59, R59, -INF , P3 ;  /* 0xff8000003b3b7808 */ /* 0x000fe40001800000 */
[----:B------:R-:W-:Y:S02]  /*c810*/  FSEL R62, R62, -INF , P2 ;  /* 0xff8000003e3e7808 */ /* 0x000fe40001000000 */
[----:B------:R-:W-:Y:S02]  /*c820*/  FSEL R63, R63, -INF , P1 ;  /* 0xff8000003f3f7808 */ /* 0x000fe40000800000 */
[----:B0-----:R-:W-:-:S02]  /*c830*/  FMNMX.FTZ R6, R0, R6, !PT ;  /* 0x0000000600067209 */ /* 0x001fc40007810000 */
[C---:B------:R-:W-:Y:S02]  /*c840*/  ISETP.GT.AND P4, PT, R3.reuse, 0x50, PT ;  /* 0x000000500300780c */ /* 0x040fe40003f84270 */
[C---:B------:R-:W-:Y:S01]  /*c850*/  ISETP.GT.AND P3, PT, R3.reuse, 0x51, PT ;  /* 0x000000510300780c */ /* 0x040fe20003f64270 */
[----:B------:R-:W0:Y:S01]  /*c860*/  SHFL.BFLY PT, R0, R6, 0x1, 0x1f ;  /* 0x0c201f0006007f89 */ /* 0x000e2200000e0000 */
[C---:B------:R-:W-:Y:S02]  /*c870*/  ISETP.GT.AND P2, PT, R3.reuse, 0x58, PT ;  /* 0x000000580300780c */ /* 0x040fe40003f44270 */
[----:B------:R-:W-:Y:S02]  /*c880*/  ISETP.GT.AND P1, PT, R3, 0x59, PT ;  /* 0x000000590300780c */ /* 0x000fe40003f24270 */
[----:B------:R-:W-:Y:S02]  /*c890*/  FSEL R66, R66, -INF , P4 ;  /* 0xff80000042427808 */ /* 0x000fe40002000000 */
[----:B------:R-:W-:-:S02]  /*c8a0*/  FSEL R67, R67, -INF , P3 ;  /* 0xff80000043437808 */ /* 0x000fc40001800000 */
[----:B------:R-:W-:Y:S02]  /*c8b0*/  @P0 LOP3.LUT R23, R23, 0x40, RZ, 0xfc, !PT ;  /* 0x0000004017170812 */ /* 0x000fe400078efcff */
[----:B------:R-:W-:Y:S02]  /*c8c0*/  FSEL R70, R70, -INF , P2 ;  /* 0xff80000046467808 */ /* 0x000fe40001000000 */
[----:B------:R-:W-:Y:S02]  /*c8d0*/  FSEL R71, R71, -INF , P1 ;  /* 0xff80000047477808 */ /* 0x000fe40000800000 */
[C---:B------:R-:W-:Y:S02]  /*c8e0*/  ISETP.GT.AND P1, PT, R3.reuse, 0x69, PT ;  /* 0x000000690300780c */ /* 0x040fe40003f24270 */
[C---:B------:R-:W-:Y:S02]  /*c8f0*/  ISETP.GT.AND P2, PT, R3.reuse, 0x70, PT ;  /* 0x000000700300780c */ /* 0x040fe40003f44270 */
[----:B------:R-:W-:-:S02]  /*c900*/  ISETP.GT.AND P3, PT, R3, 0x71, PT ;  /* 0x000000710300780c */ /* 0x000fc40003f64270 */
[C---:B------:R-:W-:Y:S02]  /*c910*/  ISETP.GT.AND P4, PT, R3.reuse, 0x78, PT ;  /* 0x000000780300780c */ /* 0x040fe40003f84270 */
[C---:B------:R-:W-:Y:S02]  /*c920*/  ISETP.GT.AND P5, PT, R3.reuse, 0x79, PT ;  /* 0x000000790300780c */ /* 0x040fe40003fa4270 */
[----:B0-----:R-:W-:Y:S02]  /*c930*/  FMNMX.FTZ R6, R6, R0, !PT ;  /* 0x0000000006067209 */ /* 0x001fe40007810000 */
[----:B------:R-:W0:Y:S01]  /*c940*/  LDC R0, c[0x0][0x988] ;  /* 0x00026200ff007b82 */ /* 0x000e220000000800 */
[----:B------:R-:W-:Y:S02]  /*c950*/  ISETP.GT.AND P0, PT, R3, 0x60, PT ;  /* 0x000000600300780c */ /* 0x000fe40003f04270 */
[----:B------:R-:W-:Y:S02]  /*c960*/  FSETP.NEU.FTZ.AND P6, PT, R6, -INF , PT ;  /* 0xff8000000600780b */ /* 0x000fe40003fdd000 */
[----:B------:R-:W-:-:S02]  /*c970*/  FSEL R74, R74, -INF , P0 ;  /* 0xff8000004a4a7808 */ /* 0x000fc40000000000 */
[----:B------:R-:W-:Y:S02]  /*c980*/  FSEL R7, R6, RZ, P6 ;  /* 0x000000ff06077208 */ /* 0x000fe40003000000 */
[----:B------:R-:W-:Y:S02]  /*c990*/  LOP3.LUT P0, RZ, R23, 0x40, RZ, 0xc0, !PT ;  /* 0x0000004017ff7812 */ /* 0x000fe4000780c0ff */
[----:B------:R-:W-:Y:S01]  /*c9a0*/  FSEL R79, R79, -INF , P1 ;  /* 0xff8000004f4f7808 */ /* 0x000fe20000800000 */
[----:B------:R-:W-:Y:S01]  /*c9b0*/  FADD.FTZ R7, -R7, R9 ;  /* 0x0000000907077221 */ /* 0x000fe20000010100 */
[----:B------:R-:W-:Y:S02]  /*c9c0*/  FSEL R75, R75, -INF , P0 ;  /* 0xff8000004b4b7808 */ /* 0x000fe40000000000 */
[----:B------:R-:W-:Y:S02]  /*c9d0*/  FSEL R82, R82, -INF , P2 ;  /* 0xff80000052527808 */ /* 0x000fe40001000000 */
[----:B------:R-:W-:-:S02]  /*c9e0*/  FSEL R83, R83, -INF , P3 ;  /* 0xff80000053537808 */ /* 0x000fc40001800000 */
[----:B------:R-:W-:Y:S02]  /*c9f0*/  FSEL R86, R86, -INF , P4 ;  /* 0xff80000056567808 */ /* 0x000fe40002000000 */
[----:B------:R-:W-:Y:S02]  /*ca00*/  FSEL R87, R87, -INF , P5 ;  /* 0xff80000057577808 */ /* 0x000fe40002800000 */
[----:B------:R-:W-:Y:S01]  /*ca10*/  LOP3.LUT P0, RZ, R23, 0x20, RZ, 0xc0, !PT ;  /* 0x0000002017ff7812 */ /* 0x000fe2000780c0ff */
[-C--:B0-----:R-:W-:Y:S01]  /*ca20*/  FMUL.FTZ R9, R6, R0.reuse ;  /* 0x0000000006097220 */ /* 0x081fe20000410000 */
[----:B------:R-:W-:-:S04]  /*ca30*/  FMUL.FTZ R7, R7, R0 ;  /* 0x0000000007077220 */ /* 0x000fc80000410000 */
[----:B------:R-:W-:Y:S02]  /*ca40*/  FSEL R9, R9, RZ, P6 ;  /* 0x000000ff09097208 */ /* 0x000fe40003000000 */
[----:B------:R-:W-:Y:S01]  /*ca50*/  ISETP.GT.AND P6, PT, R3, 0x68, PT ;  /* 0x000000680300780c */ /* 0x000fe20003fc4270 */
[----:B------:R-:W-:Y:S01]  /*ca60*/  MUFU.EX2 R7, R7 ;  /* 0x0000000700077308 */ /* 0x000fe20000000800 */
[----:B------:R-:W-:Y:S01]  /*ca70*/  FMNMX.FTZ R3, R26, R8, !PT ;  /* 0x000000081a037209 */ /* 0x000fe20007810000 */
[-CC-:B------:R-:W-:Y:S01]  /*ca80*/  FFMA.FTZ R24, R24, R0.reuse, -R9.reuse ;  /* 0x0000000018187223 */ /* 0x180fe20000010809 */
[----:B------:R-:W-:Y:S01]  /*ca90*/  FSEL R78, R78, -INF , P6 ;  /* 0xff8000004e4e7808 */ /* 0x000fe20003000000 */
[-CC-:B------:R-:W-:Y:S01]  /*caa0*/  FFMA.FTZ R25, R25, R0.reuse, -R9.reuse ;  /* 0x0000000019197223 */ /* 0x180fe20000010809 */
[----:B------:R-:W-:Y:S01]  /*cab0*/  FMNMX.FTZ R3, R27, R3, !PT ;  /* 0x000000031b037209 */ /* 0x000fe20007810000 */
[-CC-:B------:R-:W-:Y:S01]  /*cac0*/  FFMA.FTZ R28, R28, R0.reuse, -R9.reuse ;  /* 0x000000001c1c7223 */ /* 0x180fe20000010809 */
[-CC-:B------:R-:W-:Y:S01]  /*cad0*/  FFMA.FTZ R29, R29, R0.reuse, -R9.reuse ;  /* 0x000000001d1d7223 */ /* 0x180fe20000010809 */
[----:B------:R-:W0:Y:S01]  /*cae0*/  MUFU.EX2 R24, R24 ;  /* 0x0000001800187308 */ /* 0x000e220000000800 */
[----:B------:R-:W-:Y:S01]  /*caf0*/  FMNMX.FTZ R3, R30, R3, !PT ;  /* 0x000000031e037209 */ /* 0x000fe20007810000 */
[-CC-:B------:R-:W-:Y:S01]  /*cb00*/  FFMA.FTZ R32, R32, R0.reuse, -R9.reuse ;  /* 0x0000000020207223 */ /* 0x180fe20000010809 */
[-CC-:B------:R-:W-:Y:S01]  /*cb10*/  FFMA.FTZ R33, R33, R0.reuse, -R9.reuse ;  /* 0x0000000021217223 */ /* 0x180fe20000010809 */
[-CC-:B------:R-:W-:Y:S01]  /*cb20*/  FFMA.FTZ R36, R36, R0.reuse, -R9.reuse ;  /* 0x0000000024247223 */ /* 0x180fe20000010809 */
[----:B------:R-:W-:Y:S01]  /*cb30*/  FMNMX.FTZ R3, R31, R3, !PT ;  /* 0x000000031f037209 */ /* 0x000fe20007810000 */
[-CC-:B------:R-:W-:Y:S01]  /*cb40*/  FFMA.FTZ R37, R37, R0.reuse, -R9.reuse ;  /* 0x0000000025257223 */ /* 0x180fe20000010809 */
[-CC-:B------:R-:W-:Y:S01]  /*cb50*/  FFMA.FTZ R40, R40, R0.reuse, -R9.reuse ;  /* 0x0000000028287223 */ /* 0x180fe20000010809 */
[----:B------:R-:W1:Y:S01]  /*cb60*/  MUFU.EX2 R25, R25 ;  /* 0x0000001900197308 */ /* 0x000e620000000800 */
[----:B------:R-:W-:Y:S01]  /*cb70*/  FMNMX.FTZ R3, R34, R3, !PT ;  /* 0x0000000322037209 */ /* 0x000fe20007810000 */
[-CC-:B------:R-:W-:Y:S01]  /*cb80*/  FFMA.FTZ R41, R41, R0.reuse, -R9.reuse ;  /* 0x0000000029297223 */ /* 0x180fe20000010809 */
[-CC-:B------:R-:W-:Y:S01]  /*cb90*/  FFMA.FTZ R44, R44, R0.reuse, -R9.reuse ;  /* 0x000000002c2c7223 */ /* 0x180fe20000010809 */
[-CC-:B------:R-:W-:Y:S01]  /*cba0*/  FFMA.FTZ R45, R45, R0.reuse, -R9.reuse ;  /* 0x000000002d2d7223 */ /* 0x180fe20000010809 */
[----:B------:R-:W-:Y:S01]  /*cbb0*/  FMNMX.FTZ R3, R35, R3, !PT ;  /* 0x0000000323037209 */ /* 0x000fe20007810000 */
[-CC-:B------:R-:W-:Y:S01]  /*cbc0*/  FFMA.FTZ R48, R48, R0.reuse, -R9.reuse ;  /* 0x0000000030307223 */ /* 0x180fe20000010809 */
[-CC-:B------:R-:W-:Y:S01]  /*cbd0*/  FFMA.FTZ R49, R49, R0.reuse, -R9.reuse ;  /* 0x0000000031317223 */ /* 0x180fe20000010809 */
[----:B------:R-:W-:Y:S01]  /*cbe0*/  MUFU.EX2 R28, R28 ;  /* 0x0000001c001c7308 */ /* 0x000fe20000000800 */
[----:B------:R-:W-:Y:S01]  /*cbf0*/  FMNMX.FTZ R3, R38, R3, !PT ;  /* 0x0000000326037209 */ /* 0x000fe20007810000 */
[----:B0-----:R-:W-:Y:S01]  /*cc00*/  FFMA.FTZ R5, R7, R5, R24 ;  /* 0x0000000507057223 */ /* 0x001fe20000010018 */
[-CC-:B------:R-:W-:Y:S01]  /*cc10*/  FFMA.FTZ R52, R52, R0.reuse, -R9.reuse ;  /* 0x0000000034347223 */ /* 0x180fe20000010809 */
[-CC-:B------:R-:W-:Y:S01]  /*cc20*/  FFMA.FTZ R53, R53, R0.reuse, -R9.reuse ;  /* 0x0000000035357223 */ /* 0x180fe20000010809 */
[----:B------:R-:W-:Y:S01]  /*cc30*/  FMNMX.FTZ R3, R39, R3, !PT ;  /* 0x0000000327037209 */ /* 0x000fe20007810000 */
[-CC-:B------:R-:W-:Y:S01]  /*cc40*/  FFMA.FTZ R56, R56, R0.reuse, -R9.reuse ;  /* 0x0000000038387223 */ /* 0x180fe20000010809 */
[-C--:B------:R-:W-:Y:S01]  /*cc50*/  FFMA.FTZ R57, R57, R0.reuse, -R9 ;  /* 0x0000000039397223 */ /* 0x080fe20000010809 */
[----:B------:R-:W-:Y:S01]  /*cc60*/  MUFU.EX2 R29, R29 ;  /* 0x0000001d001d7308 */ /* 0x000fe20000000800 */
[----:B------:R-:W-:Y:S01]  /*cc70*/  FMNMX.FTZ R3, R42, R3, !PT ;  /* 0x000000032a037209 */ /* 0x000fe20007810000 */
[----:B-1----:R-:W-:Y:S01]  /*cc80*/  FADD.FTZ R5, R25, R5 ;  /* 0x0000000519057221 */ /* 0x002fe20000010000 */
[-CC-:B------:R-:W-:Y:S01]  /*cc90*/  FFMA.FTZ R60, R60, R0.reuse, -R9.reuse ;  /* 0x000000003c3c7223 */ /* 0x180fe20000010809 */
[-CC-:B------:R-:W-:Y:S01]  /*cca0*/  FFMA.FTZ R61, R61, R0.reuse, -R9.reuse ;  /* 0x000000003d3d7223 */ /* 0x180fe20000010809 */
[----:B------:R-:W-:Y:S01]  /*ccb0*/  FMNMX.FTZ R3, R43, R3, !PT ;  /* 0x000000032b037209 */ /* 0x000fe20007810000 */
[-CC-:B------:R-:W-:Y:S01]  /*ccc0*/  FFMA.FTZ R64, R64, R0.reuse, -R9.reuse ;  /* 0x0000000040407223 */ /* 0x180fe20000010809 */
[-CC-:B------:R-:W-:Y:S01]  /*ccd0*/  FFMA.FTZ R65, R65, R0.reuse, -R9.reuse ;  /* 0x0000000041417223 */ /* 0x180fe20000010809 */
[----:B------:R-:W-:Y:S01]  /*cce0*/  MUFU.EX2 R32, R32 ;  /* 0x0000002000207308 */ /* 0x000fe20000000800 */
        /* <DEDUP_REMOVED lines=14> */
[----:B------:R-:W-:Y:S01]  /*cdd0*/  FFMA.FTZ R9, R85, R0, -R9 ;  /* 0x0000000055097223 */ /* 0x000fe20000010809 */
        /* <DEDUP_REMOVED lines=40> */
[----:B------:R-:W-:-:S03]  /*d060*/  FMUL.FTZ R11, R3, R0 ;  /* 0x00000000030b7220 */ /* 0x000fc60000410000 */
[----:B------:R-:W-:-:S03]  /*d070*/  FSEL R10, R3, RZ, P1 ;  /* 0x000000ff030a7208 */ /* 0x000fc60000800000 */
[----:B------:R-:W-:Y:S01]  /*d080*/  MUFU.EX2 R69, R69 ;  /* 0x0000004500457308 */ /* 0x000fe20000000800 */
[----:B------:R-:W-:Y:S01]  /*d090*/  FSEL R11, R11, RZ, P1 ;  /* 0x000000ff0b0b7208 */ /* 0x000fe20000800000 */
[----:B------:R-:W-:Y:S01]  /*d0a0*/  FADD.FTZ R8, -R10, R8 ;  /* 0x000000080a087221 */ /* 0x000fe20000010100 */
[----:B------:R-:W-:-:S03]  /*d0b0*/  IMAD R10, R22, 0x8, R2 ;  /* 0x00000008160a7824 */ /* 0x000fc600078e0202 */
[-CC-:B------:R-:W-:Y:S01]  /*d0c0*/  FFMA.FTZ R26, R26, R0.reuse, -R11.reuse ;  /* 0x000000001a1a7223 */ /* 0x180fe2000001080b */
[-CC-:B------:R-:W-:Y:S01]  /*d0d0*/  FFMA.FTZ R27, R27, R0.reuse, -R11.reuse ;  /* 0x000000001b1b7223 */ /* 0x180fe2000001080b */
[-C--:B------:R-:W-:Y:S01]  /*d0e0*/  FMUL.FTZ R8, R8, R0.reuse ;  /* 0x0000000008087220 */ /* 0x080fe20000410000 */
[-CC-:B------:R-:W-:Y:S01]  /*d0f0*/  FFMA.FTZ R30, R30, R0.reuse, -R11.reuse ;  /* 0x000000001e1e7223 */ /* 0x180fe2000001080b */
[-CC-:B------:R-:W-:Y:S01]  /*d100*/  FFMA.FTZ R31, R31, R0.reuse, -R11.reuse ;  /* 0x000000001f1f7223 */ /* 0x180fe2000001080b */
[-CC-:B------:R-:W-:Y:S01]  /*d110*/  FFMA.FTZ R34, R34, R0.reuse, -R11.reuse ;  /* 0x0000000022227223 */ /* 0x180fe2000001080b */
[----:B------:R-:W-:Y:S01]  /*d120*/  MUFU.EX2 R26, R26 ;  /* 0x0000001a001a7308 */ /* 0x000fe20000000800 */
[----:B------:R-:W-:Y:S02]  /*d130*/  VIADD R10, R10, 0x16840 ;  /* 0x000168400a0a7836 */ /* 0x000fe40000000000 */
[-CC-:B------:R-:W-:Y:S01]  /*d140*/  FFMA.FTZ R35, R35, R0.reuse, -R11.reuse ;  /* 0x0000000023237223 */ /* 0x180fe2000001080b */
[-CC-:B------:R-:W-:Y:S01]  /*d150*/  FFMA.FTZ R38, R38, R0.reuse, -R11.reuse ;  /* 0x0000000026267223 */ /* 0x180fe2000001080b */
[-CC-:B------:R-:W-:Y:S01]  /*d160*/  FFMA.FTZ R39, R39, R0.reuse, -R11.reuse ;  /* 0x0000000027277223 */ /* 0x180fe2000001080b */
[-CC-:B------:R-:W-:Y:S01]  /*d170*/  FFMA.FTZ R42, R42, R0.reuse, -R11.reuse ;  /* 0x000000002a2a7223 */ /* 0x180fe2000001080b */
[----:B--2---:R-:W-:Y:S01]  /*d180*/  PRMT R10, R120, 0x654, R10 ;  /* 0x00000654780a7816 */ /* 0x004fe2000000000a */
[-CC-:B------:R-:W-:Y:S01]  /*d190*/  FFMA.FTZ R43, R43, R0.reuse, -R11.reuse ;  /* 0x000000002b2b7223 */ /* 0x180fe2000001080b */
[----:B------:R-:W0:Y:S01]  /*d1a0*/  MUFU.EX2 R8, R8 ;  /* 0x0000000800087308 */ /* 0x000e220000000800 */
[-CC-:B------:R-:W-:Y:S01]  /*d1b0*/  FFMA.FTZ R46, R46, R0.reuse, -R11.reuse ;  /* 0x000000002e2e7223 */ /* 0x180fe2000001080b */
[----:B------:R1:W-:Y:S01]  /*d1c0*/  SYNCS.ARRIVE.TRANS64.RED.A1T0 RZ, [R10+URZ], RZ ;  /* 0x000000ff0aff79a7 */ /* 0x0003e2000810043f */
        /* <DEDUP_REMOVED lines=14> */
[----:B0-----:R-:W-:Y:S01]  /*d2b0*/  FFMA.FTZ R4, R8, R4, R26 ;  /* 0x0000000408047223 */ /* 0x001fe2000001001a */
[-CC-:B------:R-:W-:Y:S01]  /*d2c0*/  FFMA.FTZ R71, R71, R0.reuse, -R11.reuse ;  /* 0x0000000047477223 */ /* 0x180fe2000001080b */
[-CC-:B------:R-:W-:Y:S01]  /*d2d0*/  FFMA.FTZ R74, R74, R0.reuse, -R11.reuse ;  /* 0x000000004a4a7223 */ /* 0x180fe2000001080b */
[-CC-:B------:R-:W-:Y:S01]  /*d2e0*/  FFMA.FTZ R75, R75, R0.reuse, -R11.reuse ;  /* 0x000000004b4b7223 */ /* 0x180fe2000001080b */
[-CC-:B------:R-:W-:Y:S01]  /*d2f0*/  FFMA.FTZ R78, R78, R0.reuse, -R11.reuse ;  /* 0x000000004e4e7223 */ /* 0x180fe2000001080b */
[-CC-:B------:R-:W-:Y:S01]  /*d300*/  FFMA.FTZ R79, R79, R0.reuse, -R11.reuse ;  /* 0x000000004f4f7223 */ /* 0x180fe2000001080b */
[-C--:B------:R-:W-:Y:S01]  /*d310*/  FFMA.FTZ R82, R82, R0.reuse, -R11 ;  /* 0x0000000052527223 */ /* 0x080fe2000001080b */
[----:B------:R-:W0:Y:S01]  /*d320*/  MUFU.EX2 R31, R31 ;  /* 0x0000001f001f7308 */ /* 0x000e220000000800 */
[----:B-1----:R-:W-:Y:S01]  /*d330*/  FADD.FTZ R10, R27, R4 ;  /* 0x000000041b0a7221 */ /* 0x002fe20000010000 */
[----:B------:R-:W-:Y:S01]  /*d340*/  FADD.FTZ R4, R28, R5 ;  /* 0x000000051c047221 */ /* 0x000fe20000010000 */
[-CC-:B------:R-:W-:Y:S01]  /*d350*/  FFMA.FTZ R83, R83, R0.reuse, -R11.reuse ;  /* 0x0000000053537223 */ /* 0x180fe2000001080b */
[-CC-:B------:R-:W-:Y:S01]  /*d360*/  FFMA.FTZ R86, R86, R0.reuse, -R11.reuse ;  /* 0x0000000056567223 */ /* 0x180fe2000001080b */
[----:B------:R-:W-:Y:S01]  /*d370*/  FFMA.FTZ R11, R87, R0, -R11 ;  /* 0x00000000570b7223 */ /* 0x000fe2000001080b */
[----:B------:R-:W-:-:S02]  /*d380*/  FADD.FTZ R4, R29, R4 ;  /* 0x000000041d047221 */ /* 0x000fc40000010000 */
        /* <DEDUP_REMOVED lines=92> */
[----:B--2---:R-:W-:-:S03]  /*d950*/  FADD.FTZ R5, R9, R4 ;  /* 0x0000000409057221 */ /* 0x004fc60000010000 */
[----:B0-----:R-:W-:Y:S01]  /*d960*/  FADD.FTZ R4, R11, R10 ;  /* 0x0000000a0b047221 */ /* 0x001fe20000010000 */
[----:B------:R-:W-:Y:S06]  /*d970*/  @!P0 BRA `(.L_x_2748) ;  /* 0x0000000000048947 */ /* 0x000fec0003800000 */
[----:B------:R-:W-:Y:S01]  /*d980*/  BPT.TRAP 0x1 ;  /* 0x000000040000795c */ /* 0x000fe20000300000 */
.L_x_2748:
[----:B------:R-:W-:Y:S02]  /*d990*/  IMAD R10, R13, 0x8, R2 ;  /* 0x000000080d0a7824 */ /* 0x000fe400078e0202 */
[----:B------:R-:W2:Y:S02]  /*d9a0*/  LDL R13, [R1+0x2c] ;  /* 0x00002c00010d7983 */ /* 0x000ea40000100800 */
[----:B------:R-:W-:-:S05]  /*d9b0*/  VIADD R10, R10, 0x16860 ;  /* 0x000168600a0a7836 */ /* 0x000fca0000000000 */
[----:B------:R-:W-:Y:S01]  /*d9c0*/  PRMT R10, R120, 0x654, R10 ;  /* 0x00000654780a7816 */ /* 0x000fe2000000000a */
[-C--:B------:R-:W-:Y:S01]  /*d9d0*/  FMUL.FTZ R88, R88, R7.reuse ;  /* 0x0000000758587220 */ /* 0x080fe20000410000 */
[----:B------:R-:W-:Y:S02]  /*d9e0*/  F2FP.BF16.F32.PACK_AB R122, R9, R84 ;  /* 0x00000054097a723e */ /* 0x000fe400000010ff */
        /* <DEDUP_REMOVED lines=67> */
[----:B------:R-:W-:Y:S02]  /*de20*/  VIADD R12, R12, 0xffffffff ;  /* 0xffffffff0c0c7836 */ /* 0x000fe40000000000 */
[----:B------:R-:W-:-:S10]  /*de30*/  IMAD.MOV.U32 R13, RZ, RZ, R22 ;  /* 0x000000ffff0d7224 */ /* 0x000fd400078e0016 */
[----:B0-----:R-:W-:Y:S05]  /*de40*/  @P1 BRA `(.L_x_2749) ;  /* 0xffffffd4009c1947 */ /* 0x001fea000383ffff */
.L_x_2737:
[----:B------:R-:W-:-:S13]  /*de50*/  ISETP.GE.AND P1, PT, R12, RZ, PT ;  /* 0x000000ff0c00720c */ /* 0x000fda0003f26270 */
[----:B------:R-:W-:Y:S05]  /*de60*/  @!P1 BRA `(.L_x_2750) ;  /* 0x0000001c00e09947 */ /* 0x000fea0003800000 */
[----:B------:R-:W-:Y:S01]  /*de70*/  IMAD.MOV.U32 R10, RZ, RZ, R3 ;  /* 0x000000ffff0a7224 */ /* 0x000fe200078e0003 */
[----:B------:R-:W-:Y:S01]  /*de80*/  MOV R7, R155 ;  /* 0x0000009b00077202 */ /* 0x000fe20000000f00 */
[----:B------:R-:W-:Y:S02]  /*de90*/  IMAD.MOV.U32 R11, RZ, RZ, R6 ;  /* 0x000000ffff0b7224 */ /* 0x000fe400078e0006 */
[----:B------:R-:W-:-:S07]  /*dea0*/  IMAD.MOV.U32 R13, RZ, RZ, R22 ;  /* 0x000000ffff0d7224 */ /* 0x000fce00078e0016 */
.L_x_2762:
        /* <DEDUP_REMOVED lines=11> */
.L_x_2752:
[----:B------:R-:W-:Y:S01]  /*df60*/  IMAD R0, R22, 0x8, R2 ;  /* 0x0000000816007824 */ /* 0x000fe200078e0202 */
[----:B------:R-:W-:-:S04]  /*df70*/  SHF.L.U32 R3, R155, 0x1f, RZ ;  /* 0x0000001f9b037819 */ /* 0x000fc800000006ff */
[----:B------:R0:W1:Y:S01]  /*df80*/  SYNCS.PHASECHK.TRANS64.TRYWAIT P1, [R0+URZ+0x16830], R3 ;  /* 0x01683003000075a7 */ /* 0x000062000802017f */
[----:B------:R-:W-:Y:S05]  /*df90*/  @!P0 BRA `(.L_x_2753) ;  /* 0x0000000000048947 */ /* 0x000fea0003800000 */
[----:B------:R-:W-:Y:S01]  /*dfa0*/  BPT.TRAP 0x1 ;  /* 0x000000040000795c */ /* 0x000fe20000300000 */
.L_x_2753:
[----:B------:R-:W-:Y:S04]  /*dfb0*/  BSSY B0, `(.L_x_2751) ;  /* 0x0000004000007945 */ /* 0x000fe80003800000 */
[----:B-1----:R-:W-:Y:S05]  /*dfc0*/  @P1 BRA `(.L_x_2754) ;  /* 0x0000000000081947 */ /* 0x002fea0003800000 */
[----:B------:R-:W1:Y:S02]  /*dfd0*/  SYNCS.PHASECHK.TRANS64.TRYWAIT P1, [R0+URZ+0x16830], R3 ;  /* 0x01683003000075a7 */ /* 0x000e64000802017f */
[----:B-1----:R-:W-:Y:S05]  /*dfe0*/  @!P1 BRA `(.L_x_2755) ;  /* 0x000000c000649947 */ /* 0x002fea0003800000 */
.L_x_2754:
[----:B------:R-:W-:Y:S05]  /*dff0*/  BSYNC B0 ;  /* 0x0000000000007941 */ /* 0x000fea0003800000 */
.L_x_2751:
[----:B------:R-:W2:Y:S04]  /*e000*/  LDL R6, [R1+0x20] ;  /* 0x0000200001067983 */ /* 0x000ea80000100800 */
[----:B------:R3:W-:Y:S01]  /*e010*/  STL [R1+0x70], R2 ;  /* 0x0000700201007387 */ /* 0x0007e20000100800 */
[----:B01----:R-:W0:Y:S03]  /*e020*/  S2R R0, SR_TID.X ;  /* 0x0000000000007919 */ /* 0x003e260000002100 */
[----:B---3--:R-:W3:Y:S01]  /*e030*/  LDL.64 R2, [R1+0x10] ;  /* 0x0000100001027983 */ /* 0x008ee20000100a00 */
[----:B------:R-:W-:Y:S01]  /*e040*/  IMAD.MOV.U32 R9, RZ, RZ, 0x40000040 ;  /* 0x40000040ff097424 */ /* 0x000fe200078e00ff */
[----:B------:R-:W-:Y:S05]  /*e050*/  WARPSYNC.ALL ;  /* 0x0000000000007948 */ /* 0x000fea0003800000 */
[----:B------:R-:W-:-:S02]  /*e060*/  R2UR UR15, R9 ;  /* 0x00000000090f72ca */ /* 0x000fc400000e0000 */
[----:B0-----:R-:W-:-:S05]  /*e070*/  SHF.R.U32.HI R0, RZ, 0x7, R0 ;  /* 0x00000007ff007819 */ /* 0x001fca0000011600 */
[----:B------:R-:W-:Y:S02]  /*e080*/  VIADD R0, R0, 0x8 ;  /* 0x0000000800007836 */ /* 0x000fe40000000000 */
[----:B------:R-:W-:Y:S01]  /*e090*/  IMAD.MOV.U32 R27, RZ, RZ, 0x40000040 ;  /* 0x40000040ff1b7424 */ /* 0x000fe200078e00ff */
[----:B------:R-:W-:Y:S01]  /*e0a0*/  R2UR UR4, R14 ;  /* 0x000000000e0472ca */ /* 0x000fe200000e0000 */
[----:B------:R-:W-:Y:S01]  /*e0b0*/  IMAD.MOV.U32 R25, RZ, RZ, 0x40000040 ;  /* 0x40000040ff197424 */ /* 0x000fe200078e00ff */
[----:B------:R-:W-:Y:S02]  /*e0c0*/  R2UR UR5, R15 ;  /* 0x000000000f0572ca */ /* 0x000fe400000e0000 */
[----:B------:R-:W-:Y:S02]  /*e0d0*/  R2UR UR7, R27 ;  /* 0x000000001b0772ca */ /* 0x000fe400000e0000 */
[----:B------:R-:W-:Y:S02]  /*e0e0*/  R2UR UR11, R25 ;  /* 0x00000000190b72ca */ /* 0x000fe400000e0000 */
[----:B------:R-:W-:Y:S01]  /*e0f0*/  R2UR UR19, R27 ;  /* 0x000000001b1372ca */ /* 0x000fe200000e0000 */
[----:B------:R0:W-:Y:S01]  /*e100*/  BAR.SYNC.DEFER_BLOCKING R0, 0x100 ;  /* 0x000400000000751d */ /* 0x0001e20000010000 */
[----:B--2---:R-:W-:-:S04]  /*e110*/  IMAD R26, R22, 0x400, R6 ;  /* 0x00000400161a7824 */ /* 0x004fc800078e0206 */
[----:B------:R-:W-:-:S05]  /*e120*/  VIADD R8, R26, 0x4 ;  /* 0x000000041a087836 */ /* 0x000fca0000000000 */
[----:B------:R-:W-:Y:S02]  /*e130*/  R2UR UR14, R8 ;  /* 0x00000000080e72ca */ /* 0x000fe400000e0000 */
[----:B------:R-:W2:Y:S01]  /*e140*/  LDL.64 R8, [R1+0x8] ;  /* 0x0000080001087983 */ /* 0x000ea20000100a00 */
[C---:B------:R-:W-:Y:S01]  /*e150*/  R2UR UR6, R26.reuse ;  /* 0x000000001a0672ca */ /* 0x040fe200000e0000 */
[C---:B------:R-:W-:Y:S02]  /*e160*/  VIADD R24, R26.reuse, 0x2 ;  /* 0x000000021a187836 */ /* 0x040fe40000000000 */
[----:B------:R-:W-:-:S03]  /*e170*/  VIADD R26, R26, 0x6 ;  /* 0x000000061a1a7836 */ /* 0x000fc60000000000 */
[----:B------:R-:W-:Y:S02]  /*e180*/  R2UR UR10, R24 ;  /* 0x00000000180a72ca */ /* 0x000fe400000e0000 */
[----:B------:R-:W-:Y:S02]  /*e190*/  R2UR UR18, R26 ;  /* 0x000000001a1272ca */ /* 0x000fe400000e0000 */
        /* <DEDUP_REMOVED lines=11> */
[----:B--2---:R-:W-:Y:S02]  /*e250*/  R2UR UR12, R8 ;  /* 0x00000000080c72ca */ /* 0x004fe400000e0000 */
[----:B------:R-:W-:Y:S01]  /*e260*/  R2UR UR13, R9 ;  /* 0x00000000090d72ca */ /* 0x000fe200000e0000 */
[----:B------:R-:W-:-:S12]  /*e270*/  WARPGROUP.ARRIVE ;  /* 0x00000000000079c5 */ /* 0x000fd80000000000 */
        /* <DEDUP_REMOVED lines=8> */
.L_x_2757:
[----:B------:R-:W-:Y:S01]  /*e300*/  SHF.L.U32 R0, R7, 0x1f, RZ ;  /* 0x0000001f07007819 */ /* 0x000fe200000006ff */
[----:B-----5:R-:W-:-:S04]  /*e310*/  IMAD R3, R13, 0x8, R2 ;  /* 0x000000080d037824 */ /* 0x020fc800078e0202 */
[----:B------:R0:W1:Y:S01]  /*e320*/  SYNCS.PHASECHK.TRANS64.TRYWAIT P1, [R3+URZ+0x16850], R0 ;  /* 0x01685000030075a7 */ /* 0x000062000802017f */
[----:B------:R-:W-:Y:S05]  /*e330*/  @!P0 BRA `(.L_x_2758) ;  /* 0x0000000000048947 */ /* 0x000fea0003800000 */
[----:B------:R-:W-:Y:S01]  /*e340*/  BPT.TRAP 0x1 ;  /* 0x000000040000795c */ /* 0x000fe20000300000 */
.L_x_2758:
[----:B-1----:R-:W-:Y:S05]  /*e350*/  @P1 BRA `(.L_x_2756) ;  /* 0x0000000000081947 */ /* 0x002fea0003800000 */
[----:B------:R-:W1:Y:S02]  /*e360*/  SYNCS.PHASECHK.TRANS64.TRYWAIT P1, [R3+URZ+0x16850], R0 ;  /* 0x01685000030075a7 */ /* 0x000e64000802017f */
[----:B-1----:R-:W-:Y:S05]  /*e370*/  @!P1 BRA `(.L_x_2759) ;  /* 0x000000bc00949947 */ /* 0x002fea0003800000 */
.L_x_2756:
        /* <DEDUP_REMOVED lines=25> */
[----:B------:R-:W-:Y:S02]  /*e510*/  R2UR UR6, R8 ;  /* 0x00000000080672ca */ /* 0x000fe400000e0000 */
[----:B------:R-:W-:Y:S01]  /*e520*/  R2UR UR7, R9 ;  /* 0x00000000090772ca */ /* 0x000fe200000e0000 */
[----:B------:R-:W-:Y:S01]  /*e530*/  IMAD.MOV.U32 R9, RZ, RZ, 0x40000040 ;  /* 0x40000040ff097424 */ /* 0x000fe200078e00ff */
[----:B------:R-:W-:Y:S01]  /*e540*/  IADD3 R8, R6, 0x180, RZ ;  /* 0x0000018006087810 */ /* 0x000fe20007ffe0ff */
        /* <DEDUP_REMOVED lines=39> */
.L_x_2760:
[----:B------:R-:W1:Y:S01]  /*e7c0*/  S2R R120, SR_CgaCtaId ;  /* 0x0000000000787919 */ /* 0x000e620000008800 */
[----:B0-----:R-:W-:-:S04]  /*e7d0*/  IMAD R0, R22, 0x8, R2 ;  /* 0x0000000816007824 */ /* 0x001fc800078e0202 */
[----:B------:R-:W-:-:S05]  /*e7e0*/  VIADD R0, R0, 0x16840 ;  /* 0x0001684000007836 */ /* 0x000fca0000000000 */
[----:B-1----:R-:W-:-:S04]  /*e7f0*/  PRMT R0, R120, 0x654, R0 ;  /* 0x0000065478007816 */ /* 0x002fc80000000000 */
        /* <DEDUP_REMOVED lines=36> */
[----:B------:R-:W0:Y:S02]  /*ea40*/  SHFL.BFLY PT, R3, R8, 0x1, 0x1f ;  /* 0x0c201f0008037f89 */ /* 0x000e2400000e0000 */
[----:B0-----:R-:W-:Y:S02]  /*ea50*/  FMNMX.FTZ R6, R8, R3, !PT ;  /* 0x0000000308067209 */ /* 0x001fe40007810000 */
[----:B------:R-:W-:-:S03]  /*ea60*/  FMNMX.FTZ R3, R27, R0, !PT ;  /* 0x000000001b037209 */ /* 0x000fc60007810000 */
[----:B------:R-:W-:Y:S01]  /*ea70*/  FADD.FTZ R7, -R6, R11 ;  /* 0x0000000b06077221 */ /* 0x000fe20000010100 */
        /* <DEDUP_REMOVED lines=34> */
[----:B------:R-:W0:Y:S03]  /*eca0*/  LDC R0, c[0x0][0x988] ;  /* 0x00026200ff007b82 */ /* 0x000e260000000800 */
[C---:B------:R-:W-:Y:S01]  /*ecb0*/  FADD.FTZ R8, -R3.reuse, R10 ;  /* 0x0000000a03087221 */ /* 0x040fe20000010100 */
[-C--:B0-----:R-:W-:Y:S01]  /*ecc0*/  FMUL.FTZ R9, R6, R0.reuse ;  /* 0x0000000006097220 */ /* 0x081fe20000410000 */
[-C--:B------:R-:W-:Y:S01]  /*ecd0*/  FMUL.FTZ R11, R3, R0.reuse ;  /* 0x00000000030b7220 */ /* 0x080fe20000410000 */
[-C--:B------:R-:W-:Y:S01]  /*ece0*/  FMUL.FTZ R7, R7, R0.reuse ;  /* 0x0000000007077220 */ /* 0x080fe20000410000 */
[-C--:B------:R-:W-:Y:S01]  /*ecf0*/  FMUL.FTZ R8, R8, R0.reuse ;  /* 0x0000000008087220 */ /* 0x080fe20000410000 */
        /* <DEDUP_REMOVED lines=46> */
[-C--:B------:R-:W-:Y:S01]  /*efe0*/  FFMA.FTZ R61, R61, R0.reuse, -R9 ;  /* 0x000000003d3d7223 */ /* 0x080fe20000010809 */
[-C--:B------:R-:W-:Y:S01]  /*eff0*/  FFMA.FTZ R63, R63, R0.reuse, -R11 ;  /* 0x000000003f3f7223 */ /* 0x080fe2000001080b */
[-C--:B------:R-:W-:Y:S01]  /*f000*/  FFMA.FTZ R64, R64, R0.reuse, -R9 ;  /* 0x0000000040407223 */ /* 0x080fe20000010809 */
[-C--:B------:R-:W-:Y:S01]  /*f010*/  FFMA.FTZ R66, R66, R0.reuse, -R11 ;  /* 0x0000000042427223 */ /* 0x080fe2000001080b */
[-C--:B------:R-:W-:Y:S01]  /*f020*/  FFMA.FTZ R65, R65, R0.reuse, -R9 ;  /* 0x0000000041417223 */ /* 0x080fe20000010809 */
[-C--:B------:R-:W-:Y:S01]  /*f030*/  FFMA.FTZ R67, R67, R0.reuse, -R11 ;  /* 0x0000000043437223 */ /* 0x080fe2000001080b */
[----:B------:R-:W1:Y:S01]  /*f040*/  MUFU.EX2 R28, R28 ;  /* 0x0000001c001c7308 */ /* 0x000e620000000800 */
[----:B0-----:R-:W-:Y:S01]  /*f050*/  FADD.FTZ R5, R25, R5 ;  /* 0x0000000519057221 */ /* 0x001fe20000010000 */
[-C--:B------:R-:W-:Y:S01]  /*f060*/  FFMA.FTZ R68, R68, R0.reuse, -R9 ;  /* 0x0000000044447223 */ /* 0x080fe20000010809 */
[-C--:B------:R-:W-:Y:S01]  /*f070*/  FFMA.FTZ R70, R70, R0.reuse, -R11 ;  /* 0x0000000046467223 */ /* 0x080fe2000001080b */
[-C--:B------:R-:W-:Y:S01]  /*f080*/  FFMA.FTZ R69, R69, R0.reuse, -R9 ;  /* 0x0000000045457223 */ /* 0x080fe20000010809 */
[-C--:B------:R-:W-:Y:S01]  /*f090*/  FFMA.FTZ R71, R71, R0.reuse, -R11 ;  /* 0x0000000047477223 */ /* 0x080fe2000001080b */
[-C--:B------:R-:W-:Y:S01]  /*f0a0*/  FFMA.FTZ R72, R72, R0.reuse, -R9 ;  /* 0x0000000048487223 */ /* 0x080fe20000010809 */
[-C--:B------:R-:W-:Y:S01]  /*f0b0*/  FFMA.FTZ R74, R74, R0.reuse, -R11 ;  /* 0x000000004a4a7223 */ /* 0x080fe2000001080b */
[----:B------:R-:W0:Y:S01]  /*f0c0*/  MUFU.EX2 R30, R30 ;  /* 0x0000001e001e7308 */ /* 0x000e220000000800 */
[----:B--2---:R-:W-:Y:S01]  /*f0d0*/  FADD.FTZ R10, R27, R4 ;  /* 0x000000041b0a7221 */ /* 0x004fe20000010000 */
[-C--:B------:R-:W-:Y:S01]  /*f0e0*/  FFMA.FTZ R73, R73, R0.reuse, -R9 ;  /* 0x0000000049497223 */ /* 0x080fe20000010809 */
[-C--:B------:R-:W-:Y:S01]  /*f0f0*/  FFMA.FTZ R75, R75, R0.reuse, -R11 ;  /* 0x000000004b4b7223 */ /* 0x080fe2000001080b */
[-C--:B------:R-:W-:Y:S01]  /*f100*/  FFMA.FTZ R76, R76, R0.reuse, -R9 ;  /* 0x000000004c4c7223 */ /* 0x080fe20000010809 */
[-C--:B------:R-:W-:Y:S01]  /*f110*/  FFMA.FTZ R78, R78, R0.reuse, -R11 ;  /* 0x000000004e4e7223 */ /* 0x080fe2000001080b */
[-C--:B------:R-:W-:Y:S01]  /*f120*/  FFMA.FTZ R77, R77, R0.reuse, -R9 ;  /* 0x000000004d4d7223 */ /* 0x080fe20000010809 */
[-C--:B------:R-:W-:Y:S01]  /*f130*/  FFMA.FTZ R79, R79, R0.reuse, -R11 ;  /* 0x000000004f4f7223 */ /* 0x080fe2000001080b */
[----:B------:R-:W2:Y:S01]  /*f140*/  MUFU.EX2 R29, R29 ;  /* 0x0000001d001d7308 */ /* 0x000ea20000000800 */
[----:B-1----:R-:W-:Y:S01]  /*f150*/  FADD.FTZ R4, R28, R5 ;  /* 0x000000051c047221 */ /* 0x002fe20000010000 */
        /* <DEDUP_REMOVED lines=126> */
.L_x_2761:
[----:B------:R-:W-:Y:S01]  /*f940*/  IMAD R10, R13, 0x8, R2 ;  /* 0x000000080d0a7824 */ /* 0x000fe200078e0202 */
[----:B------:R-:W-:Y:S01]  /*f950*/  ISETP.GT.AND P1, PT, R12, RZ, PT ;  /* 0x000000ff0c00720c */ /* 0x000fe20003f24270 */
[-C--:B------:R-:W-:Y:S01]  /*f960*/  FMUL.FTZ R88, R88, R7.reuse ;  /* 0x0000000758587220 */ /* 0x080fe20000410000 */
        /* <DEDUP_REMOVED lines=72> */
.L_x_2750:
[----:B------:R-:W-:Y:S05]  /*fdf0*/  WARPSYNC.ALL ;  /* 0x0000000000007948 */ /* 0x000fea0003800000 */
[----:B------:R-:W-:Y:S06]  /*fe00*/  BAR.ARV 0x8, 0x200 ;  /* 0x0208000000007b1d */ /* 0x000fec0000002000 */
[----:B------:R-:W-:Y:S05]  /*fe10*/  @!P0 BRA `(.L_x_2763) ;  /* 0x0000000000048947 */ /* 0x000fea0003800000 */
[----:B------:R-:W-:Y:S01]  /*fe20*/  BPT.TRAP 0x1 ;  /* 0x000000040000795c */ /* 0x000fe20000300000 */
.L_x_2763:
[----:B------:R-:W-:Y:S02]  /*fe30*/  LEA R10, R22, R2, 0x3 ;  /* 0x00000002160a7211 */ /* 0x000fe400078e18ff */
[----:B------:R-:W-:-:S04]  /*fe40*/  SHF.L.U32 R7, R155, 0x1f, RZ ;  /* 0x0000001f9b077819 */ /* 0x000fc800000006ff */
[----:B------:R0:W1:Y:S01]  /*fe50*/  SYNCS.PHASECHK.TRANS64.TRYWAIT P1, [R10+URZ+0x16850], R7 ;  /* 0x016850070a0075a7 */ /* 0x000062000802017f */
[----:B------:R-:W-:Y:S05]  /*fe60*/  @!P0 BRA `(.L_x_2764) ;  /* 0x0000000000048947 */ /* 0x000fea0003800000 */
[----:B------:R-:W-:Y:S01]  /*fe70*/  BPT.TRAP 0x1 ;  /* 0x000000040000795c */ /* 0x000fe20000300000 */
.L_x_2764:
[----:B------:R-:W-:-:S05]  /*fe80*/  VIADD R2, R2, 0x400 ;  /* 0x0000040002027836 */ /* 0x000fca0000000000 */
[----:B------:R-:W-:-:S04]  /*fe90*/  SHF.R.U32.HI R2, RZ, 0x4, R2 ;  /* 0x00000004ff027819 */ /* 0x000fc80000011602 */
[----:B------:R-:W-:Y:S01]  /*fea0*/  LOP3.LUT R9, R2, 0x3fff, RZ, 0xc0, !PT ;  /* 0x00003fff02097812 */ /* 0x000fe200078ec0ff */
[----:B-1----:R-:W-:Y:S06]  /*feb0*/  @P1 BRA `(.L_x_2765) ;  /* 0x0000000000081947 */ /* 0x002fec0003800000 */
[----:B------:R-:W1:Y:S02]  /*fec0*/  SYNCS.PHASECHK.TRANS64.TRYWAIT P1, [R10+URZ+0x16850], R7 ;  /* 0x016850070a0075a7 */ /* 0x000e64000802017f */
[----:B-1----:R-:W-:Y:S05]  /*fed0*/  @!P1 BRA `(.L_x_2766) ;  /* 0x000000a000d09947 */ /* 0x002fea0003800000 */
.L_x_2765:
        /* <DEDUP_REMOVED lines=9> */
[----:B------:R-:W-:Y:S01]  /*ff70*/  MOV R31, 0xff800000 ;  /* 0xff800000001f7802 */ /* 0x000fe20000000f00 */
[----:B01----:R-:W0:Y:S01]  /*ff80*/  SHFL.BFLY PT, R7, R4, 0x2, 0x1f ;  /* 0x0c401f0004077f89 */ /* 0x003e2200000e0000 */
[----:B------:R-:W-:-:S02]  /*ff90*/  IMAD.MOV.U32 R9, RZ, RZ, 0x40000040 ;  /* 0x40000040ff097424 */ /* 0x000fc400078e00ff */
[----:B------:R-:W-:-:S07]  /*ffa0*/  IMAD.MOV.U32 R30, RZ, RZ, -0x800000 ;  /* 0xff800000ff1e7424 */ /* 0x000fce00078e00ff */
[----:B------:R-:W-:Y:S01]  /*ffb0*/  HGMMA.64x64x16.F32.BF16 R88, R148, gdesc[UR4].tnspB, R88, gsb0 ;  /* 0x40e0000494587df0 */ /* 0x000fe20008001858 */
[----:B------:R-:W-:Y:S01]  /*ffc0*/  R2UR UR6, R12 ;  /* 0x000000000c0672ca */ /* 0x000fe200000e0000 */
[----:B------:R-:W-:Y:S01]  /*ffd0*/  VIADD R12, R8, 0x100 ;  /* 0x00000100080c7836 */ /* 0x000fe20000000000 */
[----:B------:R-:W-:Y:S01]  /*ffe0*/  R2UR UR7, R13 ;  /* 0x000000000d0772ca */ /* 0x000fe200000e0000 */
[----:B------:R-:W-:Y:S02]  /*fff0*/  IMAD.MOV.U32 R13, RZ, RZ, 0x40000040 ;  /* 0x40000040ff0d7424 */ /* 0x000fe400078e00ff */
[----:B--2---:R-:W-:Y:S01]  /*10000*/  FADD.FTZ R2, R2, R5 ;  /* 0x0000000502027221 */ /* 0x004fe20000010000 */
        /* <DEDUP_REMOVED lines=40> */
[----:B------:R-:W0:Y:S01]  /*10290*/  SHFL.BFLY PT, R7, R2, 0x1, 0x1f ;  /* 0x0c201f0002077f89 */ /* 0x000e2200000e0000 */
[----:B------:R-:W-:-:S03]  /*102a0*/  IMAD.MOV.U32 R4, RZ, RZ, RZ ;  /* 0x000000ffff047224 */ /* 0x000fc600078e00ff */
        /* <DEDUP_REMOVED lines=12> */
[----:B------:R-:W-:-:S03]  /*10370*/  @P1 FFMA.FTZ R31, R5, R6, R0 ;  /* 0x00000006051f1223 */ /* 0x000fc60000010000 */
[----:B------:R2:W0:Y:S01]  /*10380*/  @P2 MUFU.RCP R2, R12 ;  /* 0x0000000c00022308 */ /* 0x0004220000001000 */
[----:B-1----:R-:W-:-:S04]  /*10390*/  @P2 FMUL.FTZ R8, R9, 0.69314718246459960938 ;  /* 0x3f31721809082820 */ /* 0x002fc80000410000 */
[----:B------:R-:W-:Y:S01]  /*103a0*/  @P2 FFMA.FTZ R30, R13, R3, R8 ;  /* 0x000000030d1e2223 */ /* 0x000fe20000010008 */
[----:B------:R-:W-:Y:S02]  /*103b0*/  WARPGROUP.DEPBAR.LE gsb0, 0x0 ;  /* 0x00008000000079c5 */ /* 0x000fe40000010000 */
[----:B------:R-:W-:-:S06]  /*103c0*/  WARPGROUP.ARRIVE ;  /* 0x00000000000079c5 */ /* 0x000fcc0000000000 */
[----:B------:R-:W-:Y:S03]  /*103d0*/  HGMMA.64x64x16.F32.BF16 R88, R120, gdesc[UR4].tnspB, R88, gsb0 ;  /* 0x40e0000478587df0 */ /* 0x000fe60008001858 */
[----:B------:R-:W-:Y:S02]  /*103e0*/  WARPGROUP.DEPBAR.LE gsb0, 0x0 ;  /* 0x00008000000079c5 */ /* 0x000fe40000010000 */
[----:B--23--:R-:W-:Y:S05]  /*103f0*/  @!P0 BRA `(.L_x_2767) ;  /* 0x0000000000048947 */ /* 0x00cfea0003800000 */
[----:B------:R-:W-:Y:S01]  /*10400*/  BPT.TRAP 0x1 ;  /* 0x000000040000795c */ /* 0x000fe20000300000 */
.L_x_2767:
[----:B------:R-:W2:Y:S01]  /*10410*/  LDL.LU R5, [R1+0x58] ;  /* 0x0000580001057983 */ /* 0x000ea20000300800 */
[----:B------:R-:W-:Y:S02]  /*10420*/  VIADD R0, R10, 0x16860 ;  /* 0x000168600a007836 */ /* 0x000fe40000000000 */
[-C--:B------:R-:W-:Y:S01]  /*10430*/  FMUL.FTZ R25, R88, R4.reuse ;  /* 0x0000000458197220 */ /* 0x080fe20000410000 */
[----:B------:R-:W1:Y:S01]  /*10440*/  S2R R3, SR_CgaCtaId ;  /* 0x0000000000037919 */ /* 0x000e620000008800 */
[----:B------:R-:W-:Y:S02]  /*10450*/  VIADD R22, R22, 0x1 ;  /* 0x0000000116167836 */ /* 0x000fe40000000000 */
[----:B------:R-:W-:-:S03]  /*10460*/  FMUL.FTZ R12, R89, R4 ;  /* 0x00000004590c7220 */ /* 0x000fc60000410000 */
[----:B------:R-:W-:Y:S01]  /*10470*/  ISETP.NE.AND P0, PT, R22, 0x2, PT ;  /* 0x000000021600780c */ /* 0x000fe20003f05270 */
        /* <DEDUP_REMOVED lines=13> */
[-C--:B0-----:R-:W-:Y:S01]  /*10550*/  FMUL.FTZ R90, R90, R2.reuse ;  /* 0x000000025a5a7220 */ /* 0x081fe20000410000 */
[-C--:B------:R-:W-:Y:S01]  /*10560*/  FMUL.FTZ R13, R91, R2.reuse ;  /* 0x000000025b0d7220 */ /* 0x080fe20000410000 */
[-C--:B------:R-:W-:Y:S01]  /*10570*/  FMUL.FTZ R94, R94, R2.reuse ;  /* 0x000000025e5e7220 */ /* 0x080fe20000410000 */
[----:B------:R-:W-:Y:S01]  /*10580*/  FMUL.FTZ R15, R95, R2 ;  /* 0x000000025f0f7220 */ /* 0x000fe20000410000 */
[----:B-1----:R-:W-:-:S04]  /*10590*/  PRMT R0, R3, 0x654, R0 ;  /* 0x0000065403007816 */ /* 0x002fc80000000000 */
[----:B------:R0:W-:Y:S01]  /*105a0*/  SYNCS.ARRIVE.TRANS64.RED.A1T0 RZ, [R0+URZ], RZ ;  /* 0x000000ff00ff79a7 */ /* 0x0001e2000810043f */
[----:B------:R-:W-:Y:S01]  /*105b0*/  FMUL.FTZ R3, R92, R4 ;  /* 0x000000045c037220 */ /* 0x000fe20000410000 */
[-C--:B------:R-:W-:Y:S01]  /*105c0*/  FMUL.FTZ R98, R98, R2.reuse ;  /* 0x0000000262627220 */ /* 0x080fe20000410000 */
[-C--:B------:R-:W-:Y:S01]  /*105d0*/  FMUL.FTZ R99, R99, R2.reuse ;  /* 0x0000000263637220 */ /* 0x080fe20000410000 */
[-C--:B------:R-:W-:Y:S01]  /*105e0*/  FMUL.FTZ R102, R102, R2.reuse ;  /* 0x0000000266667220 */ /* 0x080fe20000410000 */
[----:B0-----:R-:W-:Y:S01]  /*105f0*/  SEL R0, RZ, 0x1, P0 ;  /* 0x00000001ff007807 */ /* 0x001fe20000000000 */
        /* <DEDUP_REMOVED lines=9> */
[----:B------:R-:W-:Y:S01]  /*10690*/  FMUL.FTZ R119, R119, R2 ;  /* 0x0000000277777220 */ /* 0x000fe20000410000 */
[----:B------:R-:W-:-:S02]  /*106a0*/  LOP3.LUT R155, R155, R0, RZ, 0x3c, !PT ;  /* 0x000000009b9b7212 */ /* 0x000fc400078e3cff */
[----:B------:R-:W-:Y:S01]  /*106b0*/  SEL R22, R22, RZ, P0 ;  /* 0x000000ff16167207 */ /* 0x000fe20000000000 */
[----:B--2---:R-:W-:-:S05]  /*106c0*/  VIADD R5, R5, 0x1 ;  /* 0x0000000105057836 */ /* 0x004fca0000000000 */
[----:B------:R0:W-:Y:S02]  /*106d0*/  STL [R1+0x58], R5 ;  /* 0x0000580501007387 */ /* 0x0001e40000100800 */
.L_x_2697:
[----:B------:R-:W1:Y:S01]  /*106e0*/  S2R R0, SR_TID.X ;  /* 0x0000000000007919 */ /* 0x000e620000002100 */
[----:B------:R-:W-:Y:S05]  /*106f0*/  WARPSYNC.ALL ;  /* 0x0000000000007948 */ /* 0x000fea0003800000 */
[----:B-1----:R-:W-:-:S05]  /*10700*/  VIADD R45, R0, 0xffffff80 ;  /* 0xffffff80002d7836 */ /* 0x002fca0000000000 */
[----:B------:R-:W-:-:S04]  /*10710*/  SHF.R.S32.HI R43, RZ, 0x1f, R45 ;  /* 0x0000001fff2b7819 */ /* 0x000fc8000001142d */
[----:B------:R-:W-:-:S04]  /*10720*/  LEA.HI R43, R43, R45, RZ, 0x3 ;  /* 0x0000002d2b2b7211 */ /* 0x000fc800078f18ff */
[----:B------:R-:W-:-:S05]  /*10730*/  LOP3.LUT R43, R43, 0xfffffff8, RZ, 0xc0, !PT ;  /* 0xfffffff82b2b7812 */ /* 0x000fca00078ec0ff */
[----:B------:R-:W-:-:S04]  /*10740*/  IMAD.IADD R43, R45, 0x1, -R43 ;  /* 0x000000012d2b7824 */ /* 0x000fc800078e0a2b */
[----:B------:R-:W-:-:S05]  /*10750*/  IMAD.SHL.U32 R29, R43, 0x8, RZ ;  /* 0x000000082b1d7824 */ /* 0x000fca00078e00ff */
[----:B------:R-:W-:Y:S01]  /*10760*/  SHF.R.S32.HI R28, RZ, 0x1f, R29 ;  /* 0x0000001fff1c7819 */ /* 0x000fe2000001141d */
[----:B------:R-:W1:Y:S01]  /*10770*/  S2R R0, SR_CgaCtaId ;  /* 0x0000000000007919 */ /* 0x000e620000008800 */
[----:B------:R-:W-:Y:S01]  /*10780*/  MOV R2, 0x400 ;  /* 0x0000040000027802 */ /* 0x000fe20000000f00 */
[----:B------:R-:W-:Y:S01]  /*10790*/  BSSY B0, `(.L_x_2768) ;  /* 0x000018c000007945 */ /* 0x000fe20003800000 */
[----:B------:R-:W-:Y:S02]  /*107a0*/  BAR.SYNC.DEFER_BLOCKING 0x5, 0x200 ;  /* 0x0148000000007b1d */ /* 0x000fe40000010000 */
[----:B-1----:R-:W-:-:S05]  /*107b0*/  LEA R2, R0, R2, 0x18 ;  /* 0x0000000200027211 */ /* 0x002fca00078ec0ff */
[----:B------:R1:W2:Y:S01]  /*107c0*/  LDS.128 R32, [R2+0x168d0] ;  /* 0x0168d00002207984 */ /* 0x0002a20000000c00 */
[----:B------:R-:W-:Y:S06]  /*107d0*/  BAR.ARV 0x4, 0x200 ;  /* 0x0108000000007b1d */ /* 0x000fec0000002000 */
[----:B------:R-:W-:Y:S05]  /*107e0*/  @P1 BRA `(.L_x_2769) ;  /* 0x0000000c00b41947 */ /* 0x000fea0003800000 */
[----:B------:R-:W3:Y:S04]  /*107f0*/  LDL R0, [R1+0x6c] ;  /* 0x00006c0001007983 */ /* 0x000ee80000100800 */
[----:B------:R-:W4:Y:S04]  /*10800*/  LDL.LU R40, [R1+0x4c] ;  /* 0x00004c0001287983 */ /* 0x000f280000300800 */
[----:B------:R-:W4:Y:S01]  /*10810*/  LDL.LU R38, [R1+0x50] ;  /* 0x0000500001267983 */ /* 0x000f220000300800 */
[----:B0-----:R-:W0:Y:S01]  /*10820*/  S2R R5, SR_SWINHI ;  /* 0x0000000000057919 */ /* 0x001e220000002f00 */
[----:B------:R-:W-:Y:S05]  /*10830*/  WARPSYNC.ALL ;  /* 0x0000000000007948 */ /* 0x000fea0003800000 */
[----:B------:R-:W-:Y:S01]  /*10840*/  F2FP.BF16.F32.PACK_AB R12, R12, R25 ;  /* 0x000000190c0c723e */ /* 0x000fe200000010ff */
[----:B------:R-:W-:Y:S01]  /*10850*/  ULDC.64 UR4, c[0x0][0xc00] ;  /* 0x0003000000047ab9 */ /* 0x000fe20000000a00 */
[----:B------:R-:W-:-:S02]  /*10860*/  F2FP.BF16.F32.PACK_AB R13, R13, R90 ;  /* 0x0000005a0d0d723e */ /* 0x000fc400000010ff */
[----:B------:R-:W-:Y:S02]  /*10870*/  F2FP.BF16.F32.PACK_AB R14, R14, R3 ;  /* 0x000000030e0e723e */ /* 0x000fe400000010ff */
[----:B------:R-:W-:Y:S01]  /*10880*/  F2FP.BF16.F32.PACK_AB R15, R15, R94 ;  /* 0x0000005e0f0f723e */ /* 0x000fe200000010ff */
[----:B------:R-:W-:Y:S01]  /*10890*/  IMAD.MOV.U32 R36, RZ, RZ, RZ ;  /* 0x000000ffff247224 */ /* 0x000fe200078e00ff */
[----:B--2---:R-:W2:Y:S04]  /*108a0*/  LDL R32, [R1+0x44] ;  /* 0x0000440001207983 */ /* 0x004ea80000100800 */
[----:B------:R-:W2:Y:S01]  /*108b0*/  LDL R44, [R1+0x28] ;  /* 0x00002800012c7983 */ /* 0x000ea20000100800 */
[----:B------:R-:W-:Y:S02]  /*108c0*/  MOV R20, R2 ;  /* 0x0000000200147202 */ /* 0x000fe40000000f00 */
[----:B0-----:R-:W-:Y:S01]  /*108d0*/  MOV R21, R5 ;  /* 0x0000000500157202 */ /* 0x001fe20000000f00 */
[----:B------:R-:W-:Y:S02]  /*108e0*/  BAR.SYNC.DEFER_BLOCKING 0x1, 0x180 ;  /* 0x0046000000007b1d */ /* 0x000fe40000010000 */
[----:B---3--:R-:W-:-:S03]  /*108f0*/  IMAD.WIDE R10, R0, 0x2, R20 ;  /* 0x00000002000a7825 */ /* 0x008fc600078e0214 */
[C---:B----4-:R-:W-:Y:S02]  /*10900*/  IADD3 R37, P1, R10.reuse, 0x40, RZ ;  /* 0x000000400a257810 */ /* 0x050fe40007f3e0ff */
[C---:B------:R-:W-:Y:S02]  /*10910*/  LOP3.LUT R9, R10.reuse, 0x380, RZ, 0xc0, !PT ;  /* 0x000003800a097812 */ /* 0x040fe400078ec0ff */
[C---:B------:R-:W-:Y:S02]  /*10920*/  IADD3 R39, P0, R10.reuse, 0x60, RZ ;  /* 0x000000600a277810 */ /* 0x040fe40007f1e0ff */
[----:B------:R-:W-:Y:S02]  /*10930*/  IADD3 R27, P2, R10, 0x20, RZ ;  /* 0x000000200a1b7810 */ /* 0x000fe40007f5e0ff */
[----:B------:R-:W-:Y:S02]  /*10940*/  LOP3.LUT R4, R37, 0x380, RZ, 0xc0, !PT ;  /* 0x0000038025047812 */ /* 0x000fe400078ec0ff */
[----:B------:R-:W-:-:S02]  /*10950*/  SHF.R.U64 R9, R9, 0x3, RZ ;  /* 0x0000000309097819 */ /* 0x000fc400000012ff */
[----:B-----5:R-:W-:Y:S02]  /*10960*/  LOP3.LUT R24, R39, 0x380, RZ, 0xc0, !PT ;  /* 0x0000038027187812 */ /* 0x020fe400078ec0ff */
[----:B------:R-:W-:Y:S02]  /*10970*/  LOP3.LUT R0, R27, 0x380, RZ, 0xc0, !PT ;  /* 0x000003801b007812 */ /* 0x000fe400078ec0ff */
[----:B------:R-:W-:Y:S02]  /*10980*/  SHF.R.U64 R4, R4, 0x3, RZ ;  /* 0x0000000304047819 */ /* 0x000fe400000012ff */
[----:B------:R-:W-:Y:S02]  /*10990*/  LOP3.LUT R10, R9, R10, RZ, 0x3c, !PT ;  /* 0x0000000a090a7212 */ /* 0x000fe400078e3cff */
[----:B------:R-:W-:Y:S02]  /*109a0*/  SHF.R.U64 R24, R24, 0x3, RZ ;  /* 0x0000000318187819 */ /* 0x000fe400000012ff */
[----:B------:R-:W-:Y:S01]  /*109b0*/  SHF.R.U64 R0, R0, 0x3, RZ ;  /* 0x0000000300007819 */ /* 0x000fe200000012ff */
[--C-:B------:R-:W-:Y:S01]  /*109c0*/  IMAD.X R5, RZ, RZ, R11.reuse, P0 ;  /* 0x000000ffff057224 */ /* 0x100fe200000e060b */
[----:B------:R-:W-:Y:S01]  /*109d0*/  LOP3.LUT R6, R4, R37, RZ, 0x3c, !PT ;  /* 0x0000002504067212 */ /* 0x000fe200078e3cff */
[--C-:B------:R-:W-:Y:S01]  /*109e0*/  IMAD.X R7, RZ, RZ, R11.reuse, P1 ;  /* 0x000000ffff077224 */ /* 0x100fe200008e060b */
[----:B------:R-:W-:Y:S01]  /*109f0*/  LOP3.LUT R4, R24, R39, RZ, 0x3c, !PT ;  /* 0x0000002718047212 */ /* 0x000fe200078e3cff */
[----:B------:R-:W-:Y:S01]  /*10a00*/  IMAD.X R9, RZ, RZ, R11, P2 ;  /* 0x000000ffff097224 */ /* 0x000fe200010e060b */
[----:B------:R-:W-:-:S02]  /*10a10*/  MOV R10, R10 ;  /* 0x0000000a000a7202 */ /* 0x000fc40000000f00 */
[----:B------:R-:W-:Y:S02]  /*10a20*/  LOP3.LUT R8, R0, R27, RZ, 0x3c, !PT ;  /* 0x0000001b00087212 */ /* 0x000fe400078e3cff */
[----:B------:R-:W-:Y:S01]  /*10a30*/  MOV R26, R6 ;  /* 0x00000006001a7202 */ /* 0x000fe20000000f00 */
[----:B------:R0:W-:Y:S01]  /*10a40*/  STSM.16.M88.4 [R10], R12 ;  /* 0x0000000c0a007844 */ /* 0x0001e20000000200 */
[----:B------:R-:W-:Y:S01]  /*10a50*/  MOV R3, R4 ;  /* 0x0000000400037202 */ /* 0x000fe20000000f00 */
[----:B------:R-:W3:Y:S01]  /*10a60*/  LDC R0, c[0x0][0xbe8] ;  /* 0x0002fa00ff007b82 */ /* 0x000ee20000000800 */
[----:B------:R-:W-:Y:S02]  /*10a70*/  ISETP.NE.U32.AND P0, PT, RZ, UR4, PT ;  /* 0x00000004ff007c0c */ /* 0x000fe4000bf05070 */
[----:B------:R-:W-:Y:S02]  /*10a80*/  IADD3 R24, P1, R40, UR4, RZ ;  /* 0x0000000428187c10 */ /* 0x000fe4000ff3e0ff */
[----:B------:R-:W-:-:S02]  /*10a90*/  MOV R27, R8 ;  /* 0x00000008001b7202 */ /* 0x000fc40000000f00 */
[----:B------:R-:W-:Y:S02]  /*10aa0*/  F2FP.BF16.F32.PACK_AB R4, R97, R96 ;  /* 0x000000606104723e */ /* 0x000fe400000010ff */
[----:B------:R-:W-:Y:S02]  /*10ab0*/  F2FP.BF16.F32.PACK_AB R5, R99, R98 ;  /* 0x000000626305723e */ /* 0x000fe400000010ff */
[----:B------:R-:W-:Y:S02]  /*10ac0*/  F2FP.BF16.F32.PACK_AB R6, R101, R100 ;  /* 0x000000646506723e */ /* 0x000fe400000010ff */
[----:B------:R-:W-:Y:S02]  /*10ad0*/  F2FP.BF16.F32.PACK_AB R7, R103, R102 ;  /* 0x000000666707723e */ /* 0x000fe400000010ff */
[----:B------:R-:W-:Y:S02]  /*10ae0*/  F2FP.BF16.F32.PACK_AB R8, R105, R104 ;  /* 0x000000686908723e */ /* 0x000fe400000010ff */
[----:B------:R-:W-:-:S02]  /*10af0*/  F2FP.BF16.F32.PACK_AB R9, R107, R106 ;  /* 0x0000006a6b09723e */ /* 0x000fc400000010ff */
[----:B0-----:R-:W-:Y:S02]  /*10b00*/  F2FP.BF16.F32.PACK_AB R10, R109, R108 ;  /* 0x0000006c6d0a723e */ /* 0x001fe400000010ff */
[----:B------:R-:W-:Y:S02]  /*10b10*/  F2FP.BF16.F32.PACK_AB R11, R111, R110 ;  /* 0x0000006e6f0b723e */ /* 0x000fe400000010ff */
[----:B------:R-:W-:Y:S02]  /*10b20*/  F2FP.BF16.F32.PACK_AB R12, R113, R112 ;  /* 0x00000070710c723e */ /* 0x000fe400000010ff */
[----:B------:R-:W-:Y:S02]  /*10b30*/  F2FP.BF16.F32.PACK_AB R13, R115, R114 ;  /* 0x00000072730d723e */ /* 0x000fe400000010ff */
[----:B------:R-:W-:Y:S02]  /*10b40*/  F2FP.BF16.F32.PACK_AB R14, R117, R116 ;  /* 0x00000074750e723e */ /* 0x000fe400000010ff */
[----:B------:R-:W-:-:S02]  /*10b50*/  F2FP.BF16.F32.PACK_AB R15, R119, R118 ;  /* 0x00000076770f723e */ /* 0x000fc400000010ff */
[----:B------:R-:W-:Y:S02]  /*10b60*/  ISETP.NE.AND.EX P0, PT, RZ, UR5, PT, P0 ;  /* 0x00000005ff007c0c */ /* 0x000fe4000bf05300 */
[----:B------:R-:W-:Y:S01]  /*10b70*/  IADD3.X R25, R38, UR5, RZ, P1, !PT ;  /* 0x0000000526197c10 */ /* 0x000fe20008ffe4ff */
[----:B------:R-:W-:Y:S01]  /*10b80*/  ULDC.64 UR4, c[0x0][0xc08] ;  /* 0x0003020000047ab9 */ /* 0x000fe20000000a00 */
[----:B------:R0:W-:Y:S01]  /*10b90*/  STSM.16.M88.4 [R27], R4 ;  /* 0x000000041b007844 */ /* 0x0001e20000000200 */
[----:B------:R-:W-:-:S03]  /*10ba0*/  ISETP.NE.U32.AND P1, PT, RZ, UR4, PT ;  /* 0x00000004ff007c0c */ /* 0x000fc6000bf25070 */
[----:B------:R-:W-:Y:S01]  /*10bb0*/  STSM.16.M88.4 [R26], R8 ;  /* 0x000000081a007844 */ /* 0x000fe20000000200 */
[----:B------:R-:W-:-:S03]  /*10bc0*/  ISETP.NE.AND.EX P1, PT, RZ, UR5, PT, P1 ;  /* 0x00000005ff007c0c */ /* 0x000fc6000bf25310 */
[----:B------:R4:W-:Y:S01]  /*10bd0*/  STSM.16.M88.4 [R3], R12 ;  /* 0x0000000c03007844 */ /* 0x0009e20000000200 */
[----:B------:R-:W-:Y:S09]  /*10be0*/  BAR.SYNC.DEFER_BLOCKING 0x1, 0x180 ;  /* 0x0046000000007b1d */ /* 0x000ff20000010000 */
[----:B0-----:R-:W-:Y:S01]  /*10bf0*/  @P1 IADD3 R4, P3, R40, UR4, RZ ;  /* 0x0000000428041c10 */ /* 0x001fe2000ff7e0ff */
[----:B------:R-:W-:-:S03]  /*10c00*/  ULDC UR4, c[0x0][0xa88] ;  /* 0x0002a20000047ab9 */ /* 0x000fc60000000800 */
[----:B------:R-:W-:Y:S01]  /*10c10*/  @P1 IADD3.X R5, R38, UR5, RZ, P3, !PT ;  /* 0x0000000526051c10 */ /* 0x000fe20009ffe4ff */
[----:B----4-:R-:W-:Y:S01]  /*10c20*/  IMAD.U32 R3, RZ, RZ, UR4 ;  /* 0x00000004ff037e24 */ /* 0x010fe2000f8e00ff */
[----:B------:R0:W5:Y:S05]  /*10c30*/  @P0 LDG.E R36, desc[UR40][R24.64] ;  /* 0x0000002818240981 */ /* 0x00016a000c1e1900 */
[----:B------:R0:W5:Y:S01]  /*10c40*/  @P1 LDG.E R3, desc[UR40][R4.64] ;  /* 0x0000002804031981 */ /* 0x000162000c1e1900 */
[----:B---3--:R-:W-:-:S13]  /*10c50*/  ISETP.NE.AND P2, PT, R0, 0x1, PT ;  /* 0x000000010000780c */ /* 0x008fda0003f45270 */
[----:B------:R-:W3:Y:S08]  /*10c60*/  @P2 LDC R6, c[0x0][0xbec] ;  /* 0x0002fb00ff062b82 */ /* 0x000ef00000000800 */
[----:B------:R-:W4:Y:S01]  /*10c70*/  @P2 LDC R27, c[0x0][0xbf0] ;  /* 0x0002fc00ff1b2b82 */ /* 0x000f220000000800 */
[----:B--2---:R-:W-:Y:S01]  /*10c80*/  IMAD.IADD R13, R32, 0x1, R44 ;  /* 0x00000001200d7824 */ /* 0x004fe200078e022c */
[----:B0-----:R-:W-:Y:S06]  /*10c90*/  @P1 BRA `(.L_x_2770) ;  /* 0x0000000000101947 */ /* 0x001fec0003800000 */
[----:B------:R-:W-:Y:S05]  /*10ca0*/  @!P0 BRA `(.L_x_2770) ;  /* 0x00000000000c8947 */ /* 0x000fea0003800000 */
[----:B------:R-:W2:Y:S04]  /*10cb0*/  LDG.E R4, desc[UR40][R24.64] ;  /* 0x0000002818047981 */ /* 0x000ea8000c1e1900 */
[----:B-----5:R-:W2:Y:S02]  /*10cc0*/  LDG.E R3, desc[UR40][R24.64+0x4] ;  /* 0x0000042818037981 */ /* 0x020ea4000c1e1900 */
[----:B--2---:R-:W-:-:S07]  /*10cd0*/  IMAD.IADD R3, R3, 0x1, -R4 ;  /* 0x0000000103037824 */ /* 0x004fce00078e0a04 */
.L_x_2770:
[----:B------:R-:W2:Y:S01]  /*10ce0*/  LDL.LU R10, [R1+0x5c] ;  /* 0x00005c00010a7983 */ /* 0x000ea20000300800 */
[----:B---3--:R-:W-:Y:S01]  /*10cf0*/  @P2 IMAD.HI.U32 R4, R13, R6, RZ ;  /* 0x000000060d042227 */ /* 0x008fe200078e00ff */
[----:B------:R-:W-:Y:S02]  /*10d00*/  ULDC.64 UR4, c[0x0][0xb90] ;  /* 0x0002e40000047ab9 */ /* 0x000fe40000000a00 */
[----:B------:R-:W3:Y:S04]  /*10d10*/  LDL.LU R8, [R1+0x54] ;  /* 0x0000540001087983 */ /* 0x000ee80000300800 */
[----:B------:R-:W3:Y:S01]  /*10d20*/  LDL.LU R42, [R1+0x48] ;  /* 0x00004800012a7983 */ /* 0x000ee20000300800 */
[----:B-----5:R-:W-:Y:S01]  /*10d30*/  SHF.R.S32.HI R37, RZ, 0x1f, R36 ;  /* 0x0000001fff257819 */ /* 0x020fe20000011424 */
[----:B------:R-:W-:Y:S01]  /*10d40*/  IMAD.MOV.U32 R7, RZ, RZ, R13 ;  /* 0x000000ffff077224 */ /* 0x000fe200078e000d */
[----:B----4-:R-:W-:Y:S01]  /*10d50*/  @P2 SHF.R.U32.HI R7, RZ, R27, R4 ;  /* 0x0000001bff072219 */ /* 0x010fe20000011604 */
[----:B------:R-:W4:Y:S04]  /*10d60*/  LDL R12, [R1+0x68] ;  /* 0x00006800010c7983 */ /* 0x000f280000100800 */
[----:B------:R-:W-:Y:S01]  /*10d70*/  IMAD.MOV R11, RZ, RZ, -R7 ;  /* 0x000000ffff0b7224 */ /* 0x000fe200078e0a07 */
[----:B------:R-:W-:-:S02]  /*10d80*/  SHF.R.S32.HI R40, RZ, 0x1f, R45 ;  /* 0x0000001fff287819 */ /* 0x000fc4000001142d */
[----:B------:R-:W-:Y:S02]  /*10d90*/  SHF.R.S32.HI R14, RZ, 0x1f, R45 ;  /* 0x0000001fff0e7819 */ /* 0x000fe4000001142d */
[-C--:B------:R-:W-:Y:S02]  /*10da0*/  LEA.HI R40, R40, R45.reuse, RZ, 0x3 ;  /* 0x0000002d28287211 */ /* 0x080fe400078f18ff */
[----:B------:R-:W-:Y:S02]  /*10db0*/  LEA.HI R14, R14, R45, RZ, 0x7 ;  /* 0x0000002d0e0e7211 */ /* 0x000fe400078f38ff */
[----:B------:R-:W-:Y:S02]  /*10dc0*/  SHF.R.S32.HI R40, RZ, 0x3, R40 ;  /* 0x00000003ff287819 */ /* 0x000fe40000011428 */
[----:B------:R-:W-:Y:S01]  /*10dd0*/  LOP3.LUT R14, R14, 0xffffff80, RZ, 0xc0, !PT ;  /* 0xffffff800e0e7812 */ /* 0x000fe200078ec0ff */
[----:B------:R-:W-:-:S03]  /*10de0*/  IMAD R3, R3, R0, RZ ;  /* 0x0000000003037224 */ /* 0x000fc600078e02ff */
[----:B------:R-:W-:Y:S02]  /*10df0*/  IADD3 R14, R45, -R14, RZ ;  /* 0x8000000e2d0e7210 */ /* 0x000fe40007ffe0ff */
[----:B--2---:R-:W-:Y:S02]  /*10e00*/  SEL R32, R10, RZ, !P0 ;  /* 0x000000ff0a207207 */ /* 0x004fe40004000000 */
[----:B---3--:R-:W-:Y:S02]  /*10e10*/  SEL R41, R8, RZ, !P0 ;  /* 0x000000ff08297207 */ /* 0x008fe40004000000 */
        /* <DEDUP_REMOVED lines=22> */
[----:B------:R-:W-:Y:S01]  /*10f80*/  IMAD R9, R40, 0x40, R29 ;  /* 0x0000004028097824 */ /* 0x000fe200078e021d */
[----:B------:R-:W-:Y:S01]  /*10f90*/  SHFL.IDX PT, R4, R10, RZ, 0x1c1f ;  /* 0x001c1fff0a047589 */ /* 0x000fe200000e0000 */
[----:B----4-:R-:W-:Y:S01]  /*10fa0*/  IMAD.IADD R12, R12, 0x1, R44 ;  /* 0x000000010c0c7824 */ /* 0x010fe200078e022c */
[----:B------:R-:W-:Y:S02]  /*10fb0*/  ULDC.64 UR4, c[0x0][0xaa0] ;  /* 0x0002a80000047ab9 */ /* 0x000fe40000000a00 */
[----:B------:R-:W0:Y:S01]  /*10fc0*/  SHFL.IDX PT, R5, R11, RZ, 0x1c1f ;  /* 0x001c1fff0b057589 */ /* 0x000e2200000e0000 */
[----:B------:R-:W-:-:S03]  /*10fd0*/  IMAD.WIDE R20, R9, 0x2, R20 ;  /* 0x0000000209147825 */ /* 0x000fc600078e0214 */
[----:B------:R-:W-:Y:S04]  /*10fe0*/  SHFL.IDX PT, R6, R10, 0x1, 0x1c1f ;  /* 0x003c1f000a067f89 */ /* 0x000fe800000e0000 */
[----:B------:R-:W2:Y:S01]  /*10ff0*/  SHFL.IDX PT, R7, R11, 0x1, 0x1c1f ;  /* 0x003c1f000b077f89 */ /* 0x000ea200000e0000 */
[----:B------:R-:W-:Y:S01]  /*11000*/  LOP3.LUT P0, RZ, R14, 0x3, RZ, 0xc0, !PT ;  /* 0x000000030eff7812 */ /* 0x000fe2000780c0ff */
[----:B------:R-:W-:Y:S01]  /*11010*/  VIADD R8, R12, 0x8 ;  /* 0x000000080c087836 */ /* 0x000fe20000000000 */
[C---:B------:R-:W-:Y:S02]  /*11020*/  IADD3 R13, P3, R20.reuse, 0x1800, RZ ;  /* 0x00001800140d7810 */ /* 0x040fe40007f7e0ff */
[----:B------:R-:W-:Y:S02]  /*11030*/  IADD3 R25, P4, R20, 0x3000, RZ ;  /* 0x0000300014197810 */ /* 0x000fe40007f9e0ff */
[----:B------:R-:W-:-:S02]  /*11040*/  ISETP.GE.OR P1, PT, R12, R3, P0 ;  /* 0x000000030c00720c */ /* 0x000fc40000726670 */
[----:B------:R-:W-:Y:S02]  /*11050*/  LOP3.LUT R9, R20, 0x380, RZ, 0xc0, !PT ;  /* 0x0000038014097812 */ /* 0x000fe400078ec0ff */
[----:B------:R-:W-:Y:S02]  /*11060*/  LOP3.LUT R12, R13, 0x380, RZ, 0xc0, !PT ;  /* 0x000003800d0c7812 */ /* 0x000fe400078ec0ff */
[----:B------:R-:W-:Y:S02]  /*11070*/  ISETP.GE.OR P0, PT, R8, R3, P0 ;  /* 0x000000030800720c */ /* 0x000fe40000706670 */
[----:B------:R-:W-:Y:S02]  /*11080*/  LOP3.LUT R24, R25, 0x380, RZ, 0xc0, !PT ;  /* 0x0000038019187812 */ /* 0x000fe400078ec0ff */
[----:B------:R-:W-:Y:S02]  /*11090*/  SHF.R.U64 R9, R9, 0x3, RZ ;  /* 0x0000000309097819 */ /* 0x000fe400000012ff */
[----:B------:R-:W-:-:S02]  /*110a0*/  SHF.R.U64 R12, R12, 0x3, RZ ;  /* 0x000000030c0c7819 */ /* 0x000fc400000012ff */
[----:B------:R-:W-:Y:S02]  /*110b0*/  SHF.R.U64 R24, R24, 0x3, RZ ;  /* 0x0000000318187819 */ /* 0x000fe400000012ff */
[----:B------:R-:W-:Y:S01]  /*110c0*/  LOP3.LUT R8, R9, R20, RZ, 0x3c, !PT ;  /* 0x0000001409087212 */ /* 0x000fe200078e3cff */
[--C-:B------:R-:W-:Y:S01]  /*110d0*/  IMAD.MOV.U32 R9, RZ, RZ, R21.reuse ;  /* 0x000000ffff097224 */ /* 0x100fe200078e0015 */
[----:B------:R-:W-:Y:S01]  /*110e0*/  LOP3.LUT R12, R12, R13, RZ, 0x3c, !PT ;  /* 0x0000000d0c0c7212 */ /* 0x000fe200078e3cff */
[--C-:B------:R-:W-:Y:S01]  /*110f0*/  IMAD.X R13, RZ, RZ, R21.reuse, P3 ;  /* 0x000000ffff0d7224 */ /* 0x100fe200018e0615 */
[----:B------:R-:W-:Y:S01]  /*11100*/  LOP3.LUT R24, R24, R25, RZ, 0x3c, !PT ;  /* 0x0000001918187212 */ /* 0x000fe200078e3cff */
[----:B------:R-:W-:Y:S01]  /*11110*/  IMAD.X R25, RZ, RZ, R21, P4 ;  /* 0x000000ffff197224 */ /* 0x000fe200020e0615 */
[----:B0-----:R0:W-:Y:S04]  /*11120*/  @!P1 ST.E desc[UR40][R4.64], R31 ;  /* 0x0000001f04009985 */ /* 0x0011e8000c101928 */
[----:B--2---:R2:W-:Y:S04]  /*11130*/  @!P0 ST.E desc[UR40][R6.64], R30 ;  /* 0x0000001e06008985 */ /* 0x0045e8000c101928 */
[----:B------:R-:W3:Y:S04]  /*11140*/  LD.E.128 R8, desc[UR40][R8.64] ;  /* 0x0000002808087980 */ /* 0x000ee8000c101d00 */
[----:B------:R-:W4:Y:S04]  /*11150*/  LD.E.128 R12, desc[UR40][R12.64] ;  /* 0x000000280c0c7980 */ /* 0x000f28000c101d00 */
[----:B------:R-:W4:Y:S01]  /*11160*/  LD.E.128 R24, desc[UR40][R24.64] ;  /* 0x0000002818187980 */ /* 0x000f22000c101d00 */
[----:B------:R-:W-:-:S04]  /*11170*/  IADD3 R39, P0, R20, 0x4800, RZ ;  /* 0x0000480014277810 */ /* 0x000fc80007f1e0ff */
[----:B------:R-:W-:-:S04]  /*11180*/  LOP3.LUT R20, R39, 0x380, RZ, 0xc0, !PT ;  /* 0x0000038027147812 */ /* 0x000fc800078ec0ff */
[----:B0-----:R-:W-:-:S04]  /*11190*/  SHF.R.U64 R4, R20, 0x3, RZ ;  /* 0x0000000314047819 */ /* 0x001fc800000012ff */
[----:B------:R-:W-:Y:S02]  /*111a0*/  LOP3.LUT R4, R4, R39, RZ, 0x3c, !PT ;  /* 0x0000002704047212 */ /* 0x000fe400078e3cff */
[----:B------:R-:W0:Y:S01]  /*111b0*/  @P2 LDC R39, c[0x0][0xbec] ;  /* 0x0002fb00ff272b82 */ /* 0x000e220000000800 */
[----:B------:R-:W-:Y:S02]  /*111c0*/  IMAD.X R5, RZ, RZ, R21, P0 ;  /* 0x000000ffff057224 */ /* 0x000fe400000e0615 */
[----:B------:R-:W-:Y:S02]  /*111d0*/  IMAD R21, R37, UR4, RZ ;  /* 0x0000000425157c24 */ /* 0x000fe4000f8e02ff */
[----:B--2---:R-:W-:Y:S02]  /*111e0*/  IMAD R30, R43, 0x30, R40 ;  /* 0x000000302b1e7824 */ /* 0x004fe400078e0228 */
[----:B------:R-:W5:Y:S01]  /*111f0*/  LD.E.128 R4, desc[UR40][R4.64] ;  /* 0x0000002804047980 */ /* 0x000f62000c101d00 */
[----:B------:R-:W2:Y:S01]  /*11200*/  @P2 LDC R37, c[0x0][0xbf0] ;  /* 0x0002fc00ff252b82 */ /* 0x000ea20000000800 */
[----:B------:R-:W-:-:S02]  /*11210*/  IMAD R31, R36, UR5, R21 ;  /* 0x00000005241f7c24 */ /* 0x000fc4000f8e0215 */
[----:B------:R-:W-:Y:S01]  /*11220*/  IMAD.WIDE.U32 R20, R36, UR4, RZ ;  /* 0x0000000424147c25 */ /* 0x000fe2000f8e00ff */
[----:B------:R-:W-:Y:S01]  /*11230*/  ULDC.64 UR4, c[0x0][0xae8] ;  /* 0x0002ba0000047ab9 */ /* 0x000fe20000000a00 */
[----:B------:R-:W-:Y:S01]  /*11240*/  @!PT LDS RZ, [RZ] ;  /* 0x00000000fffff984 */ /* 0x000fe20000000800 */
[----:B------:R-:W-:Y:S01]  /*11250*/  @!PT LDS RZ, [RZ] ;  /* 0x00000000fffff984 */ /* 0x000fe20000000800 */
[----:B------:R-:W-:Y:S01]  /*11260*/  @!PT LDS RZ, [RZ] ;  /* 0x00000000fffff984 */ /* 0x000fe20000000800 */
[----:B------:R-:W-:Y:S01]  /*11270*/  @!PT LDS RZ, [RZ] ;  /* 0x00000000fffff984 */ /* 0x000fe20000000800 */
[----:B------:R1:W-:Y:S06]  /*11280*/  MEMBAR.ALL.CTA ;  /* 0x0000000000007992 */ /* 0x0003ec0000008000 */
[----:B-1----:R-:W1:Y:S01]  /*11290*/  FENCE.VIEW.ASYNC.S ;  /* 0x00000000000073c6 */ /* 0x002e620000000000 */
[----:B------:R-:W-:Y:S02]  /*112a0*/  IMAD.IADD R21, R21, 0x1, R31 ;  /* 0x0000000115157824 */ /* 0x000fe400078e021f */
[----:B------:R-:W-:-:S02]  /*112b0*/  IMAD R31, R38, UR4, RZ ;  /* 0x00000004261f7c24 */ /* 0x000fc4000f8e02ff */
[----:B------:R-:W-:Y:S02]  /*112c0*/  IMAD.IADD R36, R44, 0x1, R30 ;  /* 0x000000012c247824 */ /* 0x000fe400078e021e */
[C---:B------:R-:W-:Y:S02]  /*112d0*/  IMAD R31, R42.reuse, UR5, R31 ;  /* 0x000000052a1f7c24 */ /* 0x040fe4000f8e021f */
[----:B------:R-:W-:Y:S01]  /*112e0*/  IMAD.WIDE.U32 R20, R42, UR4, R20 ;  /* 0x000000042a147c25 */ /* 0x000fe2000f8e0014 */
[----:B------:R-:W-:-:S03]  /*112f0*/  ULDC.64 UR4, c[0x0][0xaf0] ;  /* 0x0002bc0000047ab9 */ /* 0x000fc60000000a00 */
[----:B0-----:R-:W-:-:S04]  /*11300*/  @P2 IMAD.HI.U32 R30, R36, R39, RZ ;  /* 0x00000027241e2227 */ /* 0x001fc800078e00ff */
        /* <DEDUP_REMOVED lines=24> */
[----:B------:R-:W-:Y:S01]  /*11490*/  LEA.HI.X R38, R20, UR5, R21, 0x1, P0 ;  /* 0x0000000514267c11 */ /* 0x000fe200080f0c15 */
[----:B-1----:R-:W0:Y:S01]  /*114a0*/  SHFL.IDX PT, R30, R32, RZ, 0x181f ;  /* 0x00181fff201e7589 */ /* 0x002e2200000e0000 */
[----:B------:R-:W-:-:S03]  /*114b0*/  IMAD.IADD R40, R40, 0x1, R44 ;  /* 0x0000000128287824 */ /* 0x000fc600078e022c */
[----:B------:R-:W1:Y:S01]  /*114c0*/  SHFL.IDX PT, R36, R32, 0x1, 0x181f ;  /* 0x00381f0020247f89 */ /* 0x000e6200000e0000 */
[----:B------:R-:W-:-:S03]  /*114d0*/  ISETP.GE.AND P0, PT, R29, UR4, PT ;  /* 0x000000041d007c0c */ /* 0x000fc6000bf06270 */
[----:B------:R-:W2:Y:S04]  /*114e0*/  SHFL.IDX PT, R21, R38, RZ, 0x181f ;  /* 0x00181fff26157589 */ /* 0x000ea800000e0000 */
[----:B------:R-:W2:Y:S01]  /*114f0*/  SHFL.IDX PT, R42, R32, 0x2, 0x181f ;  /* 0x00581f00202a7f89 */ /* 0x000ea200000e0000 */
[----:B------:R-:W-:-:S03]  /*11500*/  VIADD R0, R40, 0x30 ;  /* 0x0000003028007836 */ /* 0x000fc60000000000 */
[----:B------:R-:W2:Y:S01]  /*11510*/  SHFL.IDX PT, R31, R38, 0x1, 0x181f ;  /* 0x00381f00261f7f89 */ /* 0x000ea200000e0000 */
[CC--:B------:R-:W-:Y:S01]  /*11520*/  ISETP.GE.OR P3, PT, R40.reuse, R3.reuse, P0 ;  /* 0x000000032800720c */ /* 0x0c0fe20000766670 */
[----:B------:R-:W-:Y:S02]  /*11530*/  VIADD R20, R40, 0x60 ;  /* 0x0000006028147836 */ /* 0x000fe40000000000 */
[----:B------:R-:W2:Y:S01]  /*11540*/  SHFL.IDX PT, R37, R38, 0x2, 0x181f ;  /* 0x00581f0026257f89 */ /* 0x000ea200000e0000 */
[-C--:B------:R-:W-:Y:S02]  /*11550*/  ISETP.GE.OR P2, PT, R0, R3.reuse, P0 ;  /* 0x000000030000720c */ /* 0x080fe40000746670 */
[----:B------:R-:W-:Y:S01]  /*11560*/  ISETP.GE.OR P1, PT, R20, R3, P0 ;  /* 0x000000031400720c */ /* 0x000fe20000726670 */
[----:B------:R-:W-:-:S06]  /*11570*/  VIADD R0, R2, 0x16820 ;  /* 0x0001682002007836 */ /* 0x000fcc0000000000 */
[----:B0-----:R-:W-:-:S04]  /*11580*/  @!P3 LEA R20, P5, R29, R30, 0x1 ;  /* 0x0000001e1d14b211 */ /* 0x001fc800078a08ff */
[C---:B-1----:R-:W-:Y:S02]  /*11590*/  @!P2 LEA R30, P4, R29.reuse, R36, 0x1 ;  /* 0x000000241d1ea211 */ /* 0x042fe400078808ff */
[C---:B--2---:R-:W-:Y:S02]  /*115a0*/  @!P3 LEA.HI.X R21, R29.reuse, R21, R28, 0x1, P5 ;  /* 0x000000151d15b211 */ /* 0x044fe400028f0c1c */
[C---:B------:R-:W-:Y:S02]  /*115b0*/  @!P1 LEA R36, P5, R29.reuse, R42, 0x1 ;  /* 0x0000002a1d249211 */ /* 0x040fe400078a08ff */
[----:B------:R-:W-:Y:S02]  /*115c0*/  PRMT R0, RZ, 0x654, R0 ;  /* 0x00000654ff007816 */ /* 0x000fe40000000000 */
[C-C-:B------:R-:W-:Y:S02]  /*115d0*/  @!P2 LEA.HI.X R31, R29.reuse, R31, R28.reuse, 0x1, P4 ;  /* 0x0000001f1d1fa211 */ /* 0x140fe400020f0c1c */
[----:B------:R-:W-:Y:S01]  /*115e0*/  @!P1 LEA.HI.X R37, R29, R37, R28, 0x1, P5 ;  /* 0x000000251d259211 */ /* 0x000fe200028f0c1c */
[----:B------:R0:W-:Y:S02]  /*115f0*/  SYNCS.ARRIVE.TRANS64.RED.A1T0 RZ, [R0+URZ], RZ ;  /* 0x000000ff00ff79a7 */ /* 0x0001e4000810043f */
[----:B0-----:R-:W-:-:S05]  /*11600*/  VIADD R0, R40, 0x90 ;  /* 0x0000009028007836 */ /* 0x001fca0000000000 */
[----:B------:R-:W-:Y:S01]  /*11610*/  ISETP.GE.OR P0, PT, R0, R3, P0 ;  /* 0x000000030000720c */ /* 0x000fe20000706670 */
[----:B------:R-:W2:Y:S04]  /*11620*/  SHFL.IDX PT, R32, R32, 0x3, 0x181f ;  /* 0x00781f0020207f89 */ /* 0x000ea800000e0000 */
[----:B------:R-:W0:Y:S04]  /*11630*/  SHFL.IDX PT, R38, R38, 0x3, 0x181f ;  /* 0x00781f0026267f89 */ /* 0x000e2800000e0000 */
[----:B---3--:R3:W-:Y:S04]  /*11640*/  @!P3 ST.E.128 desc[UR40][R20.64], R8 ;  /* 0x000000081400b985 */ /* 0x0087e8000c101d28 */
[----:B----4-:R3:W-:Y:S04]  /*11650*/  @!P2 ST.E.128 desc[UR40][R30.64], R12 ;  /* 0x0000000c1e00a985 */ /* 0x0107e8000c101d28 */
[----:B------:R3:W-:Y:S01]  /*11660*/  @!P1 ST.E.128 desc[UR40][R36.64], R24 ;  /* 0x0000001824009985 */ /* 0x0007e2000c101d28 */
[----:B0-2---:R-:W-:Y:S05]  /*11670*/  @P0 BRA `(.L_x_2771) ;  /* 0x0000000800740947 */ /* 0x005fea0003800000 */
[----:B---3--:R-:W-:-:S04]  /*11680*/  LEA R8, P0, R29, R32, 0x1 ;  /* 0x000000201d087211 */ /* 0x008fc800078008ff */
[----:B------:R-:W-:-:S05]  /*11690*/  LEA.HI.X R9, R29, R38, R28, 0x1, P0 ;  /* 0x000000261d097211 */ /* 0x000fca00000f0c1c */
[----:B-----5:R2:W-:Y:S01]  /*116a0*/  ST.E.128 desc[UR40][R8.64], R4 ;  /* 0x0000000408007985 */ /* 0x0205e2000c101d28 */
[----:B------:R-:W-:Y:S05]  /*116b0*/  BRA `(.L_x_2771) ;  /* 0x0000000800647947 */ /* 0x000fea0003800000 */
.L_x_2769:
[----:B------:R-:W3:Y:S01]  /*116c0*/  LDL.LU R6, [R1+0x4c] ;  /* 0x00004c0001067983 */ /* 0x000ee20000300800 */
[----:B------:R-:W-:Y:S01]  /*116d0*/  ULDC.64 UR4, c[0x0][0xc00] ;  /* 0x0003000000047ab9 */ /* 0x000fe20000000a00 */
[----:B------:R-:W-:Y:S01]  /*116e0*/  MOV R0, RZ ;  /* 0x000000ff00007202 */ /* 0x000fe20000000f00 */
[----:B------:R-:W4:Y:S01]  /*116f0*/  LDC R25, c[0x0][0xbe8] ;  /* 0x0002fa00ff197b82 */ /* 0x000f220000000800 */
[----:B------:R-:W0:Y:S01]  /*11700*/  LDL.LU R3, [R1+0x50] ;  /* 0x0000500001037983 */ /* 0x000e220000300800 */
[----:B------:R-:W-:-:S04]  /*11710*/  ISETP.NE.U32.AND P0, PT, RZ, UR4, PT ;  /* 0x00000004ff007c0c */ /* 0x000fc8000bf05070 */
[----:B------:R-:W-:Y:S02]  /*11720*/  ISETP.NE.AND.EX P0, PT, RZ, UR5, PT, P0 ;  /* 0x00000005ff007c0c */ /* 0x000fe4000bf05300 */
[----:B---3--:R-:W-:-:S04]  /*11730*/  IADD3 R4, P1, R6, UR4, RZ ;  /* 0x0000000406047c10 */ /* 0x008fc8000ff3e0ff */
[----:B0-----:R-:W-:Y:S01]  /*11740*/  IADD3.X R5, R3, UR5, RZ, P1, !PT ;  /* 0x0000000503057c10 */ /* 0x001fe20008ffe4ff */
[----:B------:R-:W-:Y:S02]  /*11750*/  ULDC.64 UR4, c[0x0][0xc08] ;  /* 0x0003020000047ab9 */ /* 0x000fe40000000a00 */
[----:B------:R-:W-:-:S04]  /*11760*/  ISETP.NE.U32.AND P1, PT, RZ, UR4, PT ;  /* 0x00000004ff007c0c */ /* 0x000fc8000bf25070 */
[----:B------:R0:W5:Y:S01]  /*11770*/  @P0 LDG.E R0, desc[UR40][R4.64] ;  /* 0x0000002804000981 */ /* 0x000162000c1e1900 */
[----:B------:R-:W-:Y:S01]  /*11780*/  ISETP.NE.AND.EX P1, PT, RZ, UR5, PT, P1 ;  /* 0x00000005ff007c0c */ /* 0x000fe2000bf25310 */
[----:B------:R-:W3:-:S12]  /*11790*/  S2R R10, SR_TID.X ;  /* 0x00000000000a7919 */ /* 0x000ed80000002100 */
[----:B------:R-:W-:Y:S01]  /*117a0*/  @P1 IADD3 R6, P2, R6, UR4, RZ ;  /* 0x0000000406061c10 */ /* 0x000fe2000ff5e0ff */
[----:B------:R-:W-:Y:S02]  /*117b0*/  ULDC UR4, c[0x0][0xa88] ;  /* 0x0002a20000047ab9 */ /* 0x000fe40000000800 */
[----:B------:R-:W-:Y:S01]  /*117c0*/  IMAD.U32 R8, RZ, RZ, UR4 ;  /* 0x00000004ff087e24 */ /* 0x000fe2000f8e00ff */
[----:B------:R-:W-:-:S05]  /*117d0*/  @P1 IADD3.X R7, R3, UR5, RZ, P2, !PT ;  /* 0x0000000503071c10 */ /* 0x000fca00097fe4ff */
[----:B------:R0:W5:Y:S01]  /*117e0*/  @P1 LDG.E R8, desc[UR40][R6.64] ;  /* 0x0000002806081981 */ /* 0x000162000c1e1900 */
[----:B----4-:R-:W-:Y:S01]  /*117f0*/  ISETP.NE.AND P2, PT, R25, 0x1, PT ;  /* 0x000000011900780c */ /* 0x010fe20003f45270 */
[----:B---3--:R-:W-:-:S12]  /*11800*/  VIADD R31, R10, 0xffffff80 ;  /* 0xffffff800a1f7836 */ /* 0x008fd80000000000 */
[----:B------:R-:W3:Y:S01]  /*11810*/  @P2 LDC R20, c[0x0][0xbec] ;  /* 0x0002fb00ff142b82 */ /* 0x000ee20000000800 */
[----:B------:R-:W-:-:S07]  /*11820*/  ISETP.GE.AND P3, PT, R31, 0xc0, PT ;  /* 0x000000c01f00780c */ /* 0x000fce0003f66270 */
[----:B------:R-:W4:Y:S01]  /*11830*/  @P2 LDC R27, c[0x0][0xbf0] ;  /* 0x0002fc00ff1b2b82 */ /* 0x000f220000000800 */
[----:B0-----:R-:W-:Y:S05]  /*11840*/  @P1 BRA `(.L_x_2772) ;  /* 0x0000000000101947 */ /* 0x001fea0003800000 */
[----:B------:R-:W-:Y:S05]  /*11850*/  @!P0 BRA `(.L_x_2772) ;  /* 0x00000000000c8947 */ /* 0x000fea0003800000 */
[----:B------:R-:W2:Y:S04]  /*11860*/  LDG.E R3, desc[UR40][R4.64] ;  /* 0x0000002804037981 */ /* 0x000ea8000c1e1900 */
[----:B-----5:R-:W2:Y:S02]  /*11870*/  LDG.E R8, desc[UR40][R4.64+0x4] ;  /* 0x0000042804087981 */ /* 0x020ea4000c1e1900 */
[----:B--2---:R-:W-:-:S07]  /*11880*/  IMAD.IADD R8, R8, 0x1, -R3 ;  /* 0x0000000108087824 */ /* 0x004fce00078e0a03 */
.L_x_2772:
        /* <DEDUP_REMOVED lines=11> */
[----:B-----5:R-:W-:Y:S01]  /*11940*/  IADD3 R10, R30, -0x80, R10 ;  /* 0xffffff801e0a7810 */ /* 0x020fe20007ffe00a */
[----:B0-----:R-:W-:-:S05]  /*11950*/  IMAD R3, R8, R9, RZ ;  /* 0x0000000908037224 */ /* 0x001fca00078e02ff */
        /* <DEDUP_REMOVED lines=35> */
.L_x_2774:
[----:B------:R-:W-:Y:S05]  /*11b90*/  BSYNC B1 ;  /* 0x0000000000017941 */ /* 0x000fea0003800000 */
.L_x_2773:
[----:B------:R-:W-:Y:S01]  /*11ba0*/  SHF.R.S32.HI R26, RZ, 0x1f, R31 ;  /* 0x0000001fff1a7819 */ /* 0x000fe2000001141f */
[----:B------:R-:W-:Y:S01]  /*11bb0*/  ULDC.64 UR4, c[0x0][0xaa0] ;  /* 0x0002a80000047ab9 */ /* 0x000fe20000000a00 */
[----:B------:R-:W-:Y:S01]  /*11bc0*/  ULDC.64 UR6, c[0x0][0xa80] ;  /* 0x0002a00000067ab9 */ /* 0x000fe20000000a00 */
[----:B0-----:R-:W-:Y:S01]  /*11bd0*/  IMAD R3, R11, UR4, RZ ;  /* 0x000000040b037c24 */ /* 0x001fe2000f8e02ff */
[----:B------:R-:W-:Y:S01]  /*11be0*/  LEA.HI R26, R26, R31, RZ, 0x3 ;  /* 0x0000001f1a1a7211 */ /* 0x000fe200078f18ff */
[----:B------:R-:W-:-:S03]  /*11bf0*/  IMAD.WIDE.U32 R4, R0, UR4, RZ ;  /* 0x0000000400047c25 */ /* 0x000fc6000f8e00ff */
[----:B------:R-:W-:Y:S01]  /*11c00*/  SHF.R.S32.HI R26, RZ, 0x3, R26 ;  /* 0x00000003ff1a7819 */ /* 0x000fe2000001141a */
[----:B------:R-:W-:Y:S01]  /*11c10*/  IMAD R3, R0, UR5, R3 ;  /* 0x0000000500037c24 */ /* 0x000fe2000f8e0203 */
[----:B------:R-:W-:Y:S02]  /*11c20*/  ULDC.64 UR4, c[0x0][0xae8] ;  /* 0x0002ba0000047ab9 */ /* 0x000fe40000000a00 */
[----:B------:R-:W-:Y:S02]  /*11c30*/  IMAD R6, R12, UR4, RZ ;  /* 0x000000040c067c24 */ /* 0x000fe4000f8e02ff */
[----:B------:R-:W-:Y:S02]  /*11c40*/  IMAD R0, R43, 0x30, R26 ;  /* 0x000000302b007824 */ /* 0x000fe400078e021a */
[----:B------:R-:W-:Y:S02]  /*11c50*/  IMAD.IADD R5, R5, 0x1, R3 ;  /* 0x0000000105057824 */ /* 0x000fe400078e0203 */
[----:B-----5:R-:W-:-:S02]  /*11c60*/  IMAD.IADD R9, R30, 0x1, R0 ;  /* 0x000000011e097824 */ /* 0x020fc400078e0200 */
[----:B------:R-:W-:Y:S02]  /*11c70*/  IMAD R7, R24, UR5, R6 ;  /* 0x0000000518077c24 */ /* 0x000fe4000f8e0206 */
[----:B------:R-:W-:-:S04]  /*11c80*/  @P2 IMAD.HI.U32 R0, R9, R20, RZ ;  /* 0x0000001409002227 */ /* 0x000fc800078e00ff */
[----:B------:R-:W-:Y:S01]  /*11c90*/  IMAD.WIDE.U32 R4, R24, UR4, R4 ;  /* 0x0000000418047c25 */ /* 0x000fe2000f8e0004 */
[----:B------:R-:W-:-:S03]  /*11ca0*/  ULDC.64 UR4, c[0x0][0xaf0] ;  /* 0x0002bc0000047ab9 */ /* 0x000fc60000000a00 */
[----:B------:R-:W-:Y:S01]  /*11cb0*/  IMAD.MOV.U32 R3, RZ, RZ, R9 ;  /* 0x000000ffff037224 */ /* 0x000fe200078e0009 */
[----:B------:R-:W-:Y:S01]  /*11cc0*/  @P2 SHF.R.U32.HI R3, RZ, R27, R0 ;  /* 0x0000001bff032219 */ /* 0x000fe20000011600 */
[----:B------:R-:W-:Y:S02]  /*11cd0*/  IMAD R6, R14, UR4, RZ ;  /* 0x000000040e067c24 */ /* 0x000fe4000f8e02ff */
[----:B------:R-:W-:Y:S01]  /*11ce0*/  IMAD.IADD R5, R5, 0x1, R7 ;  /* 0x0000000105057824 */ /* 0x000fe200078e0207 */
[----:B------:R-:W-:Y:S01]  /*11cf0*/  SHF.R.S32.HI R0, RZ, 0x1f, R3 ;  /* 0x0000001fff007819 */ /* 0x000fe20000011403 */
        /* <DEDUP_REMOVED lines=13> */
[----:B------:R-:W-:Y:S01]  /*11dd0*/  IMAD.WIDE.U32 R20, R7, UR4, R4 ;  /* 0x0000000407147c25 */ /* 0x000fe2000f8e0004 */
        /* <DEDUP_REMOVED lines=11> */
[----:B------:R-:W2:Y:S03]  /*11e90*/  SHFL.IDX PT, R0, R20, RZ, 0x181f ;  /* 0x00181fff14007589 */ /* 0x000ea600000e0000 */
[C---:B------:R-:W-:Y:S01]  /*11ea0*/  VIADD R10, R24.reuse, 0x60 ;  /* 0x00000060180a7836 */ /* 0x040fe20000000000 */
[----:B------:R-:W3:Y:S01]  /*11eb0*/  SHFL.IDX PT, R5, R7, 0x1, 0x181f ;  /* 0x00381f0007057f89 */ /* 0x000ee200000e0000 */
[CC--:B------:R-:W-:Y:S02]  /*11ec0*/  ISETP.GE.OR P2, PT, R24.reuse, R21.reuse, P0 ;  /* 0x000000151800720c */ /* 0x0c0fe40000746670 */
[----:B------:R-:W-:Y:S01]  /*11ed0*/  IADD3 R8, R24, 0x30, RZ ;  /* 0x0000003018087810 */ /* 0x000fe20007ffe0ff */
[----:B------:R-:W4:Y:S01]  /*11ee0*/  SHFL.IDX PT, R14, R7, 0x2, 0x181f ;  /* 0x00581f00070e7f89 */ /* 0x000f2200000e0000 */
[----:B------:R-:W-:-:S02]  /*11ef0*/  ISETP.GE.OR P4, PT, R10, R21, P0 ;  /* 0x000000150a00720c */ /* 0x000fc40000786670 */
[----:B------:R-:W-:Y:S01]  /*11f00*/  ISETP.GE.OR P3, PT, R8, R21, P0 ;  /* 0x000000150800720c */ /* 0x000fe20000766670 */
[----:B------:R-:W5:Y:S04]  /*11f10*/  SHFL.IDX PT, R4, R20, 0x1, 0x181f ;  /* 0x00381f0014047f89 */ /* 0x000f6800000e0000 */
[----:B------:R-:W1:Y:S02]  /*11f20*/  SHFL.IDX PT, R6, R20, 0x2, 0x181f ;  /* 0x00581f0014067f89 */ /* 0x000e6400000e0000 */
[----:B0-----:R-:W-:-:S04]  /*11f30*/  @!P2 LEA R10, P5, R29, R3, 0x1 ;  /* 0x000000031d0aa211 */ /* 0x001fc800078a08ff */
[C---:B--2---:R-:W-:Y:S02]  /*11f40*/  @!P2 LEA.HI.X R3, R29.reuse, R0, R28, 0x1, P5 ;  /* 0x000000001d03a211 */ /* 0x044fe400028f0c1c */
[----:B------:R0:W2:Y:S01]  /*11f50*/  SHFL.IDX PT, R0, R20, 0x3, 0x181f ;  /* 0x00781f0014007f89 */ /* 0x0000a200000e0000 */
[C---:B---3--:R-:W-:Y:S02]  /*11f60*/  @!P3 LEA R8, P1, R29.reuse, R5, 0x1 ;  /* 0x000000051d08b211 */ /* 0x048fe400078208ff */
[----:B------:R-:W-:Y:S01]  /*11f70*/  @!P2 IMAD.MOV.U32 R11, RZ, RZ, R3 ;  /* 0x000000ffff0ba224 */ /* 0x000fe200078e0003 */
[----:B----4-:R-:W-:-:S04]  /*11f80*/  @!P4 LEA R25, P5, R29, R14, 0x1 ;  /* 0x0000000e1d19c211 */ /* 0x010fc800078a08ff */
[----:B------:R0:W-:Y:S01]  /*11f90*/  @!P2 ST.E.128 desc[UR40][R10.64], RZ ;  /* 0x000000ff0a00a985 */ /* 0x0001e2000c101d28 */
[C-C-:B-----5:R-:W-:Y:S01]  /*11fa0*/  @!P3 LEA.HI.X R9, R29.reuse, R4, R28.reuse, 0x1, P1 ;  /* 0x000000041d09b211 */ /* 0x160fe200008f0c1c */
[----:B------:R-:W-:Y:S02]  /*11fb0*/  @!P4 IMAD.MOV.U32 R4, RZ, RZ, R25 ;  /* 0x000000ffff04c224 */ /* 0x000fe400078e0019 */
[----:B------:R0:W3:Y:S01]  /*11fc0*/  SHFL.IDX PT, R14, R7, 0x3, 0x181f ;  /* 0x00781f00070e7f89 */ /* 0x0000e200000e0000 */
[----:B-1----:R-:W-:-:S03]  /*11fd0*/  @!P4 LEA.HI.X R5, R29, R6, R28, 0x1, P5 ;  /* 0x000000061d05c211 */ /* 0x002fc600028f0c1c */
[----:B------:R0:W-:Y:S04]  /*11fe0*/  @!P3 ST.E.128 desc[UR40][R8.64], RZ ;  /* 0x000000ff0800b985 */ /* 0x0001e8000c101d28 */
[----:B------:R0:W-:Y:S02]  /*11ff0*/  @!P4 ST.E.128 desc[UR40][R4.64], RZ ;  /* 0x000000ff0400c985 */ /* 0x0001e4000c101d28 */
.L_x_2954:
[----:B------:R-:W-:-:S05]  /*12000*/  VIADD R24, R24, 0x90 ;  /* 0x0000009018187836 */ /* 0x000fca0000000000 */
[----:B------:R-:W-:-:S13]  /*12010*/  ISETP.GE.OR P0, PT, R24, R21, P0 ;  /* 0x000000151800720c */ /* 0x000fda0000706670 */
[----:B---3--:R-:W-:-:S04]  /*12020*/  @!P0 LEA R14, P1, R29, R14, 0x1 ;  /* 0x0000000e1d0e8211 */ /* 0x008fc800078208ff */
[----:B--2---:R-:W-:-:S05]  /*12030*/  @!P0 LEA.HI.X R15, R29, R0, R28, 0x1, P1 ;  /* 0x000000001d0f8211 */ /* 0x004fca00008f0c1c */
[----:B------:R1:W-:Y:S04]  /*12040*/  @!P0 ST.E.128 desc[UR40][R14.64], RZ ;  /* 0x000000ff0e008985 */ /* 0x0003e8000c101d28 */
.L_x_2771:
[----:B------:R-:W-:Y:S05]  /*12050*/  BSYNC B0 ;  /* 0x0000000000007941 */ /* 0x000fea0003800000 */
.L_x_2768:
[----:B------:R-:W-:Y:S02]  /*12060*/  ULDC UR4, c[0x0][0xc3c] ;  /* 0x00030f0000047ab9 */ /* 0x000fe40000000800 */
[----:B------:R-:W-:-:S13]  /*12070*/  ISETP.GE.AND P0, PT, R35, UR4, PT ;  /* 0x0000000423007c0c */ /* 0x000fda000bf06270 */
[----:B------:R-:W-:Y:S05]  /*12080*/  @!P0 BRA `(.L_x_2776) ;  /* 0xfffffeec00dc8947 */ /* 0x000fea000383ffff */
[----:B------:R-:W-:Y:S05]  /*12090*/  BRA `(.L_x_2631) ;  /* 0x0000006c00287947 */ /* 0x000fea0003800000 */
.L_x_2629:
[----:B------:R-:W-:-:S08]  /*120a0*/  NOP ;  /* 0x0000000000007918 */ /* 0x000fd00000000000 */
[----:B--2---:R-:W0:-:S00]  /*120b0*/  USETMAXREG.DEALLOC.CTAPOOL 0x20 ;  /* 0x00000020000079c8 */ /* 0x004e0000080e0500 */
        /* <DEDUP_REMOVED lines=11> */
[----:B------:R-:W0:Y:S01]  /*12170*/  LDS.128 R16, [UR4+0x168d0] ;  /* 0x0168d004ff107984 */ /* 0x000e220008000c00 */
[----:B------:R-:W-:Y:S06]  /*12180*/  BAR.ARV 0x4, 0x200 ;  /* 0x0108000000007b1d */ /* 0x000fec0000002000 */
[----:B------:R-:W-:Y:S05]  /*12190*/  BRA `(.L_x_2778) ;  /* 0x0000000800887947 */ /* 0x000fea0003800000 */
.L_x_2777:
        /* <DEDUP_REMOVED lines=42> */
.L_x_2783:
        /* <DEDUP_REMOVED lines=12> */
.L_x_2782:
[----:B------:R-:W-:Y:S05]  /*12500*/  BSYNC B0 ;  /* 0x0000000000007941 */ /* 0x000fea0003800000 */
.L_x_2781:
        /* <DEDUP_REMOVED lines=20> */
[----:B------:R-:W-:Y:S02]  /*12650*/  IMAD.MOV.U32 R6, RZ, RZ, R9 ;  /* 0x000000ffff067224 */ /* 0x000fe400078e0009 */
[----:B------:R-:W-:-:S07]  /*12660*/  IMAD.MOV.U32 R9, RZ, RZ, R3 ;  /* 0x000000ffff097224 */ /* 0x000fce00078e0003 */
.L_x_2779:
        /* <DEDUP_REMOVED lines=21> */
.L_x_2784:
[----:B-1----:R-:W-:Y:S01]  /*127c0*/  IMAD R16, R16, UR5, R9 ;  /* 0x0000000510107c24 */ /* 0x002fe2000f8e0209 */
[----:B0-----:R-:W-:Y:S01]  /*127d0*/  IABS R6, R4 ;  /* 0x0000000400067213 */ /* 0x001fe20000000000 */
[----:B------:R-:W-:Y:S02]  /*127e0*/  IMAD R11, R15, R8, RZ ;  /* 0x000000080f0b7224 */ /* 0x000fe400078e02ff */
[----:B------:R-:W-:Y:S01]  /*127f0*/  IMAD.MOV.U32 R2, RZ, RZ, RZ ;  /* 0x000000ffff027224 */ /* 0x000fe200078e00ff */
[----:B------:R-:W-:Y:S01]  /*12800*/  IADD3 R9, -R16, UR6, RZ ;  /* 0x0000000610097c10 */ /* 0x000fe2000fffe1ff */
[----:B------:R-:W-:Y:S02]  /*12810*/  IMAD.MOV R6, RZ, RZ, -R6 ;  /* 0x000000ffff067224 */ /* 0x000fe400078e0a06 */
        /* <DEDUP_REMOVED lines=17> */
[----:B------:R-:W-:Y:S01]  /*12930*/  IMAD R4, R4, R2, R9 ;  /* 0x0000000204047224 */ /* 0x000fe200078e0209 */
[----:B------:R-:W-:Y:S02]  /*12940*/  MOV R2, RZ ;  /* 0x000000ff00027202 */ /* 0x000fe40000000f00 */
[----:B------:R-:W-:-:S04]  /*12950*/  VIADDMNMX R7, R8, UR5, R7, PT ;  /* 0x0000000508077c46 */ /* 0x000fc8000b800107 */
[----:B------:R-:W-:-:S04]  /*12960*/  IABS R8, R7 ;  /* 0x0000000700087213 */ /* 0x000fc80000000000 */
[----:B------:R-:W0:Y:S08]  /*12970*/  I2F.RP R10, R8 ;  /* 0x00000008000a7306 */ /* 0x000e300000209400 */
[----:B0-----:R-:W0:Y:S02]  /*12980*/  MUFU.RCP R10, R10 ;  /* 0x0000000a000a7308 */ /* 0x001e240000001000 */
[----:B0-----:R-:W-:Y:S01]  /*12990*/  VIADD R3, R10, 0xffffffe ;  /* 0x0ffffffe0a037836 */ /* 0x001fe20000000000 */
[----:B------:R-:W-:-:S05]  /*129a0*/  IABS R10, R7 ;  /* 0x00000007000a7213 */ /* 0x000fca0000000000 */
[----:B------:R-:W0:Y:S02]  /*129b0*/  F2I.FTZ.U32.TRUNC.NTZ R3, R3 ;  /* 0x0000000300037305 */ /* 0x000e24000021f000 */
[----:B0-----:R-:W-:-:S04]  /*129c0*/  IMAD.MOV R11, RZ, RZ, -R3 ;  /* 0x000000ffff0b7224 */ /* 0x001fc800078e0a03 */
[----:B------:R-:W-:-:S04]  /*129d0*/  IMAD R9, R11, R8, RZ ;  /* 0x000000080b097224 */ /* 0x000fc800078e02ff */
        /* <DEDUP_REMOVED lines=21> */
.L_x_2780:
[----:B------:R-:W-:Y:S02]  /*12b30*/  IMAD.MOV.U32 R17, RZ, RZ, RZ ;  /* 0x000000ffff117224 */ /* 0x000fe400078e00ff */
[----:B------:R-:W-:Y:S02]  /*12b40*/  IMAD.U32 R16, RZ, RZ, UR6 ;  /* 0x00000006ff107e24 */ /* 0x000fe4000f8e00ff */
[----:B------:R-:W-:-:S07]  /*12b50*/  IMAD.MOV.U32 R18, RZ, RZ, RZ ;  /* 0x000000ffff127224 */ /* 0x000fce00078e00ff */
.L_x_2785:
[----:B------:R-:W-:-:S13]  /*12b60*/  ISETP.NE.AND P0, PT, R5, RZ, PT ;  /* 0x000000ff0500720c */ /* 0x000fda0003f05270 */
[----:B------:R-:W0:Y:S01]  /*12b70*/  @!P0 S2R R3, SR_CgaCtaId ;  /* 0x0000000000038919 */ /* 0x000e220000008800 */
[----:B------:R-:W-:-:S04]  /*12b80*/  @!P0 MOV R0, 0x400 ;  /* 0x0000040000008802 */ /* 0x000fc80000000f00 */
[----:B0-----:R-:W-:-:S05]  /*12b90*/  @!P0 LEA R0, R3, R0, 0x18 ;  /* 0x0000000003008211 */ /* 0x001fca00078ec0ff */
[----:B------:R1:W-:Y:S01]  /*12ba0*/  @!P0 STS.128 [R0+0x168d0], R16 ;  /* 0x0168d01000008388 */ /* 0x0003e20000000c00 */
[----:B------:R-:W-:Y:S06]  /*12bb0*/  BAR.ARV 0x5, 0x200 ;  /* 0x0148000000007b1d */ /* 0x000fec0000002000 */
.L_x_2778:
[----:B------:R2:W-:Y:S01]  /*12bc0*/  STL [R1+0x44], RZ ;  /* 0x000044ff01007387 */ /* 0x0005e20000100800 */
[----:B------:R-:W-:Y:S01]  /*12bd0*/  ULDC UR4, c[0x0][0xc3c] ;  /* 0x00030f0000047ab9 */ /* 0x000fe20000000800 */
[----:B------:R-:W-:Y:S01]  /*12be0*/  IMAD.MOV.U32 R29, RZ, RZ, 0x1 ;  /* 0x00000001ff1d7424 */ /* 0x000fe200078e00ff */
[----:B0-----:R-:W-:Y:S01]  /*12bf0*/  ISETP.GE.AND P0, PT, R19, UR4, PT ;  /* 0x0000000413007c0c */ /* 0x001fe2000bf06270 */
[----:B------:R-:W-:-:S12]  /*12c00*/  IMAD.MOV.U32 R26, RZ, RZ, RZ ;  /* 0x000000ffff1a7224 */ /* 0x000fd800078e00ff */
[----:B--2---:R-:W-:Y:S05]  /*12c10*/  @P0 BRA `(.L_x_2786) ;  /* 0x0000005c006c0947 */ /* 0x004fea0003800000 */
[----:B------:R-:W2:Y:S01]  /*12c20*/  LDL R6, [R1+0x30] ;  /* 0x0000300001067983 */ /* 0x000ea20000100800 */
[----:B------:R-:W1:Y:S01]  /*12c30*/  S2R R7, SR_TID.X ;  /* 0x0000000000077919 */ /* 0x000e620000002100 */
[----:B------:R-:W0:Y:S01]  /*12c40*/  S2UR UR5, SR_CgaCtaId ;  /* 0x00000000000579c3 */ /* 0x000e220000008800 */
[----:B------:R-:W-:Y:S01]  /*12c50*/  UMOV UR4, 0x400 ;  /* 0x0000040000047882 */ /* 0x000fe20000000000 */
[C---:B-1----:R-:W-:Y:S01]  /*12c60*/  IMAD.SHL.U32 R0, R7.reuse, 0x8, RZ ;  /* 0x0000000807007824 */ /* 0x042fe200078e00ff */
[----:B------:R-:W-:Y:S01]  /*12c70*/  LOP3.LUT R5, R7, 0x7f, RZ, 0xc0, !PT ;  /* 0x0000007f07057812 */ /* 0x000fe200078ec0ff */
[----:B0-----:R-:W-:-:S03]  /*12c80*/  ULEA UR4, UR5, UR4, 0x18 ;  /* 0x0000000405047291 */ /* 0x001fc6000f8ec03f */
[----:B------:R-:W-:Y:S01]  /*12c90*/  LOP3.LUT R2, R0, 0x1f8, RZ, 0xc0, !PT ;  /* 0x000001f800027812 */ /* 0x000fe200078ec0ff */
[----:B------:R-:W-:-:S03]  /*12ca0*/  IMAD.SHL.U32 R3, R5, 0x8, RZ ;  /* 0x0000000805037824 */ /* 0x000fc600078e00ff */
[----:B------:R-:W-:Y:S01]  /*12cb0*/  LOP3.LUT R2, R2, 0x38, R7, 0x78, !PT ;  /* 0x0000003802027812 */ /* 0x000fe200078e7807 */
[----:B------:R-:W-:-:S03]  /*12cc0*/  IMAD.U32 R22, RZ, RZ, UR4 ;  /* 0x00000004ff167e24 */ /* 0x000fc6000f8e00ff */
[----:B------:R-:W-:Y:S02]  /*12cd0*/  LOP3.LUT R4, R2, 0x200, R3, 0xf8, !PT ;  /* 0x0000020002047812 */ /* 0x000fe400078ef803 */
[----:B------:R-:W-:Y:S01]  /*12ce0*/  SHF.R.U32.HI R3, RZ, 0x3, R5 ;  /* 0x00000003ff037819 */ /* 0x000fe20000011605 */
[----:B------:R-:W-:Y:S02]  /*12cf0*/  IMAD.MOV.U32 R5, RZ, RZ, 0x1 ;  /* 0x00000001ff057424 */ /* 0x000fe400078e00ff */
[----:B------:R-:W-:Y:S01]  /*12d00*/  IMAD.SHL.U32 R2, R7, 0x10, RZ ;  /* 0x0000001007027824 */ /* 0x000fe200078e00ff */
[----:B------:R-:W-:Y:S04]  /*12d10*/  BSSY B8, `(.L_x_2786) ;  /* 0x00005cb000087945 */ /* 0x000fe80003800000 */
[----:B------:R-:W-:Y:S01]  /*12d20*/  LOP3.LUT R2, R2, 0x70, RZ, 0xc0, !PT ;  /* 0x0000007002027812 */ /* 0x000fe200078ec0ff */
[----:B------:R-:W-:Y:S01]  /*12d30*/  IMAD.MOV.U32 R29, RZ, RZ, 0x1 ;  /* 0x00000001ff1d7424 */ /* 0x000fe200078e00ff */
[----:B------:R-:W-:Y:S01]  /*12d40*/  MOV R28, RZ ;  /* 0x000000ff001c7202 */ /* 0x000fe20000000f00 */
[----:B------:R-:W-:Y:S01]  /*12d50*/  IMAD.MOV.U32 R26, RZ, RZ, RZ ;  /* 0x000000ffff1a7224 */ /* 0x000fe200078e00ff */
[----:B------:R-:W-:Y:S01]  /*12d60*/  LOP3.LUT R2, R3, R2, RZ, 0xfc, !PT ;  /* 0x0000000203027212 */ /* 0x000fe200078efcff */
[----:B------:R-:W-:Y:S01]  /*12d70*/  ULDC.64 UR38, c[0x0][0x198] ;  /* 0x0000660000267ab9 */ /* 0x000fe20000000a00 */
[----:B------:R-:W-:Y:S01]  /*12d80*/  ULDC UR36, c[0x0][0xc] ;  /* 0x0000030000247ab9 */ /* 0x000fe20000000800 */
[----:B--2---:R-:W-:-:S05]  /*12d90*/  LOP3.LUT R0, R6, 0x2, RZ, 0xfc, !PT ;  /* 0x0000000206007812 */ /* 0x004fca00078efcff */
[----:B------:R0:W-:Y:S04]  /*12da0*/  STL [R1+0x50], R0 ;  /* 0x0000500001007387 */ /* 0x0001e80000100800 */
[----:B------:R1:W-:Y:S01]  /*12db0*/  STL [R1+0x44], RZ ;  /* 0x000044ff01007387 */ /* 0x0003e20000100800 */
[----:B0-----:R-:W-:-:S03]  /*12dc0*/  IMAD R0, R4, 0x2, R22 ;  /* 0x0000000204007824 */ /* 0x001fc600078e0216 */
[----:B------:R1:W-:Y:S04]  /*12dd0*/  STL [R1], R5 ;  /* 0x0000000501007387 */ /* 0x0003e80000100800 */
[----:B------:R1:W-:Y:S02]  /*12de0*/  STL [R1+0x24], R0 ;  /* 0x0000240001007387 */ /* 0x0003e40000100800 */
.L_x_2879:
[----:B0-----:R-:W0:Y:S02]  /*12df0*/  LDC.64 R2, c[0x0][0xc88] ;  /* 0x00032200ff027b82 */ /* 0x001e240000000a00 */
[----:B0-----:R-:W-:-:S05]  /*12e00*/  IMAD.WIDE R2, R19, 0x4, R2 ;  /* 0x0000000413027825 */ /* 0x001fca00078e0202 */
[----:B-1----:R-:W1:Y:S01]  /*12e10*/  LDG.E R11, desc[UR40][R2.64] ;  /* 0x00000028020b7981 */ /* 0x002e62000c1e1900 */
[----:B------:R-:W-:Y:S05]  /*12e20*/  YIELD ;  /* 0x0000000000007946 */ /* 0x000fea0003800000 */
[----:B------:R-:W-:Y:S01]  /*12e30*/  ULDC.64 UR4, c[0x0][0xa28] ;  /* 0x00028a0000047ab9 */ /* 0x000fe20000000a00 */
[----:B------:R-:W-:Y:S01]  /*12e40*/  IMAD.MOV.U32 R10, RZ, RZ, RZ ;  /* 0x000000ffff0a7224 */ /* 0x000fe200078e00ff */
[----:B------:R-:W-:Y:S01]  /*12e50*/  ISETP.NE.U32.AND P0, PT, RZ, UR4, PT ;  /* 0x00000004ff007c0c */ /* 0x000fe2000bf05070 */
[----:B--2---:R-:W-:Y:S01]  /*12e60*/  IMAD.MOV.U32 R6, RZ, RZ, RZ ;  /* 0x000000ffff067224 */ /* 0x004fe200078e00ff */
[----:B------:R-:W-:Y:S01]  /*12e70*/  ULDC.64 UR8, c[0x0][0xa18] ;  /* 0x0002860000087ab9 */ /* 0x000fe20000000a00 */
[----:B------:R-:W-:Y:S01]  /*12e80*/  ULDC.64 UR6, c[0x0][0xa10] ;  /* 0x0002840000067ab9 */ /* 0x000fe20000000a00 */
[----:B------:R-:W-:-:S02]  /*12e90*/  ISETP.NE.AND.EX P0, PT, RZ, UR5, PT, P0 ;  /* 0x00000005ff007c0c */ /* 0x000fc4000bf05300 */
[----:B-1----:R-:W-:Y:S01]  /*12ea0*/  SHF.R.S32.HI R0, RZ, 0x1f, R11 ;  /* 0x0000001fff007819 */ /* 0x002fe2000001140b */
[----:B------:R-:W-:-:S10]  /*12eb0*/  IMAD.SHL.U32 R24, R11, 0x4, RZ ;  /* 0x000000040b187824 */ /* 0x000fd400078e00ff */
[C---:B------:R-:W-:Y:S01]  /*12ec0*/  @P0 LEA R2, P1, R11.reuse, UR4, 0x2 ;  /* 0x000000040b020c11 */ /* 0x040fe2000f8210ff */
[----:B------:R-:W-:Y:S03]  /*12ed0*/  STL [R1+0x8], R11 ;  /* 0x0000080b01007387 */ /* 0x000fe60000100800 */
[C-C-:B------:R-:W-:Y:S01]  /*12ee0*/  @P0 LEA.HI.X R3, R11.reuse, UR5, R0.reuse, 0x2, P1 ;  /* 0x000000050b030c11 */ /* 0x140fe200088f1400 */
[----:B------:R-:W-:Y:S01]  /*12ef0*/  ULDC.64 UR4, c[0x0][0xa00] ;  /* 0x0002800000047ab9 */ /* 0x000fe20000000a00 */
[----:B------:R-:W-:Y:S01]  /*12f00*/  SHF.L.U64.HI R25, R11, 0x2, R0 ;  /* 0x000000020b197819 */ /* 0x000fe20000010200 */
[----:B------:R0:W-:Y:S04]  /*12f10*/  STL [R1+0x3c], R0 ;  /* 0x00003c0001007387 */ /* 0x0001e80000100800 */
[----:B------:R1:W2:Y:S01]  /*12f20*/  @P0 LDG.E R10, desc[UR40][R2.64] ;  /* 0x00000028020a0981 */ /* 0x0002a2000c1e1900 */
[----:B------:R-:W-:-:S02]  /*12f30*/  ISETP.NE.U32.AND P0, PT, RZ, UR4, PT ;  /* 0x00000004ff007c0c */ /* 0x000fc4000bf05070 */
[----:B------:R-:W-:Y:S02]  /*12f40*/  ISETP.NE.U32.AND P2, PT, RZ, UR8, PT ;  /* 0x00000008ff007c0c */ /* 0x000fe4000bf45070 */
[----:B------:R-:W-:Y:S01]  /*12f50*/  ISETP.NE.AND.EX P0, PT, RZ, UR5, PT, P0 ;  /* 0x00000005ff007c0c */ /* 0x000fe2000bf05300 */
[----:B0-----:R-:W-:Y:S01]  /*12f60*/  IMAD.MOV.U32 R0, RZ, RZ, RZ ;  /* 0x000000ffff007224 */ /* 0x001fe200078e00ff */
[----:B------:R-:W-:Y:S02]  /*12f70*/  ISETP.NE.AND.EX P2, PT, RZ, UR9, PT, P2 ;  /* 0x00000009ff007c0c */ /* 0x000fe4000bf45320 */
[----:B------:R-:W-:Y:S02]  /*12f80*/  ISETP.NE.U32.AND P1, PT, RZ, UR6, PT ;  /* 0x00000006ff007c0c */ /* 0x000fe4000bf25070 */
[----:B-1----:R-:W-:Y:S02]  /*12f90*/  IADD3 R2, P3, R24, UR4, RZ ;  /* 0x0000000418027c10 */ /* 0x002fe4000ff7e0ff */
[----:B------:R-:W-:-:S02]  /*12fa0*/  ISETP.NE.AND.EX P1, PT, RZ, UR7, PT, P1 ;  /* 0x00000007ff007c0c */ /* 0x000fc4000bf25310 */
[----:B------:R-:W-:Y:S02]  /*12fb0*/  IADD3.X R3, R25, UR5, RZ, P3, !PT ;  /* 0x0000000519037c10 */ /* 0x000fe40009ffe4ff */
[----:B------:R-:W-:-:S03]  /*12fc0*/  IADD3 R4, P4, R24, UR6, RZ ;  /* 0x0000000618047c10 */ /* 0x000fc6000ff9e0ff */
[----:B---3--:R-:W3:Y:S01]  /*12fd0*/  @P0 LDG.E R6, desc[UR40][R2.64] ;  /* 0x0000002802060981 */ /* 0x008ee2000c1e1900 */
        /* <DEDUP_REMOVED lines=18> */
[----:B---3--:R0:W-:Y:S04]  /*13100*/  STL [R1+0x38], R8 ;  /* 0x0000380801007387 */ /* 0x0081e80000100800 */
[----:B--2---:R0:W-:Y:S01]  /*13110*/  STL [R1+0x1c], R10 ;  /* 0x00001c0a01007387 */ /* 0x0041e20000100800 */
[----:B------:R-:W-:Y:S01]  /*13120*/  IMAD.MOV.U32 R9, RZ, RZ, R8 ;  /* 0x000000ffff097224 */ /* 0x000fe200078e0008 */
[----:B------:R-:W-:Y:S06]  /*13130*/  @P2 BRA `(.L_x_2787) ;  /* 0x0000000000142947 */ /* 0x000fec0003800000 */
[----:B------:R-:W-:Y:S05]  /*13140*/  @!P0 BRA `(.L_x_2787) ;  /* 0x0000000000108947 */ /* 0x000fea0003800000 */
[----:B0-----:R-:W2:Y:S04]  /*13150*/  LDG.E R8, desc[UR40][R2.64] ;  /* 0x0000002802087981 */ /* 0x001ea8000c1e1900 */
[----:B------:R-:W2:Y:S02]  /*13160*/  LDG.E R2, desc[UR40][R2.64+0x4] ;  /* 0x0000042802027981 */ /* 0x000ea4000c1e1900 */
[----:B--2---:R-:W-:-:S05]  /*13170*/  IMAD.IADD R9, R2, 0x1, -R8 ;  /* 0x0000000102097824 */ /* 0x004fca00078e0a08 */
[----:B------:R1:W-:Y:S02]  /*13180*/  STL [R1+0x38], R9 ;  /* 0x0000380901007387 */ /* 0x0003e40000100800 */
.L_x_2787:
[----:B0-----:R-:W-:Y:S01]  /*13190*/  IMAD.MOV.U32 R8, RZ, RZ, R11 ;  /* 0x000000ffff087224 */ /* 0x001fe200078e000b */
[----:B------:R-:W-:Y:S02]  /*131a0*/  ULDC.64 UR4, c[0x0][0xa20] ;  /* 0x0002880000047ab9 */ /* 0x000fe40000000a00 */
[----:B------:R-:W-:Y:S02]  /*131b0*/  ISETP.NE.U32.AND P0, PT, RZ, UR4, PT ;  /* 0x00000004ff007c0c */ /* 0x000fe4000bf05070 */
[----:B------:R0:W-:Y:S02]  /*131c0*/  STL [R1+0xc], R8 ;  /* 0x00000c0801007387 */ /* 0x0001e40000100800 */
[----:B------:R-:W-:-:S13]  /*131d0*/  ISETP.NE.AND.EX P0, PT, RZ, UR5, PT, P0 ;  /* 0x00000005ff007c0c */ /* 0x000fda000bf05300 */
[----:B0-----:R-:W-:Y:S05]  /*131e0*/  @!P0 BRA `(.L_x_2788) ;  /* 0x0000000000108947 */ /* 0x001fea0003800000 */
[----:B------:R-:W-:-:S04]  /*131f0*/  IADD3 R2, P0, R24, UR4, RZ ;  /* 0x0000000418027c10 */ /* 0x000fc8000ff1e0ff */
[----:B------:R-:W-:-:S05]  /*13200*/  IADD3.X R3, R25, UR5, RZ, P0, !PT ;  /* 0x0000000519037c10 */ /* 0x000fca00087fe4ff */
[----:B------:R0:W5:Y:S01]  /*13210*/  LDG.E R7, desc[UR40][R2.64] ;  /* 0x0000002802077981 */ /* 0x000162000c1e1900 */
[----:B------:R-:W-:Y:S05]  /*13220*/  BRA `(.L_x_2789) ;  /* 0x0000000000247947 */ /* 0x000fea0003800000 */
.L_x_2788:
[----:B------:R-:W-:Y:S02]  /*13230*/  ULDC.64 UR4, c[0x0][0xa08] ;  /* 0x0002820000047ab9 */ /* 0x000fe40000000a00 */
[----:B------:R-:W-:-:S04]  /*13240*/  ISETP.NE.U32.AND P0, PT, RZ, UR4, PT ;  /* 0x00000004ff007c0c */ /* 0x000fc8000bf05070 */
[----:B------:R-:W-:-:S13]  /*13250*/  ISETP.NE.AND.EX P0, PT, RZ, UR5, PT, P0 ;  /* 0x00000005ff007c0c */ /* 0x000fda000bf05300 */
[----:B------:R-:W-:Y:S05]  /*13260*/  @!P0 BRA `(.L_x_2789) ;  /* 0x0000000000148947 */ /* 0x000fea0003800000 */
[----:B------:R-:W0:Y:S02]  /*13270*/  LDC.64 R2, c[0x0][0xa08] ;  /* 0x00028200ff027b82 */ /* 0x000e240000000a00 */
[----:B0-----:R-:W-:-:S05]  /*13280*/  IMAD.WIDE R2, R8, 0x4, R2 ;  /* 0x0000000408027825 */ /* 0x001fca00078e0202 */
[----:B------:R-:W2:Y:S04]  /*13290*/  LDG.E R7, desc[UR40][R2.64] ;  /* 0x0000002802077981 */ /* 0x000ea8000c1e1900 */
[----:B------:R-:W2:Y:S02]  /*132a0*/  LDG.E R2, desc[UR40][R2.64+0x4] ;  /* 0x0000042802027981 */ /* 0x000ea4000c1e1900 */
[----:B--2---:R-:W-:-:S07]  /*132b0*/  IMAD.IADD R7, R2, 0x1, -R7 ;  /* 0x0000000102077824 */ /* 0x004fce00078e0a07 */
.L_x_2789:
[----:B0-----:R-:W2:Y:S01]  /*132c0*/  @P1 LDG.E R2, desc[UR40][R4.64] ;  /* 0x0000002804021981 */ /* 0x001ea2000c1e1900 */
[----:B------:R-:W0:Y:S03]  /*132d0*/  LDC R3, c[0x0][0x448] ;  /* 0x00011200ff037b82 */ /* 0x000e260000000800 */
[----:B------:R3:W2:Y:S01]  /*132e0*/  @P1 LDG.E R4, desc[UR40][R4.64+0x4] ;  /* 0x0000042804041981 */ /* 0x0006a2000c1e1900 */
[----:B-----5:R-:W-:Y:S01]  /*132f0*/  IMAD.IADD R7, R7, 0x1, -R10 ;  /* 0x0000000107077824 */ /* 0x020fe200078e0a0a */
[----:B------:R-:W-:Y:S01]  /*13300*/  BSSY B0, `(.L_x_2790) ;  /* 0x00000ef000007945 */ /* 0x000fe20003800000 */
[----:B0-----:R-:W-:-:S13]  /*13310*/  ISETP.NE.AND P0, PT, R3, 0x1, PT ;  /* 0x000000010300780c */ /* 0x001fda0003f05270 */
[----:B------:R-:W0:Y:S08]  /*13320*/  @P0 LDC R3, c[0x0][0x44c] ;  /* 0x00011300ff030b82 */ /* 0x000e300000000800 */
[----:B---3--:R-:W3:Y:S01]  /*13330*/  @P0 LDC R5, c[0x0][0x450] ;  /* 0x00011400ff050b82 */ /* 0x008ee20000000800 */
[----:B--2---:R-:W-:Y:S02]  /*13340*/  @P1 IMAD.IADD R6, R4, 0x1, -R2 ;  /* 0x0000000104061824 */ /* 0x004fe400078e0a02 */
[----:B------:R-:W-:-:S02]  /*13350*/  IMAD R2, R17, 0xc0, RZ ;  /* 0x000000c011027824 */ /* 0x000fc400078e02ff */
[----:B------:R-:W-:Y:S02]  /*13360*/  IMAD.IADD R4, R7, 0x1, R6 ;  /* 0x0000000107047824 */ /* 0x000fe400078e0206 */
[----:B------:R-:W-:Y:S02]  /*13370*/  VIADD R2, R2, 0xbf ;  /* 0x000000bf02027836 */ /* 0x000fe40000000000 */
[C---:B------:R-:W-:Y:S01]  /*13380*/  VIADD R21, R4.reuse, 0x7f ;  /* 0x0000007f04157836 */ /* 0x040fe20000000000 */
[----:B------:R-:W-:Y:S01]  /*13390*/  IADD3 R20, R4, 0x80, -R9 ;  /* 0x0000008004147810 */ /* 0x000fe20007ffe809 */
[----:B0-----:R-:W-:Y:S01]  /*133a0*/  @P0 IMAD.HI.U32 R3, R2, R3, RZ ;  /* 0x0000000302030227 */ /* 0x001fe200078e00ff */
[----:B------:R0:W-:Y:S04]  /*133b0*/  STL [R1+0x18], R4 ;  /* 0x0000180401007387 */ /* 0x0001e80000100800 */
[----:B---3--:R-:W-:-:S02]  /*133c0*/  @P0 SHF.R.U32.HI R2, RZ, R5, R3 ;  /* 0x00000005ff020219 */ /* 0x008fc40000011603 */
[----:B------:R-:W-:-:S03]  /*133d0*/  SHF.R.S32.HI R3, RZ, 0x1f, R21 ;  /* 0x0000001fff037819 */ /* 0x000fc60000011415 */
[----:B------:R-:W-:Y:S01]  /*133e0*/  IMAD.IADD R2, R20, 0x1, R2 ;  /* 0x0000000114027824 */ /* 0x000fe200078e0202 */
[----:B------:R-:W-:-:S04]  /*133f0*/  LEA.HI R21, R3, R21, RZ, 0x7 ;  /* 0x0000001503157211 */ /* 0x000fc800078f38ff */
[----:B------:R-:W-:Y:S02]  /*13400*/  SHF.R.S32.HI R3, RZ, 0x1f, R2 ;  /* 0x0000001fff037819 */ /* 0x000fe40000011402 */
[----:B------:R-:W-:Y:S02]  /*13410*/  SHF.R.S32.HI R21, RZ, 0x7, R21 ;  /* 0x00000007ff157819 */ /* 0x000fe40000011415 */
[----:B------:R-:W-:-:S04]  /*13420*/  LEA.HI R3, R3, R2, RZ, 0x7 ;  /* 0x0000000203037211 */ /* 0x000fc800078f38ff */
[----:B------:R-:W-:-:S04]  /*13430*/  SHF.R.S32.HI R3, RZ, 0x7, R3 ;  /* 0x00000007ff037819 */ /* 0x000fc80000011403 */
[----:B------:R-:W-:-:S04]  /*13440*/  VIMNMX R2, R21, R3, PT ;  /* 0x0000000315027248 */ /* 0x000fc80003fe0100 */
[----:B------:R-:W-:Y:S01]  /*13450*/  LEA R2, R2, -R7, 0x7 ;  /* 0x8000000702027211 */ /* 0x000fe200078e38ff */
[----:B------:R-:W-:-:S03]  /*13460*/  IMAD.MOV R7, RZ, RZ, -R7 ;  /* 0x000000ffff077224 */ /* 0x000fc600078e0a07 */
[----:B------:R-:W-:Y:S02]  /*13470*/  VIMNMX R2, R2, R6, PT ;  /* 0x0000000602027248 */ /* 0x000fe40003fe0100 */
[----:B------:R-:W-:-:S04]  /*13480*/  VIMNMX R7, RZ, R7, !PT ;  /* 0x00000007ff077248 */ /* 0x000fc80007fe0100 */
        /* <DEDUP_REMOVED lines=17> */
.L_x_2957:
[----:B--2---:R-:W-:Y:S02]  /*135a0*/  ISETP.NE.AND P0, PT, R14, RZ, PT ;  /* 0x000000ff0e00720c */ /* 0x004fe40003f05270 */
[----:B------:R-:W-:-:S11]  /*135b0*/  PLOP3.LUT P6, PT, PT, PT, PT, 0x8, 0x0 ;  /* 0x000000000000781c */ /* 0x000fd60003fce170 */
[----:B------:R-:W-:Y:S05]  /*135c0*/  @P0 BRA `(.L_x_2793) ;  /* 0x00000000000c0947 */ /* 0x000fea0003800000 */
[----:B------:R-:W-:-:S03]  /*135d0*/  UMOV UR4, 0xffffffff ;  /* 0xffffffff00047882 */ /* 0x000fc60000000000 */
[----:B------:R-:W-:Y:S05]  /*135e0*/  BRA.DIV UR4, `(.L_x_2794) ;  /* 0x0000007204547947 */ /* 0x000fea000b800000 */
[----:B------:R-:W-:-:S13]  /*135f0*/  ELECT P6, URZ, PT ;  /* 0x00000000003f782f */ /* 0x000fda00038c0000 */
.L_x_2793:
        /* <DEDUP_REMOVED lines=9> */
.L_x_2960:
[----:B------:R-:W-:Y:S05]  /*13690*/  BSYNC B1 ;  /* 0x0000000000017941 */ /* 0x000fea0003800000 */
.L_x_2795:
[----:B------:R-:W-:Y:S04]  /*136a0*/  BSSY B1, `(.L_x_2797) ;  /* 0x0000050000017945 */ /* 0x000fe80003800000 */
[----:B------:R-:W-:Y:S05]  /*136b0*/  @!P6 BRA `(.L_x_2798) ;  /* 0x000000040038e947 */ /* 0x000fea0003800000 */
[----:B------:R-:W2:Y:S01]  /*136c0*/  LDL R6, [R1] ;  /* 0x0000000001067983 */ /* 0x000ea20000100800 */
[----:B0-----:R-:W-:Y:S01]  /*136d0*/  IMAD R5, R28, 0x8, R22 ;  /* 0x000000081c057824 */ /* 0x001fe200078e0216 */
[----:B------:R-:W0:Y:S01]  /*136e0*/  S2R R7, SR_TID.X ;  /* 0x0000000000077919 */ /* 0x000e220000002100 */
[----:B------:R-:W-:Y:S01]  /*136f0*/  BSSY B2, `(.L_x_2799) ;  /* 0x0000006000027945 */ /* 0x000fe20003800000 */
[----:B0-----:R-:W-:-:S04]  /*13700*/  LOP3.LUT R7, R7, 0x7f, RZ, 0xc0, !PT ;  /* 0x0000007f07077812 */ /* 0x001fc800078ec0ff */
[----:B------:R-:W-:Y:S02]  /*13710*/  ISETP.NE.AND P1, PT, R7, RZ, PT ;  /* 0x000000ff0700720c */ /* 0x000fe40003f25270 */
[----:B--2---:R-:W-:-:S04]  /*13720*/  SHF.L.U32 R6, R6, 0x1f, RZ ;  /* 0x0000001f06067819 */ /* 0x004fc800000006ff */
[----:B------:R-:W0:Y:S02]  /*13730*/  SYNCS.PHASECHK.TRANS64.TRYWAIT P0, [R5+URZ+0x168a0], R6 ;  /* 0x0168a006050075a7 */ /* 0x000e24000800017f */
[----:B0-----:R-:W-:Y:S05]  /*13740*/  @!P0 BRA `(.L_x_2800) ;  /* 0x0000007000308947 */ /* 0x001fea0003800000 */
.L_x_2961:
[----:B------:R-:W-:Y:S05]  /*13750*/  BSYNC B2 ;  /* 0x0000000000027941 */ /* 0x000fea0003800000 */
.L_x_2799:
        /* <DEDUP_REMOVED lines=9> */
.L_x_2802:
[----:B------:R-:W-:Y:S05]  /*137f0*/  BSYNC B2 ;  /* 0x0000000000027941 */ /* 0x000fea0003800000 */
.L_x_2801:
        /* <DEDUP_REMOVED lines=8> */
[----:B------:R-:W-:Y:S01]  /*13880*/  VIADD R8, R8, 0xe400 ;  /* 0x0000e40008087836 */ /* 0x000fe20000000000 */
[----:B------:R-:W-:Y:S01]  /*13890*/  UMOV UR6, 0x0 ;  /* 0x0000000000067882 */ /* 0x000fe20000000000 */
[----:B------:R-:W-:Y:S01]  /*138a0*/  IMAD.SHL.U32 R10, R28, 0x2000, RZ ;  /* 0x000020001c0a7824 */ /* 0x000fe200078e00ff */
[----:B------:R-:W-:Y:S01]  /*138b0*/  UMOV UR7, 0x12f00000 ;  /* 0x12f0000000077882 */ /* 0x000fe20000000000 */
[----:B-1----:R-:W-:-:S08]  /*138c0*/  VIADD R9, R5, 0x16890 ;  /* 0x0001689005097836 */ /* 0x002fd00000000000 */
.L_x_2803:
        /* <DEDUP_REMOVED lines=13> */
.L_x_2962:
[----:B------:R-:W-:Y:S05]  /*139a0*/  BSYNC B2 ;  /* 0x0000000000027941 */ /* 0x000fea0003800000 */
.L_x_2804:
        /* <DEDUP_REMOVED lines=11> */
.L_x_2807:
[----:B------:R-:W-:Y:S05]  /*13a60*/  BSYNC B2 ;  /* 0x0000000000027941 */ /* 0x000fea0003800000 */
.L_x_2806:
[----:B------:R-:W-:Y:S01]  /*13a70*/  R2UR UR10, R11 ;  /* 0x000000000b0a72ca */ /* 0x000fe200000e0000 */
[----:B01----:R-:W-:Y:S01]  /*13a80*/  IMAD R6, R10, 0x2, R22 ;  /* 0x000000020a067824 */ /* 0x003fe200078e0216 */
[----:B------:R-:W-:Y:S01]  /*13a90*/  R2UR UR6, R8 ;  /* 0x00000000080672ca */ /* 0x000fe200000e0000 */
[----:B------:R-:W-:Y:S01]  /*13aa0*/  UIADD3 UR4, UP0, UR38, 0x670, URZ ;  /* 0x0000067026047890 */ /* 0x000fe2000ff1e03f */
[----:B------:R-:W-:Y:S01]  /*13ab0*/  R2UR UR7, R9 ;  /* 0x00000000090772ca */ /* 0x000fe200000e0000 */
[----:B------:R-:W-:Y:S01]  /*13ac0*/  VIADD R5, R5, 0x168b0 ;  /* 0x000168b005057836 */ /* 0x000fe20000000000 */
[----:B------:R-:W-:Y:S01]  /*13ad0*/  PLOP3.LUT P0, PT, PT, PT, PT, 0x80, 0x0 ;  /* 0x000000000000781c */ /* 0x000fe20003f0f070 */
[----:B------:R-:W-:Y:S01]  /*13ae0*/  UIADD3.X UR5, URZ, UR39, URZ, UP0, !UPT ;  /* 0x000000273f057290 */ /* 0x000fe200087fe43f */
[----:B------:R-:W-:-:S11]  /*13af0*/  IADD3 R6, R6, 0x400, RZ ;  /* 0x0000040006067810 */ /* 0x000fd60007ffe0ff */
.L_x_2808:
        /* <DEDUP_REMOVED lines=10> */
.L_x_2798:
[----:B------:R-:W-:Y:S05]  /*13ba0*/  BSYNC B1 ;  /* 0x0000000000017941 */ /* 0x000fea0003800000 */
.L_x_2797:
[----:B------:R-:W2:Y:S01]  /*13bb0*/  LDL.LU R8, [R1] ;  /* 0x0000000001087983 */ /* 0x000ea20000300800 */
[----:B------:R-:W-:Y:S01]  /*13bc0*/  VIADD R28, R28, 0x1 ;  /* 0x000000011c1c7836 */ /* 0x000fe20000000000 */
[----:B------:R-:W-:Y:S01]  /*13bd0*/  PLOP3.LUT P0, PT, PT, PT, PT, 0x8, 0x0 ;  /* 0x000000000000781c */ /* 0x000fe20003f0e170 */
[----:B------:R-:W-:-:S03]  /*13be0*/  VIADD R4, R4, 0xfffffffe ;  /* 0xfffffffe04047836 */ /* 0x000fc60000000000 */
[----:B------:R-:W-:Y:S02]  /*13bf0*/  ISETP.NE.AND P1, PT, R28, 0x2, PT ;  /* 0x000000021c00780c */ /* 0x000fe40003f25270 */
[----:B------:R-:W-:Y:S02]  /*13c00*/  ISETP.GE.AND P2, PT, R4, R3, PT ;  /* 0x000000030400720c */ /* 0x000fe40003f46270 */
[----:B0-----:R-:W-:Y:S02]  /*13c10*/  SEL R5, RZ, 0x1, P1 ;  /* 0x00000001ff057807 */ /* 0x001fe40000800000 */
[----:B------:R-:W-:Y:S02]  /*13c20*/  SEL R28, R28, RZ, P1 ;  /* 0x000000ff1c1c7207 */ /* 0x000fe40000800000 */
[----:B--2---:R-:W-:-:S05]  /*13c30*/  LOP3.LUT R8, R8, R5, RZ, 0x3c, !PT ;  /* 0x0000000508087212 */ /* 0x004fca00078e3cff */
[----:B------:R0:W-:Y:S02]  /*13c40*/  STL [R1], R8 ;  /* 0x0000000801007387 */ /* 0x0001e40000100800 */
[----:B------:R-:W-:Y:S05]  /*13c50*/  @!P2 BRA `(.L_x_2791) ;  /* 0x000000040064a947 */ /* 0x000fea0003800000 */
.L_x_2821:
[----:B------:R-:W-:Y:S05]  /*13c60*/  YIELD ;  /* 0x0000000000007946 */ /* 0x000fea0003800000 */
[----:B------:R-:W-:Y:S04]  /*13c70*/  BSSY B1, `(.L_x_2809) ;  /* 0x000004d000017945 */ /* 0x000fe80003800000 */
[----:B--2---:R-:W-:Y:S05]  /*13c80*/  @!P6 BRA `(.L_x_2810) ;  /* 0x00000004002ce947 */ /* 0x004fea0003800000 */
[----:B------:R-:W2:Y:S01]  /*13c90*/  LDL R6, [R1] ;  /* 0x0000000001067983 */ /* 0x000ea20000100800 */
[----:B------:R-:W3:Y:S02]  /*13ca0*/  S2R R5, SR_TID.X ;  /* 0x0000000000057919 */ /* 0x000ee40000002100 */
[----:B---3--:R-:W-:Y:S01]  /*13cb0*/  LOP3.LUT R7, R5, 0x7f, RZ, 0xc0, !PT ;  /* 0x0000007f05077812 */ /* 0x008fe200078ec0ff */
[----:B------:R-:W-:Y:S01]  /*13cc0*/  IMAD R5, R28, 0x8, R22 ;  /* 0x000000081c057824 */ /* 0x000fe200078e0216 */
[----:B------:R-:W-:Y:S02]  /*13cd0*/  BSSY B2, `(.L_x_2811) ;  /* 0x0000005000027945 */ /* 0x000fe40003800000 */
[----:B------:R-:W-:Y:S02]  /*13ce0*/  ISETP.NE.AND P2, PT, R7, RZ, PT ;  /* 0x000000ff0700720c */ /* 0x000fe40003f45270 */
[----:B--2---:R-:W-:-:S04]  /*13cf0*/  SHF.L.U32 R6, R6, 0x1f, RZ ;  /* 0x0000001f06067819 */ /* 0x004fc800000006ff */
[----:B------:R-:W2:Y:S02]  /*13d00*/  SYNCS.PHASECHK.TRANS64.TRYWAIT P1, [R5+URZ+0x168a0], R6 ;  /* 0x0168a006050075a7 */ /* 0x000ea4000802017f */
[----:B--2---:R-:W-:Y:S05]  /*13d10*/  @!P1 BRA `(.L_x_2812) ;  /* 0x0000006800e49947 */ /* 0x004fea0003800000 */
.L_x_2963:
[----:B------:R-:W-:Y:S05]  /*13d20*/  BSYNC B2 ;  /* 0x0000000000027941 */ /* 0x000fea0003800000 */
.L_x_2811:
[----:B------:R-:W-:Y:S04]  /*13d30*/  BSSY B2, `(.L_x_2813) ;  /* 0x0000009000027945 */ /* 0x000fe80003800000 */
[----:B------:R-:W-:Y:S05]  /*13d40*/  @P2 BRA `(.L_x_2814) ;  /* 0x00000000001c2947 */ /* 0x000fea0003800000 */
[----:B------:R-:W0:Y:S02]  /*13d50*/  S2R R7, SR_TID.X ;  /* 0x0000000000077919 */ /* 0x000e240000002100 */
[----:B0-----:R-:W-:Y:S01]  /*13d60*/  LOP3.LUT R8, R7, 0x1f, RZ, 0xc0, !PT ;  /* 0x0000001f07087812 */ /* 0x001fe200078ec0ff */
[----:B------:R-:W-:-:S03]  /*13d70*/  IMAD.MOV.U32 R7, RZ, RZ, 0x4000 ;  /* 0x00004000ff077424 */ /* 0x000fc600078e00ff */
[----:B------:R-:W-:Y:S01]  /*13d80*/  ISETP.NE.AND P1, PT, R8, RZ, PT ;  /* 0x000000ff0800720c */ /* 0x000fe20003f25270 */
[----:B------:R3:W-:-:S12]  /*13d90*/  SYNCS.ARRIVE.TRANS64 RZ, [R5+URZ+0x16890], R7 ;  /* 0x0168900705ff79a7 */ /* 0x0007d8000800003f */
[----:B---3--:R-:W-:Y:S05]  /*13da0*/  @!P1 BRA `(.L_x_2814) ;  /* 0x0000000000049947 */ /* 0x008fea0003800000 */
[----:B------:R-:W-:Y:S01]  /*13db0*/  BPT.TRAP 0x1 ;  /* 0x000000040000795c */ /* 0x000fe20000300000 */
.L_x_2814:
[----:B------:R-:W-:Y:S05]  /*13dc0*/  BSYNC B2 ;  /* 0x0000000000027941 */ /* 0x000fea0003800000 */
.L_x_2813:
[----:B------:R-:W-:Y:S01]  /*13dd0*/  IMAD.MOV.U32 R11, RZ, RZ, RZ ;  /* 0x000000ffff0b7224 */ /* 0x000fe200078e00ff */
[----:B------:R-:W-:Y:S01]  /*13de0*/  UIADD3 UR4, UP0, UR38, 0x570, URZ ;  /* 0x0000057026047890 */ /* 0x000fe2000ff1e03f */
[----:B------:R-:W-:Y:S01]  /*13df0*/  IMAD R7, R28, 0x4000, R22 ;  /* 0x000040001c077824 */ /* 0x000fe200078e0216 */
[----:B------:R-:W-:Y:S01]  /*13e00*/  PLOP3.LUT P1, PT, PT, PT, PT, 0x80, 0x0 ;  /* 0x000000000000781c */ /* 0x000fe20003f2f070 */
[----:B0-----:R-:W-:Y:S01]  /*13e10*/  IMAD R8, R4, 0x80, R0 ;  /* 0x0000008004087824 */ /* 0x001fe200078e0200 */
[----:B------:R-:W-:Y:S01]  /*13e20*/  R2UR UR10, R11 ;  /* 0x000000000b0a72ca */ /* 0x000fe200000e0000 */
[----:B-1----:R-:W-:Y:S01]  /*13e30*/  VIADD R9, R5, 0x16890 ;  /* 0x0001689005097836 */ /* 0x002fe20000000000 */
[----:B------:R-:W-:Y:S01]  /*13e40*/  UIADD3.X UR5, URZ, UR39, URZ, UP0, !UPT ;  /* 0x000000273f057290 */ /* 0x000fe200087fe43f */
[----:B------:R-:W-:Y:S01]  /*13e50*/  VIADD R10, R7, 0xe400 ;  /* 0x0000e400070a7836 */ /* 0x000fe20000000000 */
[----:B------:R-:W-:Y:S01]  /*13e60*/  UMOV UR6, 0x0 ;  /* 0x0000000000067882 */ /* 0x000fe20000000000 */
[----:B------:R-:W-:-:S10]  /*13e70*/  UMOV UR7, 0x12f00000 ;  /* 0x12f0000000077882 */ /* 0x000fd40000000000 */
.L_x_2815:
        /* <DEDUP_REMOVED lines=13> */
.L_x_2964:
[----:B------:R-:W-:Y:S05]  /*13f50*/  BSYNC B2 ;  /* 0x0000000000027941 */ /* 0x000fea0003800000 */
.L_x_2816:
[----:B------:R-:W-:Y:S01]  /*13f60*/  BSSY B2, `(.L_x_2818) ;  /* 0x000000b000027945 */ /* 0x000fe20003800000 */
[----:B------:R-:W-:Y:S02]  /*13f70*/  IMAD.MOV.U32 R12, RZ, RZ, 0x0 ;  /* 0x00000000ff0c7424 */ /* 0x000fe400078e00ff */
[----:B------:R-:W-:Y:S01]  /*13f80*/  IMAD.MOV.U32 R13, RZ, RZ, 0x12f00000 ;  /* 0x12f00000ff0d7424 */ /* 0x000fe200078e00ff */
[----:B------:R-:W-:Y:S06]  /*13f90*/  @P2 BRA `(.L_x_2819) ;  /* 0x00000000001c2947 */ /* 0x000fec0003800000 */
[----:B------:R-:W1:Y:S01]  /*13fa0*/  S2R R9, SR_TID.X ;  /* 0x0000000000097919 */ /* 0x000e620000002100 */
[----:B0-2---:R-:W-:-:S04]  /*13fb0*/  IMAD.MOV.U32 R6, RZ, RZ, 0x4000 ;  /* 0x00004000ff067424 */ /* 0x005fc800078e00ff */
[----:B------:R3:W-:Y:S01]  /*13fc0*/  SYNCS.ARRIVE.TRANS64 RZ, [R5+URZ+0x168b0], R6 ;  /* 0x0168b00605ff79a7 */ /* 0x0007e2000800003f */
[----:B-1----:R-:W-:-:S04]  /*13fd0*/  LOP3.LUT R9, R9, 0x1f, RZ, 0xc0, !PT ;  /* 0x0000001f09097812 */ /* 0x002fc800078ec0ff */
[----:B------:R-:W-:-:S13]  /*13fe0*/  ISETP.NE.AND P1, PT, R9, RZ, PT ;  /* 0x000000ff0900720c */ /* 0x000fda0003f25270 */
[----:B---3--:R-:W-:Y:S05]  /*13ff0*/  @!P1 BRA `(.L_x_2819) ;  /* 0x0000000000049947 */ /* 0x008fea0003800000 */
[----:B------:R-:W-:Y:S01]  /*14000*/  BPT.TRAP 0x1 ;  /* 0x000000040000795c */ /* 0x000fe20000300000 */
.L_x_2819:
[----:B------:R-:W-:Y:S05]  /*14010*/  BSYNC B2 ;  /* 0x0000000000027941 */ /* 0x000fea0003800000 */
.L_x_2818:
[----:B------:R-:W-:Y:S01]  /*14020*/  R2UR UR10, R11 ;  /* 0x000000000b0a72ca */ /* 0x000fe200000e0000 */
[----:B------:R-:W-:Y:S01]  /*14030*/  UIADD3 UR4, UP0, UR38, 0x670, URZ ;  /* 0x0000067026047890 */ /* 0x000fe2000ff1e03f */
[----:B------:R-:W-:Y:S01]  /*14040*/  R2UR UR6, R12 ;  /* 0x000000000c0672ca */ /* 0x000fe200000e0000 */
[----:B------:R-:W-:Y:S01]  /*14050*/  VIADD R7, R7, 0x400 ;  /* 0x0000040007077836 */ /* 0x000fe20000000000 */
[----:B------:R-:W-:Y:S01]  /*14060*/  R2UR UR7, R13 ;  /* 0x000000000d0772ca */ /* 0x000fe200000e0000 */
[----:B0-2---:R-:W-:Y:S01]  /*14070*/  VIADD R5, R5, 0x168b0 ;  /* 0x000168b005057836 */ /* 0x005fe20000000000 */
[----:B------:R-:W-:Y:S01]  /*14080*/  PLOP3.LUT P1, PT, PT, PT, PT, 0x80, 0x0 ;  /* 0x000000000000781c */ /* 0x000fe20003f2f070 */
[----:B------:R-:W-:-:S12]  /*14090*/  UIADD3.X UR5, URZ, UR39, URZ, UP0, !UPT ;  /* 0x000000273f057290 */ /* 0x000fd800087fe43f */
.L_x_2820:
        /* <DEDUP_REMOVED lines=10> */
.L_x_2810:
[----:B------:R-:W-:Y:S05]  /*14140*/  BSYNC B1 ;  /* 0x0000000000017941 */ /* 0x000fea0003800000 */
.L_x_2809:
        /* <DEDUP_REMOVED lines=10> */
.L_x_2791:
[----:B------:R-:W-:Y:S05]  /*141f0*/  BSYNC B0 ;  /* 0x0000000000007941 */ /* 0x000fea0003800000 */
.L_x_2790:
[----:B------:R-:W3:Y:S01]  /*14200*/  LDC R0, c[0x0][0x448] ;  /* 0x00011200ff007b82 */ /* 0x000ee20000000800 */
[----:B------:R-:W-:Y:S01]  /*14210*/  IMAD.MOV.U32 R2, RZ, RZ, 0xc0 ;  /* 0x000000c0ff027424 */ /* 0x000fe200078e00ff */
[----:B------:R-:W-:Y:S05]  /*14220*/  @!P0 WARPSYNC.ALL ;  /* 0x0000000000008948 */ /* 0x000fea0003800000 */
[----:B------:R-:W-:Y:S01]  /*14230*/  IMAD R2, R17, R2, 0xbf ;  /* 0x000000bf11027424 */ /* 0x000fe200078e0202 */
[----:B------:R-:W-:Y:S01]  /*14240*/  BSSY B7, `(.L_x_2822) ;  /* 0x00003b6000077945 */ /* 0x000fe20003800000 */
[----:B------:R-:W-:Y:S01]  /*14250*/  @!P0 BAR.SYNC.DEFER_BLOCKING 0xc, 0x200 ;  /* 0x0308000000008b1d */ /* 0x000fe20000010000 */
[----:B---3--:R-:W-:-:S13]  /*14260*/  ISETP.NE.AND P1, PT, R0, 0x1, PT ;  /* 0x000000010000780c */ /* 0x008fda0003f25270 */
[----:B------:R-:W3:Y:S08]  /*14270*/  @P1 LDC R3, c[0x0][0x44c] ;  /* 0x00011300ff031b82 */ /* 0x000ef00000000800 */
[----:B------:R-:W4:Y:S01]  /*14280*/  @P1 LDC R0, c[0x0][0x450] ;  /* 0x00011400ff001b82 */ /* 0x000f220000000800 */
[----:B---3--:R-:W-:-:S05]  /*14290*/  @P1 IMAD.HI.U32 R3, R2, R3, RZ ;  /* 0x0000000302031227 */ /* 0x008fca00078e00ff */
[----:B----4-:R-:W-:-:S05]  /*142a0*/  @P1 SHF.R.U32.HI R2, RZ, R0, R3 ;  /* 0x00000000ff021219 */ /* 0x010fca0000011603 */
[----:B------:R-:W-:-:S05]  /*142b0*/  IMAD.IADD R2, R20, 0x1, R2 ;  /* 0x0000000114027824 */ /* 0x000fca00078e0202 */
[----:B------:R-:W-:-:S04]  /*142c0*/  SHF.R.S32.HI R0, RZ, 0x1f, R2 ;  /* 0x0000001fff007819 */ /* 0x000fc80000011402 */
[----:B------:R-:W-:-:S04]  /*142d0*/  LEA.HI R0, R0, R2, RZ, 0x7 ;  /* 0x0000000200007211 */ /* 0x000fc800078f38ff */
[----:B------:R-:W-:-:S04]  /*142e0*/  SHF.R.S32.HI R0, RZ, 0x7, R0 ;  /* 0x00000007ff007819 */ /* 0x000fc80000011400 */
[----:B------:R-:W-:-:S04]  /*142f0*/  VIMNMX R4, R21, R0, PT ;  /* 0x0000000015047248 */ /* 0x000fc80003fe0100 */
[----:B------:R-:W-:Y:S01]  /*14300*/  ISETP.GT.AND P0, PT, R4, RZ, PT ;  /* 0x000000ff0400720c */ /* 0x000fe20003f04270 */
        /* <DEDUP_REMOVED lines=15> */
[----:B------:R-:W4:Y:S01]  /*14400*/  POPC R7, R4 ;  /* 0x0000000400077309 */ /* 0x000f220000000000 */
[----:B---3--:R-:W4:Y:S02]  /*14410*/  SHFL.IDX PT, R0, R3, R0, 0x1f ;  /* 0x00001f0003007589 */ /* 0x008f2400000e0000 */
[----:B----4-:R-:W-:Y:S01]  /*14420*/  IADD3 R16, R0, UR36, R7 ;  /* 0x0000002400107c10 */ /* 0x010fe2000fffe007 */
[----:B------:R-:W-:Y:S06]  /*14430*/  BRA `(.L_x_2824) ;  /* 0x0000003800587947 */ /* 0x000fec0003800000 */
.L_x_2823:
        /* <DEDUP_REMOVED lines=8> */
[----:B------:R-:W-:Y:S01]  /*144c0*/  MOV R4, UR6 ;  /* 0x0000000600047c02 */ /* 0x000fe20008000f00 */
[----:B------:R-:W-:Y:S01]  /*144d0*/  IMAD.U32 R5, RZ, RZ, UR7 ;  /* 0x00000007ff057e24 */ /* 0x000fe2000f8e00ff */
[----:B------:R-:W3:Y:S01]  /*144e0*/  LDC.64 R2, c[0x4][R2] ;  /* 0x0100000002027b82 */ /* 0x000ee20000000a00 */
[----:B--2---:R-:W-:Y:S02]  /*144f0*/  IMAD.U32 R6, RZ, RZ, UR8 ;  /* 0x00000008ff067e24 */ /* 0x004fe4000f8e00ff */
[----:B------:R-:W-:Y:S02]  /*14500*/  IMAD.U32 R7, RZ, RZ, UR9 ;  /* 0x00000009ff077e24 */ /* 0x000fe4000f8e00ff */
[----:B------:R-:W-:-:S02]  /*14510*/  IMAD.U32 R10, RZ, RZ, UR4 ;  /* 0x00000004ff0a7e24 */ /* 0x000fc4000f8e00ff */
[----:B------:R-:W-:Y:S02]  /*14520*/  IMAD.U32 R11, RZ, RZ, UR5 ;  /* 0x00000005ff0b7e24 */ /* 0x000fe4000f8e00ff */
[----:B0-----:R-:W-:Y:S02]  /*14530*/  IMAD.MOV.U32 R8, RZ, RZ, 0x70 ;  /* 0x00000070ff087424 */ /* 0x001fe400078e00ff */
[----:B------:R-:W-:Y:S02]  /*14540*/  IMAD.MOV.U32 R12, RZ, RZ, 0x1 ;  /* 0x00000001ff0c7424 */ /* 0x000fe400078e00ff */
[----:B------:R-:W-:-:S07]  /*14550*/  IMAD.MOV.U32 R13, RZ, RZ, RZ ;  /* 0x000000ffff0d7224 */ /* 0x000fce00078e00ff */
[----:B------:R-:W-:-:S07]  /*14560*/  LEPC R20, `(.L_x_2826) ;  /* 0x000000001014794e */ /* 0x000fce0000000000 */
[----:B-1-3--:R-:W-:Y:S05]  /*14570*/  CALL.ABS.NOINC R2 ;  /* 0x0000000002007343 */ /* 0x00afea0003c00000 */
.L_x_2826:
[----:B------:R-:W-:Y:S05]  /*14580*/  BSYNC B6 ;  /* 0x0000000000067941 */ /* 0x000fea0003800000 */
.L_x_2825:
        /* <DEDUP_REMOVED lines=12> */
[----:B------:R-:W-:-:S02]  /*14650*/  IMAD.U32 R7, RZ, RZ, UR9 ;  /* 0x00000009ff077e24 */ /* 0x000fc4000f8e00ff */
[----:B------:R-:W-:Y:S02]  /*14660*/  IMAD.U32 R10, RZ, RZ, UR4 ;  /* 0x00000004ff0a7e24 */ /* 0x000fe4000f8e00ff */
[----:B------:R-:W-:Y:S02]  /*14670*/  IMAD.U32 R11, RZ, RZ, UR5 ;  /* 0x00000005ff0b7e24 */ /* 0x000fe4000f8e00ff */
[----:B0-----:R-:W-:Y:S02]  /*14680*/  IMAD.MOV.U32 R8, RZ, RZ, 0x70 ;  /* 0x00000070ff087424 */ /* 0x001fe400078e00ff */
[----:B------:R-:W-:Y:S02]  /*14690*/  IMAD.MOV.U32 R12, RZ, RZ, 0x1 ;  /* 0x00000001ff0c7424 */ /* 0x000fe400078e00ff */
[----:B---3--:R-:W-:-:S07]  /*146a0*/  IMAD.MOV.U32 R13, RZ, RZ, RZ ;  /* 0x000000ffff0d7224 */ /* 0x008fce00078e00ff */
[----:B------:R-:W-:-:S07]  /*146b0*/  LEPC R20, `(.L_x_2829) ;  /* 0x000000001014794e */ /* 0x000fce0000000000 */
[----:B-1--4-:R-:W-:Y:S05]  /*146c0*/  CALL.ABS.NOINC R2 ;  /* 0x0000000002007343 */ /* 0x012fea0003c00000 */
.L_x_2829:
        /* <DEDUP_REMOVED lines=15> */
.L_x_2828:
[----:B------:R-:W-:Y:S05]  /*147c0*/  BSYNC B6 ;  /* 0x0000000000067941 */ /* 0x000fea0003800000 */
.L_x_2827:
[----:B------:R3:W4:Y:S01]  /*147d0*/  LDL R20, [R1+0xc] ;  /* 0x00000c0001147983 */ /* 0x0007220000100800 */
[----:B------:R-:W-:Y:S01]  /*147e0*/  ULDC.64 UR4, c[0x0][0x9f8] ;  /* 0x00027e0000047ab9 */ /* 0x000fe20000000a00 */
[----:B------:R-:W0:Y:S01]  /*147f0*/  LDC R7, c[0x0][0x430] ;  /* 0x00010c00ff077b82 */ /* 0x000e220000000800 */
[----:B------:R-:W-:Y:S01]  /*14800*/  ISETP.NE.U32.AND P0, PT, RZ, UR4, PT ;  /* 0x00000004ff007c0c */ /* 0x000fe2000bf05070 */
[----:B------:R-:W2:Y:S03]  /*14810*/  LDL R27, [R1+0x34] ;  /* 0x00003400011b7983 */ /* 0x000ea60000100800 */
[----:B------:R-:W-:Y:S01]  /*14820*/  ISETP.NE.AND.EX P0, PT, RZ, UR5, PT, P0 ;  /* 0x00000005ff007c0c */ /* 0x000fe2000bf05300 */
[----:B------:R-:W3:Y:S04]  /*14830*/  LDL R21, [R1+0x18] ;  /* 0x0000180001157983 */ /* 0x000ee80000100800 */
[----:B------:R-:W3:Y:S01]  /*14840*/  LDL R2, [R1+0x1c] ;  /* 0x00001c0001027983 */ /* 0x000ee20000100800 */
[----:B------:R-:W0:Y:S07]  /*14850*/  S2R R3, SR_TID.X ;  /* 0x0000000000037919 */ /* 0x000e2e0000002100 */
[----:B------:R-:W-:Y:S01]  /*14860*/  @P0 IADD3 R24, P1, R24, UR4, RZ ;  /* 0x0000000418180c10 */ /* 0x000fe2000ff3e0ff */
[----:B------:R-:W0:Y:S03]  /*14870*/  S2R R0, SR_TID.X ;  /* 0x0000000000007919 */ /* 0x000e260000002100 */
[----:B------:R-:W-:Y:S01]  /*14880*/  @P0 IADD3.X R25, R25, UR5, RZ, P1, !PT ;  /* 0x0000000519190c10 */ /* 0x000fe20008ffe4ff */
[----:B-1----:R-:W3:Y:S04]  /*14890*/  LDL R9, [R1+0x50] ;  /* 0x0000500001097983 */ /* 0x002ee80000100800 */
[----:B----4-:R-:W4:Y:S01]  /*148a0*/  @P0 LDG.E R20, desc[UR40][R24.64] ;  /* 0x0000002818140981 */ /* 0x010f22000c1e1900 */
[----:B0-----:R-:W-:Y:S01]  /*148b0*/  ISETP.NE.AND P1, PT, R7, 0x1, PT ;  /* 0x000000010700780c */ /* 0x001fe20003f25270 */
[----:B------:R-:W-:Y:S01]  /*148c0*/  IMAD.SHL.U32 R3, R3, 0x10, RZ ;  /* 0x0000001003037824 */ /* 0x000fe200078e00ff */
[----:B------:R-:W-:Y:S01]  /*148d0*/  LOP3.LUT R0, R0, 0x7f, RZ, 0xc0, !PT ;  /* 0x0000007f00007812 */ /* 0x000fe200078ec0ff */
[----:B--2---:R-:W-:-:S03]  /*148e0*/  VIADD R27, R27, 0xffffffff ;  /* 0xffffffff1b1b7836 */ /* 0x004fc60000000000 */
[----:B------:R-:W-:Y:S01]  /*148f0*/  SHF.R.U32.HI R0, RZ, 0x3, R0 ;  /* 0x00000003ff007819 */ /* 0x000fe20000011600 */
[----:B------:R-:W-:Y:S01]  /*14900*/  IMAD.SHL.U32 R8, R27, 0x80, RZ ;  /* 0x000000801b087824 */ /* 0x000fe200078e00ff */
[----:B------:R-:W-:-:S04]  /*14910*/  LOP3.LUT R3, R3, 0x70, RZ, 0xc0, !PT ;  /* 0x0000007003037812 */ /* 0x000fc800078ec0ff */
[----:B------:R-:W-:Y:S01]  /*14920*/  LOP3.LUT R0, R8, R0, R3, 0xfe, !PT ;  /* 0x0000000008007212 */ /* 0x000fe200078efe03 */
[----:B------:R-:W0:Y:S08]  /*14930*/  @P1 LDC R5, c[0x0][0x434] ;  /* 0x00010d00ff051b82 */ /* 0x000e300000000800 */
[----:B------:R-:W1:Y:S01]  /*14940*/  @P1 LDC R6, c[0x0][0x438] ;  /* 0x00010e00ff061b82 */ /* 0x000e620000000800 */
[----:B----4-:R2:W-:Y:S01]  /*14950*/  @P0 STL [R1+0xc], R20 ;  /* 0x00000c1401000387 */ /* 0x0105e20000100800 */
[C---:B---3--:R-:W-:Y:S01]  /*14960*/  ISETP.GE.AND P0, PT, R0.reuse, R21, PT ;  /* 0x000000150000720c */ /* 0x048fe20003f06270 */
        /* <DEDUP_REMOVED lines=12> */
[----:B------:R-:W0:Y:S02]  /*14a30*/  @!P0 LDC.64 R2, c[0x0][0x418] ;  /* 0x00010600ff028b82 */ /* 0x000e240000000a00 */
[----:B0-----:R-:W-:Y:S01]  /*14a40*/  @!P0 LEA R6, P1, R4, R2, 0x2 ;  /* 0x0000000204068211 */ /* 0x001fe200078210ff */
[----:B------:R-:W-:-:S05]  /*14a50*/  @!P0 IMAD.IADD R2, R5, 0x1, R7 ;  /* 0x0000000105028824 */ /* 0x000fca00078e0207 */
[----:B------:R-:W-:Y:S01]  /*14a60*/  @!P0 LEA.HI.X R7, R4, R3, R2, 0x2, P1 ;  /* 0x0000000304078211 */ /* 0x000fe200008f1402 */
[----:B------:R-:W-:-:S06]  /*14a70*/  IMAD.MOV.U32 R2, RZ, RZ, RZ ;  /* 0x000000ffff027224 */ /* 0x000fcc00078e00ff */
[----:B------:R2:W5:Y:S04]  /*14a80*/  @!P0 LDG.E R2, desc[UR40][R6.64] ;  /* 0x0000002806028981 */ /* 0x000568000c1e1900 */
[----:B------:R2:W-:Y:S01]  /*14a90*/  STL [R1+0x20], R10 ;  /* 0x0000200a01007387 */ /* 0x0005e20000100800 */
[----:B------:R-:W-:Y:S01]  /*14aa0*/  ISETP.NE.AND P2, PT, R9, 0x3, PT ;  /* 0x000000030900780c */ /* 0x000fe20003f45270 */
[----:B------:R-:W-:Y:S01]  /*14ab0*/  UMOV UR4, 0xffffffff ;  /* 0xffffffff00047882 */ /* 0x000fe20000000000 */
[----:B------:R-:W-:-:S11]  /*14ac0*/  LOP3.LUT R23, R23, 0xfffffffd, RZ, 0xc0, !PT ;  /* 0xfffffffd17177812 */ /* 0x000fd600078ec0ff */
[----:B------:R-:W-:Y:S01]  /*14ad0*/  @P2 LOP3.LUT R23, R23, 0x2, RZ, 0xfc, !PT ;  /* 0x0000000217172812 */ /* 0x000fe200078efcff */
[----:B--2---:R-:W-:Y:S06]  /*14ae0*/  BRA.DIV UR4, `(.L_x_2830) ;  /* 0x0000005e04987947 */ /* 0x004fec000b800000 */
.L_x_2967:
[----:B------:R-:W-:-:S05]  /*14af0*/  SHF.R.S32.HI R9, RZ, 0x1f, R18 ;  /* 0x0000001fff097819 */ /* 0x000fca0000011412 */
[----:B------:R0:W-:Y:S01]  /*14b00*/  STL [R1+0x10], R9 ;  /* 0x0000100901007387 */ /* 0x0001e20000100800 */
[----:B------:R-:W-:Y:S05]  /*14b10*/  @!P2 BRA `(.L_x_2831) ;  /* 0x000000000004a947 */ /* 0x000fea0003800000 */
[----:B------:R-:W-:Y:S01]  /*14b20*/  BPT.TRAP 0x1 ;  /* 0x000000040000795c */ /* 0x000fe20000300000 */
.L_x_2831:
        /* <DEDUP_REMOVED lines=25> */
.L_x_2968:
[----:B------:R-:W-:Y:S05]  /*14cc0*/  BSYNC B0 ;  /* 0x0000000000007941 */ /* 0x000fea0003800000 */
.L_x_2832:
        /* <DEDUP_REMOVED lines=10> */
[----:B------:R-:W-:-:S03]  /*14d70*/  IADD3 R5, R5, R6, RZ ;  /* 0x0000000605057210 */ /* 0x000fc60007ffe0ff */
[----:B------:R-:W-:-:S04]  /*14d80*/  IMAD.WIDE.U32 R4, R2, UR4, R4 ;  /* 0x0000000402047c25 */ /* 0x000fc8000f8e0004 */
[----:B------:R-:W-:Y:S01]  /*14d90*/  IMAD R2, R2, UR5, R7 ;  /* 0x0000000502027c24 */ /* 0x000fe2000f8e0207 */
[----:B------:R-:W-:-:S03]  /*14da0*/  ULDC.64 UR4, c[0x0][0x308] ;  /* 0x0000c20000047ab9 */ /* 0x000fc60000000a00 */
[----:B------:R-:W-:Y:S02]  /*14db0*/  IMAD.IADD R5, R5, 0x1, R2 ;  /* 0x0000000105057824 */ /* 0x000fe400078e0202 */
[----:B------:R-:W-:-:S04]  /*14dc0*/  IMAD.WIDE.U32 R4, R18, UR4, R4 ;  /* 0x0000000412047c25 */ /* 0x000fc8000f8e0004 */
[----:B--2---:R-:W-:Y:S02]  /*14dd0*/  IMAD R0, R9, UR4, RZ ;  /* 0x0000000409007c24 */ /* 0x004fe4000f8e02ff */
[----:B------:R-:W1:Y:S02]  /*14de0*/  S2R R9, SR_TID.X ;  /* 0x0000000000097919 */ /* 0x000e640000002100 */
[----:B------:R-:W-:Y:S01]  /*14df0*/  IMAD R0, R18, UR5, R0 ;  /* 0x0000000512007c24 */ /* 0x000fe2000f8e0200 */
[----:B------:R-:W-:-:S03]  /*14e00*/  ULDC.64 UR4, c[0x0][0x2e8] ;  /* 0x0000ba0000047ab9 */ /* 0x000fc60000000a00 */
[----:B------:R-:W-:Y:S01]  /*14e10*/  IMAD.IADD R2, R5, 0x1, R0 ;  /* 0x0000000105027824 */ /* 0x000fe200078e0200 */
[----:B------:R-:W-:Y:S01]  /*14e20*/  LEA R0, P0, R4, UR4, 0x1 ;  /* 0x0000000404007c11 */ /* 0x000fe2000f8008ff */
[----:B------:R-:W-:-:S03]  /*14e30*/  ULDC UR4, c[0x0][0x2f4] ;  /* 0x0000bd0000047ab9 */ /* 0x000fc60000000800 */
        /* <DEDUP_REMOVED lines=89> */
.L_x_2986:
        /* <DEDUP_REMOVED lines=10> */
.L_x_2835:
[----:B------:R-:W-:Y:S02]  /*15470*/  PLOP3.LUT P1, PT, P1, P0, PT, 0xa2, 0x0 ;  /* 0x000000000000781c */ /* 0x000fe40000f21472 */
[----:B------:R-:W-:-:S08]  /*15480*/  @P0 R2UR P1, UR4, R3 ;  /* 0x00000000030402ca */ /* 0x000fd00000020000 */
[----:B------:R-:W-:-:S05]  /*15490*/  @P0 PLOP3.LUT P0, PT, P1, PT, PT, 0x80, 0x0 ;  /* 0x000000000000081c */ /* 0x000fca0000f0f070 */
[----:B------:R-:W-:Y:S01]  /*154a0*/  @!P1 SYNCS.ARRIVE.TRANS64.RED.A0T1 RZ, [UR4+0x16830], RZ ;  /* 0x016830ffffff99a7 */ /* 0x000fe20008200404 */
[----:B------:R-:W-:Y:S07]  /*154b0*/  @!P1 ARRIVES.LDGSTSBAR.64.TRANSCNT [UR4+0x16830] ;  /* 0x01683000ff0099b0 */ /* 0x000fee0008000a84 */
[----:B------:R-:W-:Y:S05]  /*154c0*/  @P0 BRA.U.ANY `(.L_x_2835) ;  /* 0xfffffffd00e80947 */ /* 0x000fea000393ffff */
[----:B------:R-:W-:Y:S01]  /*154d0*/  NOP ;  /* 0x0000000000007918 */ /* 0x000fe20000000000 */
[----:B------:R-:W2:Y:S02]  /*154e0*/  LDL R0, [R1+0x50] ;  /* 0x0000500001007983 */ /* 0x000ea40000100800 */
[----:B--2---:R-:W-:-:S13]  /*154f0*/  ISETP.NE.AND P2, PT, R0, 0x3, PT ;  /* 0x000000030000780c */ /* 0x004fda0003f45270 */
[----:B------:R-:W-:Y:S05]  /*15500*/  @!P2 BRA `(.L_x_2836) ;  /* 0x000000000004a947 */ /* 0x000fea0003800000 */
[----:B------:R-:W-:Y:S01]  /*15510*/  BPT.TRAP 0x1 ;  /* 0x000000040000795c */ /* 0x000fe20000300000 */
.L_x_2836:
[----:B------:R1:W5:Y:S01]  /*15520*/  LDL.LU R4, [R1+0x28] ;  /* 0x0000280001047983 */ /* 0x0003620000300800 */
[----:B------:R1:W-:Y:S03]  /*15530*/  SYNCS.ARRIVE.TRANS64.A1T0 RZ, [R3+URZ+0x16830], RZ ;  /* 0x016830ff03ff79a7 */ /* 0x0003e6000810003f */
[----:B0-----:R1:W5:Y:S04]  /*15540*/  LDL.LU R7, [R1+0x8] ;  /* 0x0000080001077983 */ /* 0x0013680000300800 */
        /* <DEDUP_REMOVED lines=11> */
[----:B-1----:R-:W-:-:S03]  /*15600*/  SEL R3, R7, RZ, !P0 ;  /* 0x000000ff07037207 */ /* 0x002fc60004000000 */
        /* <DEDUP_REMOVED lines=26> */
.L_x_2838:
[----:B------:R-:W-:Y:S05]  /*157b0*/  BSYNC B6 ;  /* 0x0000000000067941 */ /* 0x000fea0003800000 */
.L_x_2837:
[----:B0-----:R-:W2:Y:S01]  /*157c0*/  LDL.LU R0, [R1+0x40] ;  /* 0x0000400001007983 */ /* 0x001ea20000300800 */
[----:B------:R-:W-:Y:S01]  /*157d0*/  ULDC.64 UR4, c[0x0][0x2d8] ;  /* 0x0000b60000047ab9 */ /* 0x000fe20000000a00 */
[----:B------:R-:W0:Y:S01]  /*157e0*/  LDC R10, c[0x0][0x448] ;  /* 0x00011200ff0a7b82 */ /* 0x000e220000000800 */
[----:B------:R-:W-:Y:S01]  /*157f0*/  ULDC.64 UR6, c[0x0][0x2c8] ;  /* 0x0000b20000067ab9 */ /* 0x000fe20000000a00 */
[----:B------:R-:W3:Y:S01]  /*15800*/  LDL.LU R21, [R1+0x3c] ;  /* 0x00003c0001157983 */ /* 0x000ee20000300800 */
[----:B------:R-:W-:-:S03]  /*15810*/  ULDC.64 UR8, c[0x0][0x280] ;  /* 0x0000a00000087ab9 */ /* 0x000fc60000000a00 */
[----:B------:R-:W3:Y:S04]  /*15820*/  LDL.LU.64 R2, [R1+0x28] ;  /* 0x0000280001027983 */ /* 0x000ee80000300a00 */
[----:B------:R-:W4:Y:S04]  /*15830*/  LDL R20, [R1+0x10] ;  /* 0x0000100001147983 */ /* 0x000f280000100800 */
[----:B------:R-:W4:Y:S01]  /*15840*/  LDL.LU R5, [R1+0x8] ;  /* 0x0000080001057983 */ /* 0x000f220000300800 */
[----:B0-----:R-:W-:-:S13]  /*15850*/  ISETP.NE.AND P1, PT, R10, 0x1, PT ;  /* 0x000000010a00780c */ /* 0x001fda0003f25270 */
[----:B------:R-:W0:Y:S01]  /*15860*/  @P1 LDC R7, c[0x0][0x450] ;  /* 0x00011400ff071b82 */ /* 0x000e220000000800 */
[----:B--2---:R-:W-:Y:S02]  /*15870*/  IMAD.MOV.U32 R4, RZ, RZ, R0 ;  /* 0x000000ffff047224 */ /* 0x004fe400078e0000 */
[----:B---3--:R-:W-:Y:S02]  /*15880*/  IMAD.MOV.U32 R3, RZ, RZ, R21 ;  /* 0x000000ffff037224 */ /* 0x008fe400078e0015 */
[----:B------:R-:W1:Y:S01]  /*15890*/  S2R R21, SR_TID.X ;  /* 0x0000000000157919 */ /* 0x000e620000002100 */
[----:B----4-:R-:W-:Y:S02]  /*158a0*/  IMAD R0, R20, UR4, RZ ;  /* 0x0000000414007c24 */ /* 0x010fe4000f8e02ff */
[----:B------:R-:W2:Y:S01]  /*158b0*/  S2R R20, SR_TID.X ;  /* 0x0000000000147919 */ /* 0x000ea20000002100 */
[----:B-1----:R-:W-:Y:S01]  /*158c0*/  IMAD.SHL.U32 R21, R21, 0x10, RZ ;  /* 0x0000001015157824 */ /* 0x002fe200078e00ff */
[----:B--2---:R-:W-:-:S04]  /*158d0*/  LOP3.LUT R20, R20, 0x7f, RZ, 0xc0, !PT ;  /* 0x0000007f14147812 */ /* 0x004fc800078ec0ff */
[----:B------:R-:W-:Y:S02]  /*158e0*/  LOP3.LUT R21, R21, 0x70, RZ, 0xc0, !PT ;  /* 0x0000007015157812 */ /* 0x000fe400078ec0ff */
[----:B------:R-:W-:-:S04]  /*158f0*/  SHF.R.U32.HI R20, RZ, 0x3, R20 ;  /* 0x00000003ff147819 */ /* 0x000fc80000011614 */
[----:B------:R-:W-:-:S05]  /*15900*/  LOP3.LUT R20, R20, R21, RZ, 0xfc, !PT ;  /* 0x0000001514147212 */ /* 0x000fca00078efcff */
[----:B------:R-:W-:Y:S02]  /*15910*/  IMAD R6, R17, 0xc0, R20 ;  /* 0x000000c011067824 */ /* 0x000fe400078e0214 */
[----:B------:R1:W5:Y:S01]  /*15920*/  LDL R20, [R1+0x24] ;  /* 0x0000240001147983 */ /* 0x0003620000100800 */
[C---:B------:R-:W-:Y:S02]  /*15930*/  IMAD R0, R18.reuse, UR5, R0 ;  /* 0x0000000512007c24 */ /* 0x040fe4000f8e0200 */
[----:B------:R-:W-:Y:S01]  /*15940*/  IMAD.WIDE.U32 R2, R18, UR4, R2 ;  /* 0x0000000412027c25 */ /* 0x000fe2000f8e0002 */
[----:B------:R-:W-:-:S03]  /*15950*/  ULDC.64 UR4, c[0x0][0x2e0] ;  /* 0x0000b80000047ab9 */ /* 0x000fc60000000a00 */
[----:B------:R-:W-:Y:S02]  /*15960*/  IMAD.IADD R3, R3, 0x1, R0 ;  /* 0x0000000103037824 */ /* 0x000fe400078e0200 */
[----:B------:R-:W2:Y:S01]  /*15970*/  @P1 LDC R0, c[0x0][0x44c] ;  /* 0x00011300ff001b82 */ /* 0x000ea20000000800 */
[----:B------:R-:W-:Y:S02]  /*15980*/  IMAD R4, R4, UR4, RZ ;  /* 0x0000000404047c24 */ /* 0x000fe4000f8e02ff */
[----:B------:R-:W-:-:S04]  /*15990*/  IMAD.WIDE.U32 R2, R5, UR4, R2 ;  /* 0x0000000405027c25 */ /* 0x000fc8000f8e0002 */
[----:B------:R-:W-:Y:S01]  /*159a0*/  IMAD R4, R5, UR5, R4 ;  /* 0x0000000505047c24 */ /* 0x000fe2000f8e0204 */
[----:B------:R-:W-:-:S03]  /*159b0*/  ULDC.64 UR4, c[0x0][0x2d0] ;  /* 0x0000b40000047ab9 */ /* 0x000fc60000000a00 */
[----:B------:R-:W-:Y:S02]  /*159c0*/  IMAD.IADD R5, R3, 0x1, R4 ;  /* 0x0000000103057824 */ /* 0x000fe400078e0204 */
[----:B------:R-:W-:Y:S01]  /*159d0*/  IMAD.MOV.U32 R4, RZ, RZ, R2 ;  /* 0x000000ffff047224 */ /* 0x000fe200078e0002 */
[----:B------:R-:W-:Y:S01]  /*159e0*/  MOV R2, R6 ;  /* 0x0000000600027202 */ /* 0x000fe20000000f00 */
[----:B--2---:R-:W-:-:S05]  /*159f0*/  @P1 IMAD.HI.U32 R0, R6, R0, RZ ;  /* 0x0000000006001227 */ /* 0x004fca00078e00ff */
[----:B0-----:R-:W-:-:S04]  /*15a00*/  @P1 SHF.R.U32.HI R2, RZ, R7, R0 ;  /* 0x00000007ff021219 */ /* 0x001fc80000011600 */
[--C-:B------:R-:W-:Y:S01]  /*15a10*/  SHF.R.S32.HI R0, RZ, 0x1f, R2.reuse ;  /* 0x0000001fff007819 */ /* 0x100fe20000011402 */
[----:B------:R-:W-:-:S04]  /*15a20*/  IMAD.MOV R7, RZ, RZ, -R2 ;  /* 0x000000ffff077224 */ /* 0x000fc800078e0a02 */
[----:B------:R-:W-:-:S04]  /*15a30*/  IMAD R0, R0, UR4, RZ ;  /* 0x0000000400007c24 */ /* 0x000fc8000f8e02ff */
[C---:B------:R-:W-:Y:S02]  /*15a40*/  IMAD R0, R2.reuse, UR5, R0 ;  /* 0x0000000502007c24 */ /* 0x040fe4000f8e0200 */
[----:B------:R-:W-:-:S04]  /*15a50*/  IMAD.WIDE.U32 R2, R2, UR4, R4 ;  /* 0x0000000402027c25 */ /* 0x000fc8000f8e0004 */
[----:B------:R-:W-:Y:S02]  /*15a60*/  IMAD.IADD R3, R3, 0x1, R0 ;  /* 0x0000000103037824 */ /* 0x000fe400078e0200 */
[----:B------:R-:W-:-:S05]  /*15a70*/  IMAD R0, R10, R7, R6 ;  /* 0x000000070a007224 */ /* 0x000fca00078e0206 */
[----:B------:R-:W-:Y:S01]  /*15a80*/  SHF.R.S32.HI R7, RZ, 0x1f, R0 ;  /* 0x0000001fff077819 */ /* 0x000fe20000011400 */
[----:B------:R-:W-:-:S04]  /*15a90*/  IMAD.WIDE.U32 R8, R0, UR6, R2 ;  /* 0x0000000600087c25 */ /* 0x000fc8000f8e0002 */
[----:B------:R-:W-:-:S04]  /*15aa0*/  IMAD R7, R7, UR6, RZ ;  /* 0x0000000607077c24 */ /* 0x000fc8000f8e02ff */
[----:B------:R-:W-:Y:S01]  /*15ab0*/  IMAD R0, R0, UR7, R7 ;  /* 0x0000000700007c24 */ /* 0x000fe2000f8e0207 */
[----:B------:R-:W-:Y:S01]  /*15ac0*/  LEA R2, P0, R8, UR8, 0x1 ;  /* 0x0000000808027c11 */ /* 0x000fe2000f8008ff */
[----:B------:R-:W0:Y:S02]  /*15ad0*/  @P1 LDC R7, c[0x0][0x44c] ;  /* 0x00011300ff071b82 */ /* 0x000e240000000800 */
[----:B------:R-:W-:-:S05]  /*15ae0*/  IMAD.IADD R0, R9, 0x1, R0 ;  /* 0x0000000109007824 */ /* 0x000fca00078e0200 */
[----:B------:R-:W-:Y:S02]  /*15af0*/  LEA.HI.X R0, R8, UR9, R0, 0x1, P0 ;  /* 0x0000000908007c11 */ /* 0x000fe400080f0c00 */
[----:B------:R-:W2:Y:S01]  /*15b00*/  @P1 LDC R8, c[0x0][0x450] ;  /* 0x00011400ff081b82 */ /* 0x000ea20000000800 */
[----:B------:R-:W-:Y:S01]  /*15b10*/  VIADD R3, R6, 0x80 ;  /* 0x0000008006037836 */ /* 0x000fe20000000000 */
[----:B------:R-:W3:Y:S03]  /*15b20*/  S2R R11, SR_TID.X ;  /* 0x00000000000b7919 */ /* 0x000ee60000002100 */
[----:B------:R-:W-:Y:S02]  /*15b30*/  IMAD.MOV.U32 R6, RZ, RZ, R3 ;  /* 0x000000ffff067224 */ /* 0x000fe400078e0003 */
[----:B0-----:R-:W-:-:S05]  /*15b40*/  @P1 IMAD.HI.U32 R7, R3, R7, RZ ;  /* 0x0000000703071227 */ /* 0x001fca00078e00ff */
[----:B--2---:R-:W-:-:S05]  /*15b50*/  @P1 SHF.R.U32.HI R6, RZ, R8, R7 ;  /* 0x00000008ff061219 */ /* 0x004fca0000011607 */
[----:B------:R-:W-:-:S04]  /*15b60*/  IMAD.MOV R7, RZ, RZ, -R6 ;  /* 0x000000ffff077224 */ /* 0x000fc800078e0a06 */
[----:B------:R-:W-:Y:S01]  /*15b70*/  IMAD R3, R10, R7, R3 ;  /* 0x000000070a037224 */ /* 0x000fe200078e0203 */
[----:B------:R-:W-:Y:S01]  /*15b80*/  SHF.R.S32.HI R7, RZ, 0x1f, R6 ;  /* 0x0000001fff077819 */ /* 0x000fe20000011406 */
[----:B------:R-:W-:-:S04]  /*15b90*/  IMAD.WIDE.U32 R4, R6, UR4, R4 ;  /* 0x0000000406047c25 */ /* 0x000fc8000f8e0004 */
[----:B------:R-:W-:Y:S01]  /*15ba0*/  IMAD R7, R7, UR4, RZ ;  /* 0x0000000407077c24 */ /* 0x000fe2000f8e02ff */
[----:B------:R-:W-:-:S03]  /*15bb0*/  ULDC UR4, c[0x0][0x2b8] ;  /* 0x0000ae0000047ab9 */ /* 0x000fc60000000800 */
[----:B------:R-:W-:-:S04]  /*15bc0*/  IMAD R6, R6, UR5, R7 ;  /* 0x0000000506067c24 */ /* 0x000fc8000f8e0207 */
[----:B------:R-:W-:Y:S01]  /*15bd0*/  IMAD.IADD R5, R5, 0x1, R6 ;  /* 0x0000000105057824 */ /* 0x000fe200078e0206 */
[----:B------:R-:W-:Y:S01]  /*15be0*/  SHF.R.S32.HI R6, RZ, 0x1f, R3 ;  /* 0x0000001fff067819 */ /* 0x000fe20000011403 */
[----:B---3--:R-:W-:-:S04]  /*15bf0*/  IMAD.SHL.U32 R21, R11, 0x8, RZ ;  /* 0x000000080b157824 */ /* 0x008fc800078e00ff */
[----:B------:R-:W-:Y:S02]  /*15c00*/  IMAD R8, R6, UR6, RZ ;  /* 0x0000000606087c24 */ /* 0x000fe4000f8e02ff */
[----:B------:R-:W-:Y:S01]  /*15c10*/  IMAD.WIDE.U32 R6, R3, UR6, R4 ;  /* 0x0000000603067c25 */ /* 0x000fe2000f8e0004 */
[----:B------:R-:W-:-:S03]  /*15c20*/  LOP3.LUT R21, R21, 0x38, RZ, 0xc0, !PT ;  /* 0x0000003815157812 */ /* 0x000fc600078ec0ff */
[----:B------:R-:W-:Y:S01]  /*15c30*/  IMAD R3, R3, UR7, R8 ;  /* 0x0000000703037c24 */ /* 0x000fe2000f8e0208 */
[----:B------:R-:W-:-:S03]  /*15c40*/  LEA R5, P1, R6, UR8, 0x1 ;  /* 0x0000000806057c11 */ /* 0x000fc6000f8208ff */
[----:B------:R-:W-:Y:S01]  /*15c50*/  IMAD.IADD R3, R7, 0x1, R3 ;  /* 0x0000000107037824 */ /* 0x000fe200078e0203 */
[----:B------:R-:W-:Y:S01]  /*15c60*/  ISETP.GE.AND P0, PT, R21, UR4, PT ;  /* 0x0000000415007c0c */ /* 0x000fe2000bf06270 */
[----:B------:R-:W-:Y:S01]  /*15c70*/  UMOV UR4, 0xffffffff ;  /* 0xffffffff00047882 */ /* 0x000fe20000000000 */
[----:B------:R-:W-:Y:S02]  /*15c80*/  LOP3.LUT R11, R11, 0x7f, RZ, 0xc0, !PT ;  /* 0x0000007f0b0b7812 */ /* 0x000fe400078ec0ff */
[----:B------:R-:W-:Y:S02]  /*15c90*/  LEA.HI.X R4, R6, UR9, R3, 0x1, P1 ;  /* 0x0000000906047c11 */ /* 0x000fe400088f0c03 */
[----:B------:R-:W-:Y:S01]  /*15ca0*/  SHF.R.U32.HI R9, RZ, 0x3, R11 ;  /* 0x00000003ff097819 */ /* 0x000fe2000001160b */
[----:B-1----:R-:W-:Y:S06]  /*15cb0*/  BRA.DIV UR4, `(.L_x_2839) ;  /* 0x0000005a041c7947 */ /* 0x002fec000b800000 */
        /* <DEDUP_REMOVED lines=65> */
[----:B------:R-:W-:Y:S01]  /*160d0*/  ISETP.GE.AND P1, PT, R6, R3, PT ;  /* 0x000000030600720c */ /* 0x000fe20003f26270 */
[----:B------:R-:W-:Y:S04]  /*160e0*/  SHFL.IDX PT, R2, R2, 0x7, 0x181f ;  /* 0x00f81f0002027f89 */ /* 0x000fe800000e0000 */
[----:B------:R-:W1:Y:S08]  /*160f0*/  SHFL.IDX PT, R6, R0, 0x6, 0x181f ;  /* 0x00d81f0000067f89 */ /* 0x000e7000000e0000 */
[----:B0-----:R-:W-:-:S05]  /*16100*/  @!P1 LEA R7, P2, R21, R7, 0x1 ;  /* 0x0000000715079211 */ /* 0x001fca00078408ff */
[----:B-1----:R-:W-:-:S05]  /*16110*/  @!P1 IMAD.X R6, RZ, RZ, R6, P2 ;  /* 0x000000ffff069224 */ /* 0x002fca00010e0606 */
[----:B------:R-:W-:-:S04]  /*16120*/  @!P1 LOP3.LUT R7, R7, R6, RZ, 0x3c, !PT ;  /* 0x0000000607079212 */ /* 0x000fc800078e3cff */
[----:B------:R-:W-:-:S04]  /*16130*/  @!P1 LOP3.LUT R6, R7, R6, RZ, 0x3c, !PT ;  /* 0x0000000607069212 */ /* 0x000fc800078e3cff */
[----:B------:R-:W-:-:S05]  /*16140*/  @!P1 LOP3.LUT R7, R7, R6, RZ, 0x3c, !PT ;  /* 0x0000000607079212 */ /* 0x000fca00078e3cff */
[----:B------:R0:W-:Y:S02]  /*16150*/  @!P1 LDGSTS.E.BYPASS.LTC128B.128 [R20+0xb400], desc[UR40][R6.64], !P0 ;  /* 0x0b40000006149fae */ /* 0x0001e4000c101d68 */
[----:B0-----:R-:W-:-:S05]  /*16160*/  VIADD R6, R17, 0x80 ;  /* 0x0000008011067836 */ /* 0x001fca0000000000 */
[----:B------:R-:W-:Y:S02]  /*16170*/  ISETP.GE.AND P1, PT, R6, R3, PT ;  /* 0x000000030600720c */ /* 0x000fe40003f26270 */
[----:B------:R0:W1:Y:S02]  /*16180*/  SHFL.IDX PT, R6, R0, 0x7, 0x181f ;  /* 0x00f81f0000067f89 */ /* 0x00006400000e0000 */
[----:B0-----:R-:W-:-:S05]  /*16190*/  VIADD R0, R17, 0x70 ;  /* 0x0000007011007836 */ /* 0x001fca0000000000 */
[----:B------:R-:W-:Y:S02]  /*161a0*/  ISETP.GE.AND P3, PT, R0, R3, PT ;  /* 0x000000030000720c */ /* 0x000fe40003f66270 */
[----:B------:R-:W0:Y:S11]  /*161b0*/  SHFL.IDX PT, R0, R5, RZ, 0x181f ;  /* 0x00181fff05007589 */ /* 0x000e3600000e0000 */
[----:B------:R-:W-:-:S05]  /*161c0*/  @!P3 LEA R2, P2, R21, R2, 0x1 ;  /* 0x000000021502b211 */ /* 0x000fca00078408ff */
[----:B-1----:R-:W-:-:S04]  /*161d0*/  @!P3 IMAD.X R6, RZ, RZ, R6, P2 ;  /* 0x000000ffff06b224 */ /* 0x002fc800010e0606 */
[----:B------:R-:W-:Y:S02]  /*161e0*/  @!P3 IMAD.MOV.U32 R7, RZ, RZ, R6 ;  /* 0x000000ffff07b224 */ /* 0x000fe400078e0006 */
[----:B------:R-:W-:Y:S01]  /*161f0*/  @!P3 IMAD.MOV.U32 R6, RZ, RZ, R2 ;  /* 0x000000ffff06b224 */ /* 0x000fe200078e0002 */
[----:B0-----:R-:W-:Y:S01]  /*16200*/  @!P1 LEA R0, P2, R21, R0, 0x1 ;  /* 0x0000000015009211 */ /* 0x001fe200078408ff */
[----:B------:R-:W-:Y:S04]  /*16210*/  SHFL.IDX PT, R2, R5, 0x3, 0x181f ;  /* 0x00781f0005027f89 */ /* 0x000fe800000e0000 */
[----:B------:R0:W-:Y:S02]  /*16220*/  @!P3 LDGSTS.E.BYPASS.LTC128B.128 [R20+0xbc00], desc[UR40][R6.64], !P0 ;  /* 0x0bc000000614bfae */ /* 0x0001e4000c101d68 */
[----:B0-----:R-:W-:-:S04]  /*16230*/  @!P1 IMAD.X R6, RZ, RZ, R8, P2 ;  /* 0x000000ffff069224 */ /* 0x001fc800010e0608 */
[----:B------:R-:W-:Y:S02]  /*16240*/  @!P1 IMAD.MOV.U32 R7, RZ, RZ, R6 ;  /* 0x000000ffff079224 */ /* 0x000fe400078e0006 */
        /* <DEDUP_REMOVED lines=19> */
.L_x_3011:
        /* <DEDUP_REMOVED lines=10> */
.L_x_2840:
        /* <DEDUP_REMOVED lines=10> */
[----:B------:R-:W-:-:S04]  /*164c0*/  LOP3.LUT R0, R0, 0xfffffffe, RZ, 0xc0, !PT ;  /* 0xfffffffe00007812 */ /* 0x000fc800078ec0ff */
[----:B------:R-:W-:-:S04]  /*164d0*/  IADD3 R0, R2, -R0, RZ ;  /* 0x8000000002007210 */ /* 0x000fc80007ffe0ff */
[----:B------:R-:W-:Y:S01]  /*164e0*/  SHF.L.U32 R0, R0, 0x1f, RZ ;  /* 0x0000001f00007819 */ /* 0x000fe200000006ff */
[----:B------:R-:W-:Y:S01]  /*164f0*/  NOP ;  /* 0x0000000000007918 */ /* 0x000fe20000000000 */
[----:B------:R1:W-:Y:S01]  /*16500*/  SYNCS.ARRIVE.TRANS64.A1T0 RZ, [R22+URZ+0x16800], RZ ;  /* 0x016800ff16ff79a7 */ /* 0x0003e2000810003f */
[----:B------:R-:W-:Y:S01]  /*16510*/  BSSY B0, `(.L_x_2841) ;  /* 0x0000003000007945 */ /* 0x000fe20003800000 */
[----:B------:R-:W2:Y:S03]  /*16520*/  SYNCS.PHASECHK.TRANS64.TRYWAIT P0, [R22+URZ+0x16820], R0 ;  /* 0x01682000160075a7 */ /* 0x000ea6000800017f */
[----:B-12---:R-:W-:Y:S05]  /*16530*/  @!P0 BRA `(.L_x_2842) ;  /* 0x0000005c00ec8947 */ /* 0x006fea0003800000 */
.L_x_3012:
[----:B------:R-:W-:Y:S05]  /*16540*/  BSYNC B0 ;  /* 0x0000000000007941 */ /* 0x000fea0003800000 */
.L_x_2841:
[----:B------:R-:W2:Y:S01]  /*16550*/  LDL R2, [R1+0x34] ;  /* 0x0000340001027983 */ /* 0x000ea20000100800 */
[----:B------:R-:W-:Y:S01]  /*16560*/  BSSY B0, `(.L_x_2843) ;  /* 0x000010d000007945 */ /* 0x000fe20003800000 */
[----:B--2---:R-:W-:-:S13]  /*16570*/  ISETP.GE.AND P0, PT, R2, 0x2, PT ;  /* 0x000000020200780c */ /* 0x004fda0003f06270 */
[----:B------:R-:W-:Y:S05]  /*16580*/  @!P0 BRA `(.L_x_2844) ;  /* 0x0000001000288947 */ /* 0x000fea0003800000 */
[----:B------:R-:W2:Y:S01]  /*16590*/  S2R R3, SR_TID.X ;  /* 0x0000000000037919 */ /* 0x000ea20000002100 */
[----:B------:R-:W-:Y:S01]  /*165a0*/  ULDC UR4, c[0x0][0x2f4] ;  /* 0x0000bd0000047ab9 */ /* 0x000fe20000000800 */
[----:B0-----:R-:W-:Y:S01]  /*165b0*/  VIADD R7, R2, 0xfffffffe ;  /* 0xfffffffe02077836 */ /* 0x001fe20000000000 */
[----:B------:R0:W-:Y:S01]  /*165c0*/  STL [R1+0x8], R27 ;  /* 0x0000081b01007387 */ /* 0x0001e20000100800 */
[----:B------:R-:W-:Y:S02]  /*165d0*/  IMAD.MOV.U32 R17, RZ, RZ, R29 ;  /* 0x000000ffff117224 */ /* 0x000fe400078e001d */
[----:B------:R-:W-:Y:S02]  /*165e0*/  IMAD.MOV.U32 R6, RZ, RZ, R26 ;  /* 0x000000ffff067224 */ /* 0x000fe400078e001a */
[----:B--2---:R-:W-:-:S05]  /*165f0*/  IMAD.SHL.U32 R3, R3, 0x8, RZ ;  /* 0x0000000803037824 */ /* 0x004fca00078e00ff */
[----:B------:R-:W-:-:S04]  /*16600*/  LOP3.LUT R3, R3, 0x38, RZ, 0xc0, !PT ;  /* 0x0000003803037812 */ /* 0x000fc800078ec0ff */
[----:B0-----:R-:W-:-:S13]  /*16610*/  ISETP.GE.AND P1, PT, R3, UR4, PT ;  /* 0x0000000403007c0c */ /* 0x001fda000bf26270 */
.L_x_2857:
[----:B------:R-:W2:Y:S01]  /*16620*/  LDL R11, [R1+0x1c] ;  /* 0x00001c00010b7983 */ /* 0x000ea20000100800 */
[----:B-1----:R-:W0:Y:S03]  /*16630*/  LDC R0, c[0x0][0x430] ;  /* 0x00010c00ff007b82 */ /* 0x002e260000000800 */
[----:B------:R-:W3:Y:S04]  /*16640*/  LDL R10, [R1+0x20] ;  /* 0x00002000010a7983 */ /* 0x000ee80000100800 */
[----:B------:R-:W4:Y:S01]  /*16650*/  LDL R9, [R1+0xc] ;  /* 0x00000c0001097983 */ /* 0x000f220000100800 */
[----:B------:R-:W1:Y:S03]  /*16660*/  S2R R2, SR_TID.X ;  /* 0x0000000000027919 */ /* 0x000e660000002100 */
[----:B------:R-:W5:Y:S01]  /*16670*/  LDL R8, [R1+0x50] ;  /* 0x0000500001087983 */ /* 0x000f620000100800 */
        /* <DEDUP_REMOVED lines=25> */
[----:B-----5:R-:W-:Y:S01]  /*16810*/  ISETP.NE.AND P2, PT, R8, 0x3, PT ;  /* 0x000000030800780c */ /* 0x020fe20003f45270 */
[----:B------:R-:W-:-:S05]  /*16820*/  VIADD R26, R6, 0x1 ;  /* 0x00000001061a7836 */ /* 0x000fca0000000000 */
        /* <DEDUP_REMOVED lines=8> */
.L_x_2845:
[----:B------:R-:W-:Y:S01]  /*168b0*/  IMAD R5, R26, 0x8, R22 ;  /* 0x000000081a057824 */ /* 0x000fe200078e0216 */
[----:B------:R-:W-:Y:S01]  /*168c0*/  SHF.L.U32 R2, R29, 0x1f, RZ ;  /* 0x0000001f1d027819 */ /* 0x000fe200000006ff */
[----:B------:R-:W-:Y:S03]  /*168d0*/  BSSY B1, `(.L_x_2846) ;  /* 0x0000003000017945 */ /* 0x000fe60003800000 */
[----:B------:R-:W0:Y:S02]  /*168e0*/  SYNCS.PHASECHK.TRANS64.TRYWAIT P0, [R5+URZ+0x16840], R2 ;  /* 0x01684002050075a7 */ /* 0x000e24000800017f */
[----:B0-----:R-:W-:Y:S05]  /*168f0*/  @!P0 BRA `(.L_x_2847) ;  /* 0x0000005c00108947 */ /* 0x001fea0003800000 */
.L_x_3013:
[----:B------:R-:W-:Y:S05]  /*16900*/  BSYNC B1 ;  /* 0x0000000000017941 */ /* 0x000fea0003800000 */
.L_x_2846:
        /* <DEDUP_REMOVED lines=36> */
[----:B------:R-:W-:-:S04]  /*16b50*/  LOP3.LUT R11, R11, 0x38, RZ, 0xc0, !PT ;  /* 0x000000380b0b7812 */ /* 0x000fc800078ec0ff */
[----:B------:R-:W-:-:S04]  /*16b60*/  SHF.L.U32 R7, R11, 0x1, RZ ;  /* 0x000000010b077819 */ /* 0x000fc800000006ff */
        /* <DEDUP_REMOVED lines=36> */
.L_x_3031:
        /* <DEDUP_REMOVED lines=8> */
.L_x_2849:
[----:B------:R-:W-:Y:S02]  /*16e30*/  PLOP3.LUT P2, PT, P2, P0, PT, 0xa2, 0x0 ;  /* 0x000000000000781c */ /* 0x000fe40001741472 */
[----:B------:R-:W-:-:S08]  /*16e40*/  @P0 R2UR P2, UR4, R5 ;  /* 0x00000000050402ca */ /* 0x000fd00000040000 */
[----:B------:R-:W-:-:S05]  /*16e50*/  @P0 PLOP3.LUT P0, PT, P2, PT, PT, 0x80, 0x0 ;  /* 0x000000000000081c */ /* 0x000fca000170f070 */
[----:B------:R-:W-:Y:S01]  /*16e60*/  @!P2 SYNCS.ARRIVE.TRANS64.RED.A0T1 RZ, [UR4+0x16830], RZ ;  /* 0x016830ffffffa9a7 */ /* 0x000fe20008200404 */
[----:B------:R-:W-:Y:S07]  /*16e70*/  @!P2 ARRIVES.LDGSTSBAR.64.TRANSCNT [UR4+0x16830] ;  /* 0x01683000ff00a9b0 */ /* 0x000fee0008000a84 */
[----:B------:R-:W-:Y:S05]  /*16e80*/  @P0 BRA.U.ANY `(.L_x_2849) ;  /* 0xfffffffd00e80947 */ /* 0x000fea000393ffff */
[----:B------:R-:W-:Y:S01]  /*16e90*/  NOP ;  /* 0x0000000000007918 */ /* 0x000fe20000000000 */
[----:B-1----:R-:W2:Y:S02]  /*16ea0*/  LDL R2, [R1+0x50] ;  /* 0x0000500001027983 */ /* 0x002ea40000100800 */
[----:B--2---:R-:W-:-:S13]  /*16eb0*/  ISETP.NE.AND P3, PT, R2, 0x3, PT ;  /* 0x000000030200780c */ /* 0x004fda0003f65270 */
[----:B------:R-:W-:Y:S05]  /*16ec0*/  @!P3 BRA `(.L_x_2850) ;  /* 0x000000000004b947 */ /* 0x000fea0003800000 */
[----:B------:R-:W-:Y:S01]  /*16ed0*/  BPT.TRAP 0x1 ;  /* 0x000000040000795c */ /* 0x000fe20000300000 */
.L_x_2850:
[----:B------:R1:W-:Y:S01]  /*16ee0*/  SYNCS.ARRIVE.TRANS64.A1T0 RZ, [R5+URZ+0x16830], RZ ;  /* 0x016830ff05ff79a7 */ /* 0x0003e2000810003f */
[----:B------:R-:W-:Y:S05]  /*16ef0*/  @!P3 BRA `(.L_x_2851) ;  /* 0x000000000004b947 */ /* 0x000fea0003800000 */
[----:B------:R-:W-:Y:S01]  /*16f00*/  BPT.TRAP 0x1 ;  /* 0x000000040000795c */ /* 0x000fe20000300000 */
.L_x_2851:
[----:B------:R-:W-:Y:S01]  /*16f10*/  SHF.L.U32 R2, R17, 0x1f, RZ ;  /* 0x0000001f11027819 */ /* 0x000fe200000006ff */
[----:B-1----:R-:W-:Y:S01]  /*16f20*/  IMAD R5, R6, 0x8, R22 ;  /* 0x0000000806057824 */ /* 0x002fe200078e0216 */
[----:B------:R-:W-:Y:S03]  /*16f30*/  BSSY B1, `(.L_x_2852) ;  /* 0x0000003000017945 */ /* 0x000fe60003800000 */
[----:B------:R-:W1:Y:S02]  /*16f40*/  SYNCS.PHASECHK.TRANS64.TRYWAIT P0, [R5+URZ+0x16860], R2 ;  /* 0x01686002050075a7 */ /* 0x000e64000800017f */
[----:B-1----:R-:W-:Y:S05]  /*16f50*/  @!P0 BRA `(.L_x_2853) ;  /* 0x0000005c00c88947 */ /* 0x002fea0003800000 */
.L_x_3032:
[----:B------:R-:W-:Y:S05]  /*16f60*/  BSYNC B1 ;  /* 0x0000000000017941 */ /* 0x000fea0003800000 */
.L_x_2852:
        /* <DEDUP_REMOVED lines=61> */
.L_x_3050:
        /* <DEDUP_REMOVED lines=28> */
.L_x_2855:
[----:B------:R-:W-:Y:S02]  /*17500*/  PLOP3.LUT P2, PT, P2, P0, PT, 0xa2, 0x0 ;  /* 0x000000000000781c */ /* 0x000fe40001741472 */
[----:B------:R-:W-:-:S08]  /*17510*/  @P0 R2UR P2, UR4, R5 ;  /* 0x00000000050402ca */ /* 0x000fd00000040000 */
[----:B------:R-:W-:-:S05]  /*17520*/  @P0 PLOP3.LUT P0, PT, P2, PT, PT, 0x80, 0x0 ;  /* 0x000000000000081c */ /* 0x000fca000170f070 */
[----:B------:R-:W-:Y:S01]  /*17530*/  @!P2 SYNCS.ARRIVE.TRANS64.RED.A0T1 RZ, [UR4+0x16850], RZ ;  /* 0x016850ffffffa9a7 */ /* 0x000fe20008200404 */
[----:B------:R-:W-:Y:S07]  /*17540*/  @!P2 ARRIVES.LDGSTSBAR.64.TRANSCNT [UR4+0x16850] ;  /* 0x01685000ff00a9b0 */ /* 0x000fee0008000a84 */
[----:B------:R-:W-:Y:S05]  /*17550*/  @P0 BRA.U.ANY `(.L_x_2855) ;  /* 0xfffffffd00e80947 */ /* 0x000fea000393ffff */
[----:B------:R-:W-:Y:S01]  /*17560*/  NOP ;  /* 0x0000000000007918 */ /* 0x000fe20000000000 */
[----:B------:R-:W2:Y:S01]  /*17570*/  LDL R2, [R1+0x50] ;  /* 0x0000500001027983 */ /* 0x000ea20000100800 */
[----:B------:R-:W-:Y:S01]  /*17580*/  IMAD.MOV.U32 R25, RZ, RZ, R0 ;  /* 0x000000ffff197224 */ /* 0x000fe200078e0000 */
[----:B--2---:R-:W-:-:S13]  /*17590*/  ISETP.NE.AND P3, PT, R2, 0x3, PT ;  /* 0x000000030200780c */ /* 0x004fda0003f65270 */
[----:B------:R-:W-:Y:S05]  /*175a0*/  @!P3 BRA `(.L_x_2856) ;  /* 0x000000000004b947 */ /* 0x000fea0003800000 */
[----:B------:R-:W-:Y:S01]  /*175b0*/  BPT.TRAP 0x1 ;  /* 0x000000040000795c */ /* 0x000fe20000300000 */
.L_x_2856:
[----:B------:R2:W-:Y:S01]  /*175c0*/  STL [R1+0x8], R27 ;  /* 0x0000081b01007387 */ /* 0x0005e20000100800 */
[C---:B------:R-:W-:Y:S01]  /*175d0*/  ISETP.GT.AND P0, PT, R27.reuse, RZ, PT ;  /* 0x000000ff1b00720c */ /* 0x040fe20003f04270 */
[----:B------:R2:W-:Y:S01]  /*175e0*/  SYNCS.ARRIVE.TRANS64.A1T0 RZ, [R5+URZ+0x16850], RZ ;  /* 0x016850ff05ff79a7 */ /* 0x0005e2000810003f */
[----:B------:R-:W-:Y:S02]  /*175f0*/  VIADD R7, R27, 0xffffffff ;  /* 0xffffffff1b077836 */ /* 0x000fe40000000000 */
[----:B------:R-:W-:Y:S02]  /*17600*/  IMAD.MOV.U32 R17, RZ, RZ, R29 ;  /* 0x000000ffff117224 */ /* 0x000fe400078e001d */
[----:B------:R-:W-:-:S07]  /*17610*/  IMAD.MOV.U32 R6, RZ, RZ, R26 ;  /* 0x000000ffff067224 */ /* 0x000fce00078e001a */
[----:B--2---:R-:W-:Y:S05]  /*17620*/  @P0 BRA `(.L_x_2857) ;  /* 0xffffffec00fc0947 */ /* 0x004fea000383ffff */
.L_x_2844:
[----:B------:R-:W-:Y:S05]  /*17630*/  BSYNC B0 ;  /* 0x0000000000007941 */ /* 0x000fea0003800000 */
.L_x_2843:
        /* <DEDUP_REMOVED lines=17> */
.L_x_2859:
[----:B------:R-:W-:Y:S05]  /*17750*/  BSYNC B0 ;  /* 0x0000000000007941 */ /* 0x000fea0003800000 */
.L_x_2858:
[----:B------:R-:W2:Y:S02]  /*17760*/  LDL R0, [R1+0x50] ;  /* 0x0000500001007983 */ /* 0x000ea40000100800 */
[----:B--2---:R-:W-:-:S13]  /*17770*/  ISETP.NE.AND P0, PT, R0, 0x3, PT ;  /* 0x000000030000780c */ /* 0x004fda0003f05270 */
[----:B------:R-:W-:Y:S05]  /*17780*/  @!P0 BRA `(.L_x_2860) ;  /* 0x0000000000048947 */ /* 0x000fea0003800000 */
[----:B------:R-:W-:Y:S01]  /*17790*/  BPT.TRAP 0x1 ;  /* 0x000000040000795c */ /* 0x000fe20000300000 */
.L_x_2860:
[----:B------:R-:W0:Y:S01]  /*177a0*/  LDL.LU R2, [R1+0x18] ;  /* 0x0000180001027983 */ /* 0x000e220000300800 */
[----:B------:R-:W-:Y:S01]  /*177b0*/  IMAD R0, R26, 0x8, R22 ;  /* 0x000000081a007824 */ /* 0x000fe200078e0216 */
[----:B------:R-:W-:Y:S01]  /*177c0*/  SHF.L.U32 R3, R29, 0x1f, RZ ;  /* 0x0000001f1d037819 */ /* 0x000fe200000006ff */
[----:B------:R-:W-:Y:S03]  /*177d0*/  BSSY B0, `(.L_x_2861) ;  /* 0x0000004000007945 */ /* 0x000fe60003800000 */
[----:B------:R-:W1:Y:S01]  /*177e0*/  SYNCS.PHASECHK.TRANS64.TRYWAIT P0, [R0+URZ+0x16860], R3 ;  /* 0x01686003000075a7 */ /* 0x000e62000800017f */
[----:B0-----:R-:W-:Y:S01]  /*177f0*/  IMAD R6, R27, -0x80, R2 ;  /* 0xffffff801b067824 */ /* 0x001fe200078e0202 */
[----:B-1----:R-:W-:Y:S06]  /*17800*/  @!P0 BRA `(.L_x_2862) ;  /* 0x0000005c00f88947 */ /* 0x002fec0003800000 */
.L_x_3051:
[----:B------:R-:W-:Y:S05]  /*17810*/  BSYNC B0 ;  /* 0x0000000000007941 */ /* 0x000fea0003800000 */
.L_x_2861:
        /* <DEDUP_REMOVED lines=28> */
[----:B------:R-:W1:Y:S01]  /*179e0*/  SHFL.IDX PT, R14, R24, 0x2, 0x181f ;  /* 0x00581f00180e7f89 */ /* 0x000e6200000e0000 */
[----:B0-----:R-:W-:-:S05]  /*179f0*/  IADD3.X R3, RZ, R3, RZ, P2, !PT ;  /* 0x00000003ff037210 */ /* 0x001fca00017fe4ff */
        /* <DEDUP_REMOVED lines=32> */
.L_x_3069:
        /* <DEDUP_REMOVED lines=9> */
.L_x_2864:
[----:B------:R-:W-:Y:S02]  /*17c90*/  PLOP3.LUT P1, PT, P1, P0, PT, 0xa2, 0x0 ;  /* 0x000000000000781c */ /* 0x000fe40000f21472 */
[----:B------:R-:W-:-:S08]  /*17ca0*/  @P0 R2UR P1, UR4, R0 ;  /* 0x00000000000402ca */ /* 0x000fd00000020000 */
[----:B------:R-:W-:-:S05]  /*17cb0*/  @P0 PLOP3.LUT P0, PT, P1, PT, PT, 0x80, 0x0 ;  /* 0x000000000000081c */ /* 0x000fca0000f0f070 */
[----:B------:R-:W-:Y:S01]  /*17cc0*/  @!P1 SYNCS.ARRIVE.TRANS64.RED.A0T1 RZ, [UR4+0x16850], RZ ;  /* 0x016850ffffff99a7 */ /* 0x000fe20008200404 */
[----:B------:R-:W-:Y:S07]  /*17cd0*/  @!P1 ARRIVES.LDGSTSBAR.64.TRANSCNT [UR4+0x16850] ;  /* 0x01685000ff0099b0 */ /* 0x000fee0008000a84 */
[----:B------:R-:W-:Y:S05]  /*17ce0*/  @P0 BRA.U.ANY `(.L_x_2864) ;  /* 0xfffffffd00e80947 */ /* 0x000fea000393ffff */
[----:B------:R-:W-:Y:S01]  /*17cf0*/  NOP ;  /* 0x0000000000007918 */ /* 0x000fe20000000000 */
[----:B0-----:R-:W2:Y:S02]  /*17d00*/  LDL R2, [R1+0x50] ;  /* 0x0000500001027983 */ /* 0x001ea40000100800 */
[----:B--2---:R-:W-:-:S13]  /*17d10*/  ISETP.NE.AND P2, PT, R2, 0x3, PT ;  /* 0x000000030200780c */ /* 0x004fda0003f45270 */
[----:B------:R-:W-:Y:S05]  /*17d20*/  @!P2 BRA `(.L_x_2865) ;  /* 0x000000000004a947 */ /* 0x000fea0003800000 */
[----:B------:R-:W-:Y:S01]  /*17d30*/  BPT.TRAP 0x1 ;  /* 0x000000040000795c */ /* 0x000fe20000300000 */
.L_x_2865:
[----:B------:R-:W-:Y:S01]  /*17d40*/  VIADD R26, R26, 0x1 ;  /* 0x000000011a1a7836 */ /* 0x000fe20000000000 */
[----:B------:R0:W-:Y:S04]  /*17d50*/  SYNCS.ARRIVE.TRANS64.A1T0 RZ, [R0+URZ+0x16850], RZ ;  /* 0x016850ff00ff79a7 */ /* 0x0001e8000810003f */
[----:B------:R-:W-:-:S04]  /*17d60*/  ISETP.NE.AND P0, PT, R26, 0x2, PT ;  /* 0x000000021a00780c */ /* 0x000fc80003f05270 */
[----:B0-----:R-:W-:Y:S02]  /*17d70*/  SEL R0, RZ, 0x1, P0 ;  /* 0x00000001ff007807 */ /* 0x001fe40000000000 */
[----:B------:R-:W-:Y:S02]  /*17d80*/  SEL R26, R26, RZ, P0 ;  /* 0x000000ff1a1a7207 */ /* 0x000fe40000000000 */
[----:B------:R-:W-:-:S07]  /*17d90*/  LOP3.LUT R29, R29, R0, RZ, 0x3c, !PT ;  /* 0x000000001d1d7212 */ /* 0x000fce00078e3cff */
.L_x_2824:
[----:B------:R-:W-:Y:S05]  /*17da0*/  BSYNC B7 ;  /* 0x0000000000077941 */ /* 0x000fea0003800000 */
.L_x_2822:
        /* <DEDUP_REMOVED lines=11> */
.L_x_2866:
[----:B------:R-:W3:Y:S01]  /*17e60*/  S2R R0, SR_TID.X ;  /* 0x0000000000007919 */ /* 0x000ee20000002100 */
[----:B------:R-:W-:Y:S01]  /*17e70*/  UMOV UR4, 0xffffffff ;  /* 0xffffffff00047882 */ /* 0x000fe20000000000 */
[----:B---3--:R-:W-:-:S04]  /*17e80*/  LOP3.LUT R7, R0, 0x1f, RZ, 0xc0, !PT ;  /* 0x0000001f00077812 */ /* 0x008fc800078ec0ff */
[----:B------:R-:W-:Y:S01]  /*17e90*/  ISETP.NE.AND P0, PT, R7, 0x1f, PT ;  /* 0x0000001f0700780c */ /* 0x000fe20003f05270 */
[----:B------:R-:W-:-:S12]  /*17ea0*/  BRA.DIV UR4, `(.L_x_2868) ;  /* 0x0000006204907947 */ /* 0x000fd8000b800000 */
[----:B------:R-:W-:Y:S01]  /*17eb0*/  IMAD.IADD R5, R19, 0x1, R7 ;  /* 0x0000000113057824 */ /* 0x000fe200078e0207 */
[----:B------:R-:W-:-:S04]  /*17ec0*/  ULDC UR4, c[0x0][0xc3c] ;  /* 0x00030f0000047ab9 */ /* 0x000fc80000000800 */
[----:B------:R-:W-:-:S13]  /*17ed0*/  ISETP.GE.OR P1, PT, R5, UR4, !P0 ;  /* 0x0000000405007c0c */ /* 0x000fda000c726670 */
[----:B------:R-:W3:Y:S02]  /*17ee0*/  @!P1 LDC.64 R2, c[0x0][0xc80] ;  /* 0x00032000ff029b82 */ /* 0x000ee40000000a00 */
[----:B---3--:R-:W-:-:S06]  /*17ef0*/  @!P1 IMAD.WIDE R2, R5, 0x4, R2 ;  /* 0x0000000405029825 */ /* 0x008fcc00078e0202 */
[----:B------:R3:W4:Y:S01]  /*17f00*/  @!P1 LDG.E R3, desc[UR40][R2.64] ;  /* 0x0000002802039981 */ /* 0x000722000c1e1900 */
[C---:B------:R-:W-:Y:S02]  /*17f10*/  ISETP.GE.U32.AND P2, PT, R7.reuse, 0x2, PT ;  /* 0x000000020700780c */ /* 0x040fe40003f46070 */
[C---:B------:R-:W-:Y:S01]  /*17f20*/  ISETP.GE.U32.AND P3, PT, R7.reuse, 0x4, PT ;  /* 0x000000040700780c */ /* 0x040fe20003f66070 */
[----:B------:R-:W-:Y:S01]  /*17f30*/  SHFL.IDX PT, R0, R16, RZ, 0x1f ;  /* 0x00001fff10007589 */ /* 0x000fe200000e0000 */
[C---:B------:R-:W-:Y:S02]  /*17f40*/  ISETP.GE.U32.AND P4, PT, R7.reuse, 0x8, PT ;  /* 0x000000080700780c */ /* 0x040fe40003f86070 */
[C---:B------:R-:W-:Y:S01]  /*17f50*/  ISETP.GE.U32.AND P5, PT, R7.reuse, 0x10, PT ;  /* 0x000000100700780c */ /* 0x040fe20003fa6070 */
[----:B------:R-:W-:Y:S01]  /*17f60*/  SHFL.IDX PT, R16, R16, 0x1, 0x1f ;  /* 0x00201f0010107f89 */ /* 0x000fe200000e0000 */
[----:B---3--:R-:W-:Y:S02]  /*17f70*/  IMAD.MOV.U32 R2, RZ, RZ, RZ ;  /* 0x000000ffff027224 */ /* 0x008fe400078e00ff */
[----:B----4-:R-:W-:Y:S01]  /*17f80*/  @!P1 IMAD.MOV.U32 R2, RZ, RZ, R3 ;  /* 0x000000ffff029224 */ /* 0x010fe200078e0003 */
[----:B------:R-:W-:-:S04]  /*17f90*/  ISETP.NE.AND P1, PT, R7, RZ, PT ;  /* 0x000000ff0700720c */ /* 0x000fc80003f25270 */
[----:B------:R-:W3:Y:S02]  /*17fa0*/  SHFL.UP PT, R14, R2, 0x1, RZ ;  /* 0x04200000020e7989 */ /* 0x000ee400000e00ff */
[----:B---3--:R-:W-:-:S05]  /*17fb0*/  SEL R5, R14, RZ, P1 ;  /* 0x000000ff0e057207 */ /* 0x008fca0000800000 */
[----:B------:R-:W-:-:S05]  /*17fc0*/  IMAD.IADD R4, R2, 0x1, R5 ;  /* 0x0000000102047824 */ /* 0x000fca00078e0205 */
[----:B------:R-:W3:Y:S02]  /*17fd0*/  SHFL.UP PT, R14, R4, 0x2, RZ ;  /* 0x04400000040e7989 */ /* 0x000ee400000e00ff */
[----:B---3--:R-:W-:-:S05]  /*17fe0*/  SEL R5, R14, RZ, P2 ;  /* 0x000000ff0e057207 */ /* 0x008fca0001000000 */
[----:B------:R-:W-:-:S05]  /*17ff0*/  IMAD.IADD R5, R4, 0x1, R5 ;  /* 0x0000000104057824 */ /* 0x000fca00078e0205 */
[----:B------:R-:W2:Y:S02]  /*18000*/  SHFL.UP PT, R14, R5, 0x4, RZ ;  /* 0x04800000050e7989 */ /* 0x000ea400000e00ff */
[----:B--2---:R-:W-:-:S05]  /*18010*/  SEL R6, R14, RZ, P3 ;  /* 0x000000ff0e067207 */ /* 0x004fca0001800000 */
[----:B------:R-:W-:-:S05]  /*18020*/  IMAD.IADD R6, R5, 0x1, R6 ;  /* 0x0000000105067824 */ /* 0x000fca00078e0206 */
[----:B------:R-:W2:Y:S02]  /*18030*/  SHFL.UP PT, R14, R6, 0x8, RZ ;  /* 0x05000000060e7989 */ /* 0x000ea400000e00ff */
[----:B--2---:R-:W-:-:S05]  /*18040*/  SEL R3, R14, RZ, P4 ;  /* 0x000000ff0e037207 */ /* 0x004fca0002000000 */
[----:B------:R-:W-:-:S05]  /*18050*/  IMAD.IADD R4, R6, 0x1, R3 ;  /* 0x0000000106047824 */ /* 0x000fca00078e0203 */
[----:B------:R-:W2:Y:S02]  /*18060*/  SHFL.UP PT, R14, R4, 0x10, RZ ;  /* 0x06000000040e7989 */ /* 0x000ea400000e00ff */
[----:B--2---:R-:W-:-:S05]  /*18070*/  SEL R3, R14, RZ, P5 ;  /* 0x000000ff0e037207 */ /* 0x004fca0002800000 */
[----:B------:R-:W-:-:S05]  /*18080*/  IMAD.IADD R3, R4, 0x1, R3 ;  /* 0x0000000104037824 */ /* 0x000fca00078e0203 */
[----:B------:R2:W3:Y:S02]  /*18090*/  SHFL.IDX PT, R14, R3, 0x1f, 0x1f ;  /* 0x03e01f00030e7f89 */ /* 0x0004e400000e0000 */
.L_x_3079:
[----:B------:R-:W-:Y:S02]  /*180a0*/  ULDC UR4, c[0x0][0xc38] ;  /* 0x00030e0000047ab9 */ /* 0x000fe40000000800 */
[----:B------:R-:W-:-:S04]  /*180b0*/  IMAD.U32 R4, RZ, RZ, UR4 ;  /* 0x00000004ff047e24 */ /* 0x000fc8000f8e00ff */
[----:B---3--:R-:W-:-:S04]  /*180c0*/  IMAD R5, R14, R4, RZ ;  /* 0x000000040e057224 */ /* 0x008fc800078e02ff */
[----:B------:R-:W-:-:S05]  /*180d0*/  IMAD.IADD R16, R16, 0x1, R5 ;  /* 0x0000000110107824 */ /* 0x000fca00078e0205 */
[----:B------:R-:W-:-:S13]  /*180e0*/  ISETP.GT.AND P6, PT, R16, R0, PT ;  /* 0x000000001000720c */ /* 0x000fda0003fc4270 */
[----:B------:R-:W-:Y:S05]  /*180f0*/  @P6 BRA `(.L_x_2869) ;  /* 0x00000000009c6947 */ /* 0x000fea0003800000 */
.L_x_2874:
[----:B------:R-:W3:Y:S01]  /*18100*/  LDC R4, c[0x0][0xc3c] ;  /* 0x00030f00ff047b82 */ /* 0x000ee20000000800 */
[----:B------:R-:W-:-:S05]  /*18110*/  VIADD R19, R19, 0x1f ;  /* 0x0000001f13137836 */ /* 0x000fca0000000000 */
[----:B---3--:R-:W-:-:S13]  /*18120*/  ISETP.GE.AND P6, PT, R19, R4, PT ;  /* 0x000000041300720c */ /* 0x008fda0003fc6270 */
[----:B------:R-:W-:Y:S05]  /*18130*/  @P6 BRA `(.L_x_2870) ;  /* 0x0000000400d06947 */ /* 0x000fea0003800000 */
[----:B------:R-:W3:Y:S01]  /*18140*/  S2R R2, SR_TID.X ;  /* 0x0000000000027919 */ /* 0x000ee20000002100 */
[----:B------:R-:W-:Y:S01]  /*18150*/  BSSY B0, `(.L_x_2871) ;  /* 0x0000009000007945 */ /* 0x000fe20003800000 */
[----:B---3--:R-:W-:-:S04]  /*18160*/  LOP3.LUT R2, R2, 0x1f, RZ, 0xc0, !PT ;  /* 0x0000001f02027812 */ /* 0x008fc800078ec0ff */
[----:B------:R-:W-:Y:S01]  /*18170*/  IADD3 R5, R19, R2, RZ ;  /* 0x0000000213057210 */ /* 0x000fe20007ffe0ff */
[----:B------:R-:W-:-:S03]  /*18180*/  IMAD.MOV.U32 R2, RZ, RZ, RZ ;  /* 0x000000ffff027224 */ /* 0x000fc600078e00ff */
[----:B------:R-:W-:-:S13]  /*18190*/  ISETP.GE.OR P6, PT, R5, R4, !P0 ;  /* 0x000000040500720c */ /* 0x000fda00047c6670 */
[----:B------:R-:W-:Y:S05]  /*181a0*/  @P6 BRA `(.L_x_2872) ;  /* 0x00000000000c6947 */ /* 0x000fea0003800000 */
[----:B--2---:R-:W2:Y:S02]  /*181b0*/  LDC.64 R2, c[0x0][0xc80] ;  /* 0x00032000ff027b82 */ /* 0x004ea40000000a00 */
[----:B--2---:R-:W-:-:S06]  /*181c0*/  IMAD.WIDE R2, R5, 0x4, R2 ;  /* 0x0000000405027825 */ /* 0x004fcc00078e0202 */
[----:B------:R3:W5:Y:S02]  /*181d0*/  LDG.E R2, desc[UR40][R2.64] ;  /* 0x0000002802027981 */ /* 0x000764000c1e1900 */
.L_x_2872:
[----:B------:R-:W-:Y:S05]  /*181e0*/  BSYNC B0 ;  /* 0x0000000000007941 */ /* 0x000fea0003800000 */
.L_x_2871:
[----:B------:R-:W-:-:S03]  /*181f0*/  UMOV UR4, 0xffffffff ;  /* 0xffffffff00047882 */ /* 0x000fc60000000000 */
[----:B------:R-:W-:Y:S05]  /*18200*/  BRA.DIV UR4, `(.L_x_2873) ;  /* 0x0000006204dc7947 */ /* 0x000fea000b800000 */
[----:B-----5:R-:W4:Y:S02]  /*18210*/  SHFL.UP PT, R14, R2, 0x1, RZ ;  /* 0x04200000020e7989 */ /* 0x020f2400000e00ff */
[----:B----4-:R-:W-:-:S05]  /*18220*/  SEL R13, R14, RZ, P1 ;  /* 0x000000ff0e0d7207 */ /* 0x010fca0000800000 */
[----:B------:R-:W-:-:S05]  /*18230*/  IMAD.IADD R13, R2, 0x1, R13 ;  /* 0x00000001020d7824 */ /* 0x000fca00078e020d */
[----:B------:R-:W4:Y:S02]  /*18240*/  SHFL.UP PT, R14, R13, 0x2, RZ ;  /* 0x044000000d0e7989 */ /* 0x000f2400000e00ff */
[----:B----4-:R-:W-:-:S05]  /*18250*/  SEL R14, R14, RZ, P2 ;  /* 0x000000ff0e0e7207 */ /* 0x010fca0001000000 */
[----:B--23--:R-:W-:-:S05]  /*18260*/  IMAD.IADD R3, R13, 0x1, R14 ;  /* 0x000000010d037824 */ /* 0x00cfca00078e020e */
        /* <DEDUP_REMOVED lines=10> */
.L_x_3087:
[----:B------:R-:W-:Y:S02]  /*18310*/  ULDC UR4, c[0x0][0xc38] ;  /* 0x00030e0000047ab9 */ /* 0x000fe40000000800 */
[----:B------:R-:W-:-:S04]  /*18320*/  IMAD.U32 R4, RZ, RZ, UR4 ;  /* 0x00000004ff047e24 */ /* 0x000fc8000f8e00ff */
[----:B---3--:R-:W-:-:S04]  /*18330*/  IMAD R5, R14, R4, RZ ;  /* 0x000000040e057224 */ /* 0x008fc800078e02ff */
[----:B------:R-:W-:-:S05]  /*18340*/  IMAD.IADD R16, R5, 0x1, R16 ;  /* 0x0000000105107824 */ /* 0x000fca00078e0210 */
[----:B------:R-:W-:-:S13]  /*18350*/  ISETP.GT.AND P6, PT, R16, R0, PT ;  /* 0x000000001000720c */ /* 0x000fda0003fc4270 */
[----:B------:R-:W-:Y:S05]  /*18360*/  @!P6 BRA `(.L_x_2874) ;  /* 0xfffffffc0064e947 */ /* 0x000fea000383ffff */
.L_x_2869:
[----:B------:R-:W-:Y:S01]  /*18370*/  IMAD.IADD R16, R16, 0x1, -R5 ;  /* 0x0000000110107824 */ /* 0x000fe200078e0a05 */
[----:B------:R-:W-:-:S03]  /*18380*/  UMOV UR4, 0xffffffff ;  /* 0xffffffff00047882 */ /* 0x000fc60000000000 */
[----:B------:R-:W-:-:S05]  /*18390*/  IMAD R5, R3, R4, R16 ;  /* 0x0000000403057224 */ /* 0x000fca00078e0210 */
[----:B------:R-:W-:Y:S01]  /*183a0*/  ISETP.GT.AND P6, PT, R5, R0, PT ;  /* 0x000000000500720c */ /* 0x000fe20003fc4270 */
[----:B------:R-:W-:-:S12]  /*183b0*/  BRA.DIV UR4, `(.L_x_2875) ;  /* 0x00000066042c7947 */ /* 0x000fd8000b800000 */
[----:B------:R-:W-:-:S04]  /*183c0*/  VOTE.ANY R5, PT, !P6 ;  /* 0x0000000000057806 */ /* 0x000fc800070e0100 */
[----:B------:R-:W3:Y:S02]  /*183d0*/  POPC R6, R5 ;  /* 0x0000000500067309 */ /* 0x000ee40000000000 */
[----:B---3--:R3:W4:Y:S02]  /*183e0*/  SHFL.IDX PT, R17, R2, R6, 0x1f ;  /* 0x00001f0602117589 */ /* 0x00872400000e0000 */
.L_x_3091:
[----:B------:R-:W-:Y:S01]  /*183f0*/  ISETP.NE.AND P0, PT, R5, RZ, PT ;  /* 0x000000ff0500720c */ /* 0x000fe20003f05270 */
[----:B------:R-:W-:-:S12]  /*18400*/  IMAD.MOV.U32 R5, RZ, RZ, RZ ;  /* 0x000000ffff057224 */ /* 0x000fd800078e00ff */
[----:B------:R-:W-:Y:S05]  /*18410*/  @!P0 BRA `(.L_x_2876) ;  /* 0x0000000000108947 */ /* 0x000fea0003800000 */
[----:B------:R-:W-:Y:S01]  /*18420*/  UMOV UR4, 0xffffffff ;  /* 0xffffffff00047882 */ /* 0x000fe20000000000 */
[----:B------:R-:W-:Y:S02]  /*18430*/  VIADD R12, R6, 0xffffffff ;  /* 0xffffffff060c7836 */ /* 0x000fe40000000000 */
[----:B------:R-:W-:Y:S05]  /*18440*/  BRA.DIV UR4, `(.L_x_2877) ;  /* 0x0000006604507947 */ /* 0x000fea000b800000 */
[----:B------:R0:W0:Y:S02]  /*18450*/  SHFL.IDX PT, R5, R3, R12, 0x1f ;  /* 0x00001f0c03057589 */ /* 0x00002400000e0000 */
.L_x_2876:
[----:B0-23--:R-:W0:Y:S01]  /*18460*/  LDC.64 R2, c[0x0][0xc90] ;  /* 0x00032400ff027b82 */ /* 0x00de220000000a00 */
[----:B------:R-:W-:-:S04]  /*18470*/  IMAD.IADD R19, R6, 0x1, R19 ;  /* 0x0000000106137824 */ /* 0x000fc800078e0213 */
[----:B0-----:R-:W-:-:S05]  /*18480*/  IMAD.WIDE R2, R19, 0x4, R2 ;  /* 0x0000000413027825 */ /* 0x001fca00078e0202 */
[----:B------:R0:W4:Y:S01]  /*18490*/  LDG.E R7, desc[UR40][R2.64] ;  /* 0x0000002802077981 */ /* 0x000122000c1e1900 */
[----:B------:R-:W-:Y:S02]  /*184a0*/  IMAD R16, R5, R4, R16 ;  /* 0x0000000405107224 */ /* 0x000fe400078e0210 */
[----:B0-----:R-:W-:Y:S02]  /*184b0*/  IMAD.MOV.U32 R2, RZ, RZ, RZ ;  /* 0x000000ffff027224 */ /* 0x001fe400078e00ff */
[----:B----4-:R-:W-:-:S05]  /*184c0*/  IMAD R6, R17, R7, RZ ;  /* 0x0000000711067224 */ /* 0x010fca00078e02ff */
[----:B------:R-:W-:-:S04]  /*184d0*/  IABS R8, R6 ;  /* 0x0000000600087213 */ /* 0x000fc80000000000 */
[----:B-1----:R-:W0:Y:S08]  /*184e0*/  I2F.RP R9, R8 ;  /* 0x0000000800097306 */ /* 0x002e300000209400 */
[----:B0-----:R-:W0:Y:S02]  /*184f0*/  MUFU.RCP R9, R9 ;  /* 0x0000000900097308 */ /* 0x001e240000001000 */
[----:B0-----:R-:W-:-:S06]  /*18500*/  VIADD R10, R9, 0xffffffe ;  /* 0x0ffffffe090a7836 */ /* 0x001fcc0000000000 */
[----:B------:R-:W0:Y:S02]  /*18510*/  F2I.FTZ.U32.TRUNC.NTZ R3, R10 ;  /* 0x0000000a00037305 */ /* 0x000e24000021f000 */
[----:B0-----:R-:W-:-:S04]  /*18520*/  IMAD.MOV R5, RZ, RZ, -R3 ;  /* 0x000000ffff057224 */ /* 0x001fc800078e0a03 */
[----:B------:R-:W-:-:S04]  /*18530*/  IMAD R5, R5, R8, RZ ;  /* 0x0000000805057224 */ /* 0x000fc800078e02ff */
[----:B------:R-:W-:-:S04]  /*18540*/  IMAD.HI.U32 R2, R3, R5, R2 ;  /* 0x0000000503027227 */ /* 0x000fc800078e0002 */
[----:B------:R-:W-:Y:S01]  /*18550*/  IMAD.IADD R5, R0, 0x1, -R16 ;  /* 0x0000000100057824 */ /* 0x000fe200078e0a10 */
[----:B------:R-:W-:-:S04]  /*18560*/  IABS R0, R6 ;  /* 0x0000000600007213 */ /* 0x000fc80000000000 */
[----:B------:R-:W-:Y:S01]  /*18570*/  IABS R3, R5 ;  /* 0x0000000500037213 */ /* 0x000fe20000000000 */
[----:B------:R-:W-:-:S04]  /*18580*/  IMAD.MOV R0, RZ, RZ, -R0 ;  /* 0x000000ffff007224 */ /* 0x000fc800078e0a00 */
        /* <DEDUP_REMOVED lines=9> */
[----:B------:R-:W-:-:S05]  /*18620*/  @P0 IADD3 R2, R2, 0x1, RZ ;  /* 0x0000000102020810 */ /* 0x000fca0007ffe0ff */
[----:B------:R-:W-:Y:S01]  /*18630*/  @!P2 IMAD.MOV R2, RZ, RZ, -R2 ;  /* 0x000000ffff02a224 */ /* 0x000fe200078e0a02 */
[----:B------:R-:W-:-:S05]  /*18640*/  @!P1 LOP3.LUT R2, RZ, R6, RZ, 0x33, !PT ;  /* 0x00000006ff029212 */ /* 0x000fca00078e33ff */
[----:B------:R-:W-:Y:S02]  /*18650*/  IMAD R0, R7, R2, RZ ;  /* 0x0000000207007224 */ /* 0x000fe400078e02ff */
[----:B------:R-:W-:Y:S02]  /*18660*/  IMAD.MOV R2, RZ, RZ, -R2 ;  /* 0x000000ffff027224 */ /* 0x000fe400078e0a02 */
[----:B------:R-:W-:Y:S02]  /*18670*/  IMAD.MOV R3, RZ, RZ, -R0 ;  /* 0x000000ffff037224 */ /* 0x000fe400078e0a00 */
[----:B------:R-:W-:-:S03]  /*18680*/  IMAD R5, R6, R2, R5 ;  /* 0x0000000206057224 */ /* 0x000fc600078e0205 */
[----:B------:R-:W-:-:S04]  /*18690*/  VIADDMNMX R4, R3, R4, R7, PT ;  /* 0x0000000403047246 */ /* 0x000fc80003800107 */
        /* <DEDUP_REMOVED lines=8> */
[----:B------:R-:W-:Y:S02]  /*18720*/  IMAD R11, R2, R7, RZ ;  /* 0x00000007020b7224 */ /* 0x000fe400078e02ff */
[----:B------:R-:W-:-:S04]  /*18730*/  IMAD.MOV.U32 R2, RZ, RZ, RZ ;  /* 0x000000ffff027224 */ /* 0x000fc800078e00ff */
[----:B------:R-:W-:Y:S01]  /*18740*/  IMAD.HI.U32 R2, R3, R11, R2 ;  /* 0x0000000b03027227 */ /* 0x000fe200078e0002 */
[----:B------:R-:W-:-:S05]  /*18750*/  IABS R3, R5 ;  /* 0x0000000500037213 */ /* 0x000fca0000000000 */
[----:B------:R-:W-:-:S04]  /*18760*/  IMAD.HI.U32 R2, R2, R3, RZ ;  /* 0x0000000302027227 */ /* 0x000fc800078e00ff */
[----:B------:R-:W-:Y:S01]  /*18770*/  IMAD R6, R2, R6, R3 ;  /* 0x0000000602067224 */ /* 0x000fe200078e0203 */
[C---:B------:R-:W-:Y:S01]  /*18780*/  LOP3.LUT R3, R5.reuse, R4, RZ, 0x3c, !PT ;  /* 0x0000000405037212 */ /* 0x040fe200078e3cff */
[----:B------:R-:W-:-:S03]  /*18790*/  IMAD.IADD R5, R5, 0x1, R0 ;  /* 0x0000000105057824 */ /* 0x000fc600078e0200 */
        /* <DEDUP_REMOVED lines=14> */
.L_x_2870:
[----:B------:R-:W-:Y:S01]  /*18880*/  UMOV UR4, URZ ;  /* 0x0000003f00047c82 */ /* 0x000fe20008000000 */
[----:B------:R-:W-:Y:S01]  /*18890*/  UMOV UR5, URZ ;  /* 0x0000003f00057c82 */ /* 0x000fe20008000000 */
[----:B------:R-:W-:Y:S01]  /*188a0*/  ULDC UR6, c[0x0][0xc3c] ;  /* 0x00030f0000067ab9 */ /* 0x000fe20000000800 */
[----:B------:R-:W-:Y:S02]  /*188b0*/  IMAD.MOV.U32 R16, RZ, RZ, R0 ;  /* 0x000000ffff107224 */ /* 0x000fe400078e0000 */
[----:B------:R-:W-:Y:S02]  /*188c0*/  IMAD.U32 R17, RZ, RZ, UR4 ;  /* 0x00000004ff117e24 */ /* 0x000fe4000f8e00ff */
[----:B------:R-:W-:Y:S02]  /*188d0*/  IMAD.U32 R18, RZ, RZ, UR5 ;  /* 0x00000005ff127e24 */ /* 0x000fe4000f8e00ff */
[----:B------:R-:W-:-:S07]  /*188e0*/  IMAD.U32 R19, RZ, RZ, UR6 ;  /* 0x00000006ff137e24 */ /* 0x000fce000f8e00ff */
.L_x_2878:
[----:B------:R-:W3:Y:S01]  /*188f0*/  S2R R0, SR_TID.X ;  /* 0x0000000000007919 */ /* 0x000ee20000002100 */
[----:B------:R-:W-:Y:S05]  /*18900*/  WARPSYNC.ALL ;  /* 0x0000000000007948 */ /* 0x000fea0003800000 */
[----:B------:R-:W-:Y:S01]  /*18910*/  BAR.SYNC.DEFER_BLOCKING 0x4, 0x200 ;  /* 0x0108000000007b1d */ /* 0x000fe20000010000 */
[----:B---3--:R-:W-:-:S04]  /*18920*/  LOP3.LUT R0, R0, 0x1f, RZ, 0xc0, !PT ;  /* 0x0000001f00007812 */ /* 0x008fc800078ec0ff */
[----:B------:R-:W-:-:S13]  /*18930*/  ISETP.NE.AND P0, PT, R0, RZ, PT ;  /* 0x000000ff0000720c */ /* 0x000fda0003f05270 */
[----:B--2---:R-:W2:Y:S01]  /*18940*/  @!P0 S2R R3, SR_CgaCtaId ;  /* 0x0000000000038919 */ /* 0x004ea20000008800 */
[----:B------:R-:W-:-:S04]  /*18950*/  @!P0 MOV R0, 0x400 ;  /* 0x0000040000008802 */ /* 0x000fc80000000f00 */
[----:B--2---:R-:W-:-:S05]  /*18960*/  @!P0 LEA R22, R3, R0, 0x18 ;  /* 0x0000000003168211 */ /* 0x004fca00078ec0ff */
[----:B------:R2:W-:Y:S01]  /*18970*/  @!P0 STS.128 [R22+0x168d0], R16 ;  /* 0x0168d01016008388 */ /* 0x0005e20000000c00 */
[----:B------:R-:W-:Y:S06]  /*18980*/  BAR.ARV 0x5, 0x200 ;  /* 0x0148000000007b1d */ /* 0x000fec0000002000 */
.L_x_2867:
[----:B------:R-:W-:Y:S02]  /*18990*/  ULDC UR4, c[0x0][0xc3c] ;  /* 0x00030f0000047ab9 */ /* 0x000fe40000000800 */
[----:B----4-:R-:W-:-:S13]  /*189a0*/  ISETP.GE.AND P0, PT, R19, UR4, PT ;  /* 0x0000000413007c0c */ /* 0x010fda000bf06270 */
[----:B------:R-:W-:Y:S05]  /*189b0*/  @!P0 BRA `(.L_x_2879) ;  /* 0xffffffa4000c8947 */ /* 0x000fea000383ffff */
[----:B------:R-:W-:Y:S05]  /*189c0*/  BSYNC B8 ;  /* 0x0000000000087941 */ /* 0x000fea0003800000 */
.L_x_2786:
[----:B-1----:R-:W4:Y:S01]  /*189d0*/  LDL.LU R0, [R1+0x44] ;  /* 0x0000440001007983 */ /* 0x002f220000300800 */
[----:B------:R-:W-:Y:S01]  /*189e0*/  BSSY B0, `(.L_x_2880) ;  /* 0x000000b000007945 */ /* 0x000fe20003800000 */
[----:B------:R-:W1:Y:S01]  /*189f0*/  S2R R5, SR_CgaCtaId ;  /* 0x0000000000057919 */ /* 0x000e620000008800 */
[----:B----4-:R-:W-:-:S05]  /*18a00*/  VIADD R0, R0, 0x1 ;  /* 0x0000000100007836 */ /* 0x010fca0000000000 */
[----:B------:R-:W-:-:S04]  /*18a10*/  LEA.HI R2, R0, R0, RZ, 0x1 ;  /* 0x0000000000027211 */ /* 0x000fc800078f08ff */
[----:B------:R-:W-:Y:S02]  /*18a20*/  LOP3.LUT R3, R2, 0xfffffffe, RZ, 0xc0, !PT ;  /* 0xfffffffe02037812 */ /* 0x000fe400078ec0ff */
[----:B------:R-:W-:Y:S02]  /*18a30*/  MOV R2, 0x400 ;  /* 0x0000040000027802 */ /* 0x000fe40000000f00 */
[----:B------:R-:W-:Y:S02]  /*18a40*/  IADD3 R0, R0, -R3, RZ ;  /* 0x8000000300007210 */ /* 0x000fe40007ffe0ff */
[----:B-1----:R-:W-:Y:S02]  /*18a50*/  LEA R5, R5, R2, 0x18 ;  /* 0x0000000205057211 */ /* 0x002fe400078ec0ff */
[----:B------:R-:W-:-:S04]  /*18a60*/  SHF.L.U32 R0, R0, 0x1f, RZ ;  /* 0x0000001f00007819 */ /* 0x000fc800000006ff */
[----:B------:R-:W1:Y:S02]  /*18a70*/  SYNCS.PHASECHK.TRANS64.TRYWAIT P0, [R5+URZ+0x16820], R0 ;  /* 0x01682000050075a7 */ /* 0x000e64000800017f */
[----:B-1----:R-:W-:Y:S05]  /*18a80*/  @!P0 BRA `(.L_x_2881) ;  /* 0x0000005c00e88947 */ /* 0x002fea0003800000 */
.L_x_3094:
[----:B------:R-:W-:Y:S05]  /*18a90*/  BSYNC B0 ;  /* 0x0000000000007941 */ /* 0x000fea0003800000 */
.L_x_2880:
[----:B------:R-:W-:-:S03]  /*18aa0*/  UMOV UR4, 0xffffffff ;  /* 0xffffffff00047882 */ /* 0x000fc60000000000 */
[----:B------:R-:W-:Y:S05]  /*18ab0*/  BRA.DIV UR4, `(.L_x_2882) ;  /* 0x0000005e04f07947 */ /* 0x000fea000b800000 */
[----:B-1----:R-:W1:Y:S02]  /*18ac0*/  S2R R0, SR_TID.X ;  /* 0x0000000000007919 */ /* 0x002e640000002100 */
[----:B-1----:R-:W-:-:S04]  /*18ad0*/  SHF.R.U32.HI R0, RZ, 0x5, R0 ;  /* 0x00000005ff007819 */ /* 0x002fc80000011600 */
[----:B------:R-:W-:-:S05]  /*18ae0*/  LOP3.LUT R0, R0, 0x3, RZ, 0xc0, !PT ;  /* 0x0000000300007812 */ /* 0x000fca00078ec0ff */
[----:B------:R1:W4:Y:S02]  /*18af0*/  SHFL.IDX PT, R14, R0, RZ, 0x1f ;  /* 0x00001fff000e7589 */ /* 0x00032400000e0000 */
.L_x_3097:
[----:B----4-:R-:W-:-:S13]  /*18b00*/  ISETP.NE.AND P0, PT, R14, RZ, PT ;  /* 0x000000ff0e00720c */ /* 0x010fda0003f05270 */
[----:B------:R-:W-:Y:S05]  /*18b10*/  @P0 BRA `(.L_x_2631) ;  /* 0x0000000000880947 */ /* 0x000fea0003800000 */
[----:B------:R-:W-:-:S03]  /*18b20*/  UMOV UR4, 0xffffffff ;  /* 0xffffffff00047882 */ /* 0x000fc60000000000 */
[----:B------:R-:W-:Y:S05]  /*18b30*/  BRA.DIV UR4, `(.L_x_2883) ;  /* 0x0000006204047947 */ /* 0x000fea000b800000 */
[----:B------:R-:W-:-:S13]  /*18b40*/  ELECT P6, URZ, PT ;  /* 0x00000000003f782f */ /* 0x000fda00038c0000 */
.L_x_3100:
[----:B------:R-:W-:Y:S05]  /*18b50*/  @!P6 BRA `(.L_x_2631) ;  /* 0x000000000078e947 */ /* 0x000fea0003800000 */
[----:B-1----:R-:W4:Y:S02]  /*18b60*/  LDL.LU R0, [R1+0x30] ;  /* 0x0000300001007983 */ /* 0x002f240000300800 */
[----:B----4-:R-:W-:-:S04]  /*18b70*/  LOP3.LUT R0, R0, 0x2, RZ, 0xfc, !PT ;  /* 0x0000000200007812 */ /* 0x010fc800078efcff */
[----:B------:R-:W-:-:S13]  /*18b80*/  ISETP.NE.AND P0, PT, R0, 0x3, PT ;  /* 0x000000030000780c */ /* 0x000fda0003f05270 */
[----:B------:R-:W-:Y:S05]  /*18b90*/  @!P0 BRA `(.L_x_2884) ;  /* 0x0000000000048947 */ /* 0x000fea0003800000 */
[----:B------:R-:W-:Y:S01]  /*18ba0*/  BPT.TRAP 0x1 ;  /* 0x000000040000795c */ /* 0x000fe20000300000 */
.L_x_2884:
[C---:B------:R-:W-:Y:S01]  /*18bb0*/  IMAD R3, R26.reuse, 0x8, R5 ;  /* 0x000000081a037824 */ /* 0x040fe200078e0205 */
[----:B------:R-:W-:Y:S01]  /*18bc0*/  SHF.L.U32 R2, R29, 0x1f, RZ ;  /* 0x0000001f1d027819 */ /* 0x000fe200000006ff */
[----:B------:R-:W-:-:S03]  /*18bd0*/  VIADD R26, R26, 0x1 ;  /* 0x000000011a1a7836 */ /* 0x000fc60000000000 */
[----:B------:R-:W1:Y:S02]  /*18be0*/  SYNCS.PHASECHK.TRANS64.TRYWAIT P1, [R3+URZ+0x16840], R2 ;  /* 0x01684002030075a7 */ /* 0x000e64000802017f */
[----:B------:R-:W-:-:S04]  /*18bf0*/  ISETP.NE.AND P2, PT, R26, 0x2, PT ;  /* 0x000000021a00780c */ /* 0x000fc80003f45270 */
[----:B------:R-:W-:Y:S01]  /*18c00*/  SEL R0, RZ, 0x1, P2 ;  /* 0x00000001ff007807 */ /* 0x000fe20001000000 */
[----:B-1----:R-:W-:Y:S08]  /*18c10*/  @!P1 BRA `(.L_x_2885) ;  /* 0x0000005c00ec9947 */ /* 0x002ff00003800000 */
.L_x_3101:
[----:B------:R-:W-:Y:S02]  /*18c20*/  SEL R26, R26, RZ, P2 ;  /* 0x000000ff1a1a7207 */ /* 0x000fe40001000000 */
[----:B------:R-:W-:Y:S01]  /*18c30*/  LOP3.LUT R0, R29, R0, RZ, 0x3c, !PT ;  /* 0x000000001d007212 */ /* 0x000fe200078e3cff */
[----:B------:R-:W-:Y:S06]  /*18c40*/  @!P0 BRA `(.L_x_2886) ;  /* 0x0000000000048947 */ /* 0x000fec0003800000 */
[----:B------:R-:W-:Y:S01]  /*18c50*/  BPT.TRAP 0x1 ;  /* 0x000000040000795c */ /* 0x000fe20000300000 */
.L_x_2886:
[----:B------:R-:W-:Y:S01]  /*18c60*/  IMAD R5, R26, 0x8, R5 ;  /* 0x000000081a057824 */ /* 0x000fe200078e0205 */
[----:B------:R-:W-:-:S04]  /*18c70*/  SHF.L.U32 R0, R0, 0x1f, RZ ;  /* 0x0000001f00007819 */ /* 0x000fc800000006ff */
[----:B------:R-:W4:Y:S02]  /*18c80*/  SYNCS.PHASECHK.TRANS64.TRYWAIT P1, [R5+URZ+0x16840], R0 ;  /* 0x01684000050075a7 */ /* 0x000f24000802017f */
[----:B----4-:R-:W-:Y:S05]  /*18c90*/  @!P1 BRA `(.L_x_2887) ;  /* 0x0000005c00e09947 */ /* 0x010fea0003800000 */
.L_x_3102:
[----:B------:R-:W-:Y:S05]  /*18ca0*/  @!P0 BRA `(.L_x_2888) ;  /* 0x0000000000048947 */ /* 0x000fea0003800000 */
[----:B------:R-:W-:Y:S01]  /*18cb0*/  BPT.TRAP 0x1 ;  /* 0x000000040000795c */ /* 0x000fe20000300000 */
.L_x_2888:
[----:B------:R-:W5:Y:S02]  /*18cc0*/  SYNCS.PHASECHK.TRANS64.TRYWAIT P1, [R3+URZ+0x16860], R2 ;  /* 0x01686002030075a7 */ /* 0x000f64000802017f */
[----:B-----5:R-:W-:Y:S05]  /*18cd0*/  @!P1 BRA `(.L_x_2889) ;  /* 0x0000005c00e49947 */ /* 0x020fea0003800000 */
.L_x_3103:
[----:B------:R-:W-:Y:S05]  /*18ce0*/  @!P0 BRA `(.L_x_2890) ;  /* 0x0000000000048947 */ /* 0x000fea0003800000 */
[----:B------:R-:W-:Y:S01]  /*18cf0*/  BPT.TRAP 0x1 ;  /* 0x000000040000795c */ /* 0x000fe20000300000 */
.L_x_2890:
[----:B------:R0:W0:Y:S02]  /*18d00*/  SYNCS.PHASECHK.TRANS64.TRYWAIT P0, [R5+URZ+0x16860], R0 ;  /* 0x01686000050075a7 */ /* 0x000024000800017f */
[----:B0-----:R-:W-:Y:S05]  /*18d10*/  @!P0 NANOSLEEP.SYNCS 0x989680 ;  /* 0x009896800000895d */ /* 0x001fea0003900000 */
[----:B------:R-:W0:Y:S02]  /*18d20*/  @!P0 SYNCS.PHASECHK.TRANS64 P0, [R5+URZ+0x16860], R0 ;  /* 0x01686000050085a7 */ /* 0x000e24000800007f */
[----:B0-----:R-:W-:Y:S05]  /*18d30*/  @!P0 BRA `(.L_x_2890) ;  /* 0xfffffffc00f08947 */ /* 0x001fea000383ffff */
.L_x_2631:
[----:B------:R-:W-:Y:S05]  /*18d40*/  BSYNC B9 ;  /* 0x0000000000097941 */ /* 0x000fea0003800000 */
.L_x_2628:
[----:B------:R-:W-:Y:S05]  /*18d50*/  EXIT ;  /* 0x000000000000794d */ /* 0x000fea0003800000 */
.L_x_2649:
[----:B0-----:R0:W1:Y:S02]  /*18d60*/  SYNCS.PHASECHK.TRANS64.TRYWAIT P6, [R69+URZ+0x16890], R77 ;  /* 0x0168904d450075a7 */ /* 0x00106400080c017f */
[----:B-1----:R-:W-:Y:S05]  /*18d70*/  @!P6 NANOSLEEP.SYNCS 0x989680 ;  /* 0x009896800000e95d */ /* 0x002fea0003900000 */
[----:B------:R-:W1:Y:S02]  /*18d80*/  @!P6 SYNCS.PHASECHK.TRANS64 P6, [R69+URZ+0x16890], R77 ;  /* 0x0168904d4500e5a7 */ /* 0x000e6400080c007f */
[----:B-1----:R-:W-:Y:S05]  /*18d90*/  @!P6 BRA `(.L_x_2649) ;  /* 0xfffffffc00f0e947 */ /* 0x002fea000383ffff */
[----:B------:R-:W-:Y:S05]  /*18da0*/  BRA `(.L_x_2891) ;  /* 0xfffffe9c00687947 */ /* 0x000fea000383ffff */
.L_x_2650:
        /* <DEDUP_REMOVED lines=8> */
.L_x_2893:
[----:B------:R-:W-:Y:S05]  /*18e30*/  BSYNC B1 ;  /* 0x0000000000017941 */ /* 0x000fea0003800000 */
.L_x_2892:
        /* <DEDUP_REMOVED lines=8> */
.L_x_2894:
[----:B------:R-:W-:Y:S05]  /*18ec0*/  BRA `(.L_x_2895) ;  /* 0xfffffe9c00347947 */ /* 0x000fea000383ffff */
.L_x_2659:
        /* <DEDUP_REMOVED lines=8> */
.L_x_2897:
[----:B------:R-:W-:Y:S05]  /*18f50*/  BSYNC B1 ;  /* 0x0000000000017941 */ /* 0x000fea0003800000 */
.L_x_2896:
[----:B------:R-:W-:Y:S01]  /*18f60*/  IMAD.MOV.U32 R13, RZ, RZ, R85 ;  /* 0x000000ffff0d7224 */ /* 0x000fe200078e0055 */
[----:B------:R-:W-:Y:S01]  /*18f70*/  MOV R11, 0x1c1f ;  /* 0x00001c1f000b7802 */ /* 0x000fe20000000f00 */
[----:B------:R-:W-:Y:S02]  /*18f80*/  IMAD.MOV.U32 R12, RZ, RZ, 0x1 ;  /* 0x00000001ff0c7424 */ /* 0x000fe400078e00ff */
[----:B------:R-:W-:Y:S02]  /*18f90*/  IMAD.MOV.U32 R15, RZ, RZ, -0x1 ;  /* 0xffffffffff0f7424 */ /* 0x000fe400078e00ff */
[----:B------:R-:W-:-:S07]  /*18fa0*/  IMAD.MOV.U32 R45, RZ, RZ, R14 ;  /* 0x000000ffff2d7224 */ /* 0x000fce00078e000e */
[----:B------:R-:W-:Y:S05]  /*18fb0*/  WARPSYNC.COLLECTIVE R15, `(.L_x_2898) ;  /* 0x000000000f087348 */ /* 0x000fea0003c00000 */
[----:B------:R0:W1:Y:S02]  /*18fc0*/  SHFL.IDX P6, R14, R13, R12, R11 ;  /* 0x0000000c0d0e7389 */ /* 0x00006400000c000b */
[----:B01----:R-:W-:Y:S01]  /*18fd0*/  ENDCOLLECTIVE ;  /* 0x000000000000791b */ /* 0x003fe20003800000 */
.L_x_2898:
[----:B------:R-:W-:Y:S05]  /*18fe0*/  BRA `(.L_x_2899) ;  /* 0xfffffea000c07947 */ /* 0x000fea000383ffff */
.L_x_2671:
[----:B-1----:R1:W2:Y:S02]  /*18ff0*/  SYNCS.PHASECHK.TRANS64.TRYWAIT P4, [R69+URZ+0x16890], R77 ;  /* 0x0168904d450075a7 */ /* 0x0022a4000808017f */
[----:B--2---:R-:W-:Y:S05]  /*19000*/  @!P4 NANOSLEEP.SYNCS 0x989680 ;  /* 0x009896800000c95d */ /* 0x004fea0003900000 */
[----:B------:R-:W2:Y:S02]  /*19010*/  @!P4 SYNCS.PHASECHK.TRANS64 P4, [R69+URZ+0x16890], R77 ;  /* 0x0168904d4500c5a7 */ /* 0x000ea4000808007f */
[----:B--2---:R-:W-:Y:S05]  /*19020*/  @!P4 BRA `(.L_x_2671) ;  /* 0xfffffffc00f0c947 */ /* 0x004fea000383ffff */
[----:B------:R-:W-:Y:S05]  /*19030*/  BRA `(.L_x_2900) ;  /* 0xfffffeac00e47947 */ /* 0x000fea000383ffff */
.L_x_2672:
        /* <DEDUP_REMOVED lines=8> */
.L_x_2902:
[----:B------:R-:W-:Y:S05]  /*190c0*/  BSYNC B1 ;  /* 0x0000000000017941 */ /* 0x000fea0003800000 */
.L_x_2901:
        /* <DEDUP_REMOVED lines=8> */
.L_x_2903:
[----:B------:R-:W-:Y:S01]  /*19150*/  IMAD.MOV.U32 R80, RZ, RZ, R14 ;  /* 0x000000ffff507224 */ /* 0x000fe200078e000e */
[----:B------:R-:W-:Y:S06]  /*19160*/  BRA `(.L_x_2904) ;  /* 0xfffffeac00b07947 */ /* 0x000fec000383ffff */
.L_x_2677:
        /* <DEDUP_REMOVED lines=8> */
.L_x_2906:
[----:B------:R-:W-:Y:S05]  /*191f0*/  BSYNC B1 ;  /* 0x0000000000017941 */ /* 0x000fea0003800000 */
.L_x_2905:
[----:B------:R-:W-:Y:S01]  /*19200*/  IMAD.MOV.U32 R13, RZ, RZ, R85 ;  /* 0x000000ffff0d7224 */ /* 0x000fe200078e0055 */
[----:B------:R-:W-:Y:S01]  /*19210*/  MOV R15, 0xffffffff ;  /* 0xffffffff000f7802 */ /* 0x000fe20000000f00 */
[----:B------:R-:W-:Y:S02]  /*19220*/  IMAD.MOV.U32 R12, RZ, RZ, 0x1 ;  /* 0x00000001ff0c7424 */ /* 0x000fe400078e00ff */
[----:B------:R-:W-:Y:S02]  /*19230*/  IMAD.MOV.U32 R11, RZ, RZ, 0x1c1f ;  /* 0x00001c1fff0b7424 */ /* 0x000fe400078e00ff */
[----:B------:R-:W-:-:S07]  /*19240*/  IMAD.MOV.U32 R39, RZ, RZ, R14 ;  /* 0x000000ffff277224 */ /* 0x000fce00078e000e */
[----:B------:R-:W-:Y:S05]  /*19250*/  WARPSYNC.COLLECTIVE R15, `(.L_x_2907) ;  /* 0x000000000f087348 */ /* 0x000fea0003c00000 */
[----:B------:R0:W1:Y:S02]  /*19260*/  SHFL.IDX P6, R14, R13, R12, R11 ;  /* 0x0000000c0d0e7389 */ /* 0x00006400000c000b */
[----:B01----:R-:W-:Y:S01]  /*19270*/  ENDCOLLECTIVE ;  /* 0x000000000000791b */ /* 0x003fe20003800000 */
.L_x_2907:
[----:B------:R-:W-:Y:S01]  /*19280*/  IMAD.MOV.U32 R38, RZ, RZ, R14 ;  /* 0x000000ffff267224 */ /* 0x000fe200078e000e */
[----:B------:R-:W-:Y:S06]  /*19290*/  BRA `(.L_x_2908) ;  /* 0xfffffeb400707947 */ /* 0x000fec000383ffff */
.L_x_2682:
[----:B0-----:R0:W1:Y:S02]  /*192a0*/  SYNCS.PHASECHK.TRANS64.TRYWAIT P3, [R69+URZ+0x16890], R77 ;  /* 0x0168904d450075a7 */ /* 0x001064000806017f */
[----:B-1----:R-:W-:Y:S05]  /*192b0*/  @!P3 NANOSLEEP.SYNCS 0x989680 ;  /* 0x009896800000b95d */ /* 0x002fea0003900000 */
[----:B------:R-:W1:Y:S02]  /*192c0*/  @!P3 SYNCS.PHASECHK.TRANS64 P3, [R69+URZ+0x16890], R77 ;  /* 0x0168904d4500b5a7 */ /* 0x000e64000806007f */
[----:B-1----:R-:W-:Y:S05]  /*192d0*/  @!P3 BRA `(.L_x_2682) ;  /* 0xfffffffc00f0b947 */ /* 0x002fea000383ffff */
[----:B------:R-:W-:Y:S05]  /*192e0*/  BRA `(.L_x_2909) ;  /* 0xfffffebc00887947 */ /* 0x000fea000383ffff */
.L_x_2683:
        /* <DEDUP_REMOVED lines=8> */
.L_x_2911:
[----:B------:R-:W-:Y:S05]  /*19370*/  BSYNC B1 ;  /* 0x0000000000017941 */ /* 0x000fea0003800000 */
.L_x_2910:
        /* <DEDUP_REMOVED lines=8> */
.L_x_2912:
[----:B------:R-:W-:Y:S01]  /*19400*/  IMAD.MOV.U32 R37, RZ, RZ, R14 ;  /* 0x000000ffff257224 */ /* 0x000fe200078e000e */
[----:B------:R-:W-:Y:S06]  /*19410*/  BRA `(.L_x_2913) ;  /* 0xfffffebc00ac7947 */ /* 0x000fec000383ffff */
.L_x_2686:
        /* <DEDUP_REMOVED lines=8> */
.L_x_2915:
[----:B------:R-:W-:Y:S05]  /*194a0*/  BSYNC B1 ;  /* 0x0000000000017941 */ /* 0x000fea0003800000 */
.L_x_2914:
        /* <DEDUP_REMOVED lines=8> */
.L_x_2916:
[----:B------:R-:W-:Y:S01]  /*19530*/  IMAD.MOV.U32 R37, RZ, RZ, R14 ;  /* 0x000000ffff257224 */ /* 0x000fe200078e000e */
[----:B------:R-:W-:Y:S06]  /*19540*/  BRA `(.L_x_2917) ;  /* 0xfffffebc00a87947 */ /* 0x000fec000383ffff */
.L_x_2690:
[----:B0-----:R0:W3:Y:S02]  /*19550*/  SYNCS.PHASECHK.TRANS64.TRYWAIT P4, [R69+URZ+0x168b0], R77 ;  /* 0x0168b04d450075a7 */ /* 0x0010e4000808017f */
[----:B---3--:R-:W-:Y:S05]  /*19560*/  @!P4 NANOSLEEP.SYNCS 0x989680 ;  /* 0x009896800000c95d */ /* 0x008fea0003900000 */
[----:B------:R-:W3:Y:S02]  /*19570*/  @!P4 SYNCS.PHASECHK.TRANS64 P4, [R69+URZ+0x168b0], R77 ;  /* 0x0168b04d4500c5a7 */ /* 0x000ee4000808007f */
[----:B---3--:R-:W-:Y:S05]  /*19580*/  @!P4 BRA `(.L_x_2690) ;  /* 0xfffffffc00f0c947 */ /* 0x008fea000383ffff */
[----:B------:R-:W-:Y:S05]  /*19590*/  BRA `(.L_x_2918) ;  /* 0xfffffec000207947 */ /* 0x000fea000383ffff */
.L_x_2698:
        /* <DEDUP_REMOVED lines=9> */
[----:B------:R-:W-:-:S07]  /*19630*/  IMAD.MOV.U32 R13, RZ, RZ, R0 ;  /* 0x000000ffff0d7224 */ /* 0x000fce00078e0000 */
[----:B----45:R-:W-:Y:S05]  /*19640*/  WARPSYNC.COLLECTIVE R15, `(.L_x_2920) ;  /* 0x000000000f087348 */ /* 0x030fea0003c00000 */
[----:B------:R0:W1:Y:S02]  /*19650*/  SHFL.IDX P6, R14, R13, R12, R11 ;  /* 0x0000000c0d0e7389 */ /* 0x00006400000c000b */
[----:B01--45:R-:W-:Y:S01]  /*19660*/  ENDCOLLECTIVE ;  /* 0x000000000000791b */ /* 0x033fe20003800000 */
.L_x_2920:
[----:B------:R-:W-:Y:S05]  /*19670*/  BSYNC B0 ;  /* 0x0000000000007941 */ /* 0x000fea0003800000 */
.L_x_2919:
[----:B------:R0:W-:Y:S01]  /*19680*/  STL [R1+0x1c], R14 ;  /* 0x00001c0e01007387 */ /* 0x0001e20000100800 */
[----:B------:R-:W-:Y:S05]  /*19690*/  BRA `(.L_x_2921) ;  /* 0xfffffec400d47947 */ /* 0x000fea000383ffff */
.L_x_2710:
[----:B------:R-:W-:Y:S01]  /*196a0*/  BSSY B1, `(.L_x_2922) ;  /* 0x0000008000017945 */ /* 0x000fe20003800000 */
[----:B------:R-:W-:Y:S02]  /*196b0*/  IMAD.MOV.U32 R13, RZ, RZ, R6 ;  /* 0x000000ffff0d7224 */ /* 0x000fe400078e0006 */
[----:B------:R-:W-:Y:S02]  /*196c0*/  IMAD.MOV.U32 R12, RZ, RZ, RZ ;  /* 0x000000ffff0c7224 */ /* 0x000fe400078e00ff */
[----:B------:R-:W-:Y:S02]  /*196d0*/  IMAD.MOV.U32 R11, RZ, RZ, 0x1c1f ;  /* 0x00001c1fff0b7424 */ /* 0x000fe400078e00ff */
[----:B------:R-:W-:-:S07]  /*196e0*/  IMAD.MOV.U32 R15, RZ, RZ, -0x1 ;  /* 0xffffffffff0f7424 */ /* 0x000fce00078e00ff */
[----:B0---4-:R-:W-:Y:S05]  /*196f0*/  WARPSYNC.COLLECTIVE R15, `(.L_x_2923) ;  /* 0x000000000f087348 */ /* 0x011fea0003c00000 */
[----:B0-----:R0:W1:Y:S02]  /*19700*/  SHFL.IDX P6, R14, R13, R12, R11 ;  /* 0x0000000c0d0e7389 */ /* 0x00106400000c000b */
[----:B01--4-:R-:W-:Y:S01]  /*19710*/  ENDCOLLECTIVE ;  /* 0x000000000000791b */ /* 0x013fe20003800000 */
.L_x_2923:
[----:B------:R-:W-:Y:S05]  /*19720*/  BSYNC B1 ;  /* 0x0000000000017941 */ /* 0x000fea0003800000 */
.L_x_2922:
        /* <DEDUP_REMOVED lines=8> */
.L_x_2924:
[----:B------:R-:W-:Y:S02]  /*197b0*/  IMAD.MOV.U32 R13, RZ, RZ, R8 ;  /* 0x000000ffff0d7224 */ /* 0x000fe400078e0008 */
[----:B------:R-:W-:-:S07]  /*197c0*/  IMAD.MOV.U32 R0, RZ, RZ, R14 ;  /* 0x000000ffff007224 */ /* 0x000fce00078e000e */
[----:B------:R-:W-:Y:S05]  /*197d0*/  WARPSYNC.COLLECTIVE R15, `(.L_x_2925) ;  /* 0x000000000f087348 */ /* 0x000fea0003c00000 */
[----:B------:R0:W1:Y:S02]  /*197e0*/  SHFL.IDX P6, R14, R13, R12, R11 ;  /* 0x0000000c0d0e7389 */ /* 0x00006400000c000b */
[----:B01----:R-:W-:Y:S01]  /*197f0*/  ENDCOLLECTIVE ;  /* 0x000000000000791b */ /* 0x003fe20003800000 */
.L_x_2925:
[----:B------:R-:W-:Y:S02]  /*19800*/  IMAD.MOV.U32 R13, RZ, RZ, R7 ;  /* 0x000000ffff0d7224 */ /* 0x000fe400078e0007 */
[----:B------:R-:W-:-:S07]  /*19810*/  IMAD.MOV.U32 R5, RZ, RZ, R14 ;  /* 0x000000ffff057224 */ /* 0x000fce00078e000e */
[----:B------:R-:W-:Y:S05]  /*19820*/  WARPSYNC.COLLECTIVE R15, `(.L_x_2926) ;  /* 0x000000000f087348 */ /* 0x000fea0003c00000 */
[----:B------:R0:W1:Y:S02]  /*19830*/  SHFL.IDX P6, R14, R13, R12, R11 ;  /* 0x0000000c0d0e7389 */ /* 0x00006400000c000b */
[----:B01----:R-:W-:Y:S01]  /*19840*/  ENDCOLLECTIVE ;  /* 0x000000000000791b */ /* 0x003fe20003800000 */
.L_x_2926:
[----:B------:R-:W-:Y:S05]  /*19850*/  BRA `(.L_x_2927) ;  /* 0xfffffecc00587947 */ /* 0x000fea000383ffff */
.L_x_2713:
[----:B------:R-:W-:Y:S01]  /*19860*/  BSSY B1, `(.L_x_2928) ;  /* 0x0000008000017945 */ /* 0x000fe20003800000 */
[----:B------:R-:W-:Y:S01]  /*19870*/  MOV R13, R6 ;  /* 0x00000006000d7202 */ /* 0x000fe20000000f00 */
[----:B------:R-:W-:Y:S02]  /*19880*/  IMAD.MOV.U32 R12, RZ, RZ, 0x1 ;  /* 0x00000001ff0c7424 */ /* 0x000fe400078e00ff */
[----:B------:R-:W-:Y:S02]  /*19890*/  IMAD.MOV.U32 R11, RZ, RZ, 0x1c1f ;  /* 0x00001c1fff0b7424 */ /* 0x000fe400078e00ff */
[----:B------:R-:W-:-:S07]  /*198a0*/  IMAD.MOV.U32 R15, RZ, RZ, -0x1 ;  /* 0xffffffffff0f7424 */ /* 0x000fce00078e00ff */
[----:B0---4-:R-:W-:Y:S05]  /*198b0*/  WARPSYNC.COLLECTIVE R15, `(.L_x_2929) ;  /* 0x000000000f087348 */ /* 0x011fea0003c00000 */
[----:B0-----:R0:W1:Y:S02]  /*198c0*/  SHFL.IDX P6, R14, R13, R12, R11 ;  /* 0x0000000c0d0e7389 */ /* 0x00106400000c000b */
[----:B01--4-:R-:W-:Y:S01]  /*198d0*/  ENDCOLLECTIVE ;  /* 0x000000000000791b */ /* 0x013fe20003800000 */
.L_x_2929:
[----:B------:R-:W-:Y:S05]  /*198e0*/  BSYNC B1 ;  /* 0x0000000000017941 */ /* 0x000fea0003800000 */
.L_x_2928:
        /* <DEDUP_REMOVED lines=8> */
.L_x_2930:
[----:B------:R-:W-:Y:S02]  /*19970*/  IMAD.MOV.U32 R13, RZ, RZ, R8 ;  /* 0x000000ffff0d7224 */ /* 0x000fe400078e0008 */
[----:B------:R-:W-:-:S07]  /*19980*/  IMAD.MOV.U32 R0, RZ, RZ, R14 ;  /* 0x000000ffff007224 */ /* 0x000fce00078e000e */
[----:B------:R-:W-:Y:S05]  /*19990*/  WARPSYNC.COLLECTIVE R15, `(.L_x_2931) ;  /* 0x000000000f087348 */ /* 0x000fea0003c00000 */
[----:B------:R0:W1:Y:S02]  /*199a0*/  SHFL.IDX P6, R14, R13, R12, R11 ;  /* 0x0000000c0d0e7389 */ /* 0x00006400000c000b */
[----:B01----:R-:W-:Y:S01]  /*199b0*/  ENDCOLLECTIVE ;  /* 0x000000000000791b */ /* 0x003fe20003800000 */
.L_x_2931:
[----:B------:R-:W-:Y:S02]  /*199c0*/  IMAD.MOV.U32 R13, RZ, RZ, R7 ;  /* 0x000000ffff0d7224 */ /* 0x000fe400078e0007 */
[----:B------:R-:W-:-:S07]  /*199d0*/  IMAD.MOV.U32 R5, RZ, RZ, R14 ;  /* 0x000000ffff057224 */ /* 0x000fce00078e000e */
[----:B------:R-:W-:Y:S05]  /*199e0*/  WARPSYNC.COLLECTIVE R15, `(.L_x_2932) ;  /* 0x000000000f087348 */ /* 0x000fea0003c00000 */
[----:B------:R0:W1:Y:S02]  /*199f0*/  SHFL.IDX P6, R14, R13, R12, R11 ;  /* 0x0000000c0d0e7389 */ /* 0x00006400000c000b */
[----:B01----:R-:W-:Y:S01]  /*19a00*/  ENDCOLLECTIVE ;  /* 0x000000000000791b */ /* 0x003fe20003800000 */
.L_x_2932:
[----:B------:R-:W-:Y:S05]  /*19a10*/  BRA `(.L_x_2933) ;  /* 0xfffffecc00c87947 */ /* 0x000fea000383ffff */
.L_x_2717:
[----:B0-----:R0:W1:Y:S02]  /*19a20*/  SYNCS.PHASECHK.TRANS64.TRYWAIT P0, [R2+URZ+0x16800], R41 ;  /* 0x01680029020075a7 */ /* 0x001064000800017f */
[----:B-1----:R-:W-:Y:S05]  /*19a30*/  @!P0 NANOSLEEP.SYNCS 0x989680 ;  /* 0x009896800000895d */ /* 0x002fea0003900000 */
[----:B------:R-:W1:Y:S02]  /*19a40*/  @!P0 SYNCS.PHASECHK.TRANS64 P0, [R2+URZ+0x16800], R41 ;  /* 0x01680029020085a7 */ /* 0x000e64000800007f */
[----:B-1----:R-:W-:Y:S05]  /*19a50*/  @!P0 BRA `(.L_x_2717) ;  /* 0xfffffffc00f08947 */ /* 0x002fea000383ffff */
[----:B------:R-:W-:Y:S05]  /*19a60*/  BRA `(.L_x_2934) ;  /* 0xfffffed000dc7947 */ /* 0x000fea000383ffff */
.L_x_2725:
[----:B------:R-:W1:Y:S01]  /*19a70*/  LDC R35, c[0x0][0x3f4] ;  /* 0x0000fd00ff237b82 */ /* 0x000e620000000800 */
[----:B------:R-:W-:Y:S01]  /*19a80*/  BSSY B1, `(.L_x_2935) ;  /* 0x0000008000017945 */ /* 0x000fe20003800000 */
[----:B------:R-:W-:Y:S02]  /*19a90*/  IMAD.MOV.U32 R13, RZ, RZ, R26 ;  /* 0x000000ffff0d7224 */ /* 0x000fe400078e001a */
[----:B------:R-:W-:Y:S02]  /*19aa0*/  IMAD.MOV.U32 R12, RZ, RZ, RZ ;  /* 0x000000ffff0c7224 */ /* 0x000fe400078e00ff */
[----:B------:R-:W-:Y:S02]  /*19ab0*/  IMAD.MOV.U32 R11, RZ, RZ, 0x1c1f ;  /* 0x00001c1fff0b7424 */ /* 0x000fe400078e00ff */
[----:B------:R-:W-:-:S07]  /*19ac0*/  IMAD.MOV.U32 R15, RZ, RZ, -0x1 ;  /* 0xffffffffff0f7424 */ /* 0x000fce00078e00ff */
[----:B01--4-:R-:W-:Y:S05]  /*19ad0*/  WARPSYNC.COLLECTIVE R15, `(.L_x_2936) ;  /* 0x000000000f087348 */ /* 0x013fea0003c00000 */
[----:B0-----:R0:W2:Y:S02]  /*19ae0*/  SHFL.IDX P6, R14, R13, R12, R11 ;  /* 0x0000000c0d0e7389 */ /* 0x0010a400000c000b */
[----:B012-4-:R-:W-:Y:S01]  /*19af0*/  ENDCOLLECTIVE ;  /* 0x000000000000791b */ /* 0x017fe20003800000 */
.L_x_2936:
[----:B------:R-:W-:Y:S05]  /*19b00*/  BSYNC B1 ;  /* 0x0000000000017941 */ /* 0x000fea0003800000 */
.L_x_2935:
[----:B------:R0:W5:Y:S01]  /*19b10*/  LDL R10, [R1+0x18] ;  /* 0x00001800010a7983 */ /* 0x0001620000100800 */
[----:B------:R-:W-:Y:S01]  /*19b20*/  IMAD.MOV.U32 R13, RZ, RZ, R25 ;  /* 0x000000ffff0d7224 */ /* 0x000fe200078e0019 */
[----:B------:R-:W-:Y:S01]  /*19b30*/  MOV R11, 0x1c1f ;  /* 0x00001c1f000b7802 */ /* 0x000fe20000000f00 */
[----:B------:R-:W-:Y:S01]  /*19b40*/  IMAD.MOV.U32 R12, RZ, RZ, RZ ;  /* 0x000000ffff0c7224 */ /* 0x000fe200078e00ff */
[----:B------:R-:W-:Y:S01]  /*19b50*/  ISETP.GE.AND P0, PT, R16, R35, PT ;  /* 0x000000231000720c */ /* 0x000fe20003f06270 */
[----:B------:R-:W-:Y:S02]  /*19b60*/  IMAD.MOV.U32 R15, RZ, RZ, -0x1 ;  /* 0xffffffffff0f7424 */ /* 0x000fe400078e00ff */
[----:B------:R-:W-:-:S10]  /*19b70*/  IMAD.MOV.U32 R0, RZ, RZ, R14 ;  /* 0x000000ffff007224 */ /* 0x000fd400078e000e */
[----:B0----5:R-:W-:Y:S05]  /*19b80*/  WARPSYNC.COLLECTIVE R15, `(.L_x_2937) ;  /* 0x000000000f087348 */ /* 0x021fea0003c00000 */
[----:B------:R1:W2:Y:S02]  /*19b90*/  SHFL.IDX P6, R14, R13, R12, R11 ;  /* 0x0000000c0d0e7389 */ /* 0x0002a400000c000b */
[----:B012--5:R-:W-:Y:S01]  /*19ba0*/  ENDCOLLECTIVE ;  /* 0x000000000000791b */ /* 0x027fe20003800000 */
.L_x_2937:
[----:B------:R-:W-:Y:S02]  /*19bb0*/  IMAD.MOV.U32 R13, RZ, RZ, R24 ;  /* 0x000000ffff0d7224 */ /* 0x000fe400078e0018 */
[----:B------:R-:W-:-:S07]  /*19bc0*/  IMAD.MOV.U32 R3, RZ, RZ, R14 ;  /* 0x000000ffff037224 */ /* 0x000fce00078e000e */
[----:B------:R-:W-:Y:S05]  /*19bd0*/  WARPSYNC.COLLECTIVE R15, `(.L_x_2938) ;  /* 0x000000000f087348 */ /* 0x000fea0003c00000 */
[----:B------:R0:W1:Y:S02]  /*19be0*/  SHFL.IDX P6, R14, R13, R12, R11 ;  /* 0x0000000c0d0e7389 */ /* 0x00006400000c000b */
[----:B01----:R-:W-:Y:S01]  /*19bf0*/  ENDCOLLECTIVE ;  /* 0x000000000000791b */ /* 0x003fe20003800000 */
.L_x_2938:
[----:B------:R-:W-:Y:S02]  /*19c00*/  IMAD.MOV.U32 R13, RZ, RZ, R27 ;  /* 0x000000ffff0d7224 */ /* 0x000fe400078e001b */
[----:B------:R-:W-:-:S07]  /*19c10*/  IMAD.MOV.U32 R4, RZ, RZ, R14 ;  /* 0x000000ffff047224 */ /* 0x000fce00078e000e */
[----:B------:R-:W-:Y:S05]  /*19c20*/  WARPSYNC.COLLECTIVE R15, `(.L_x_2939) ;  /* 0x000000000f087348 */ /* 0x000fea0003c00000 */
[----:B------:R0:W1:Y:S02]  /*19c30*/  SHFL.IDX P6, R14, R13, R12, R11 ;  /* 0x0000000c0d0e7389 */ /* 0x00006400000c000b */
[----:B01----:R-:W-:Y:S01]  /*19c40*/  ENDCOLLECTIVE ;  /* 0x000000000000791b */ /* 0x003fe20003800000 */
.L_x_2939:
[----:B------:R-:W-:-:S05]  /*19c50*/  IMAD R32, R10, R32, RZ ;  /* 0x000000200a207224 */ /* 0x000fca00078e02ff */
[----:B------:R-:W-:-:S13]  /*19c60*/  ISETP.GE.OR P1, PT, R41, R32, P0 ;  /* 0x000000202900720c */ /* 0x000fda0000726670 */
[C---:B------:R-:W-:Y:S01]  /*19c70*/  @!P1 IMAD.SHL.U32 R5, R16.reuse, 0x2, RZ ;  /* 0x0000000210059824 */ /* 0x040fe200078e00ff */
[----:B------:R-:W-:-:S04]  /*19c80*/  @!P1 SHF.L.U64.HI R21, R16, 0x1, R17 ;  /* 0x0000000110159819 */ /* 0x000fc80000010211 */
[----:B------:R-:W-:-:S05]  /*19c90*/  @!P1 IADD3 R6, P2, R3, R5, RZ ;  /* 0x0000000503069210 */ /* 0x000fca0007f5e0ff */
[----:B------:R-:W-:-:S05]  /*19ca0*/  @!P1 IMAD.X R7, R0, 0x1, R21, P2 ;  /* 0x0000000100079824 */ /* 0x000fca00010e0615 */
        /* <DEDUP_REMOVED lines=19> */
.L_x_2940:
[----:B------:R-:W-:Y:S02]  /*19de0*/  IMAD.MOV.U32 R0, RZ, RZ, R36 ;  /* 0x000000ffff007224 */ /* 0x000fe400078e0024 */
[----:B------:R-:W-:Y:S02]  /*19df0*/  IMAD.MOV.U32 R3, RZ, RZ, R37 ;  /* 0x000000ffff037224 */ /* 0x000fe400078e0025 */
[----:B------:R-:W-:Y:S01]  /*19e00*/  @!P1 IMAD.MOV.U32 R38, RZ, RZ, R10 ;  /* 0x000000ffff269224 */ /* 0x000fe200078e000a */
[----:B------:R-:W-:Y:S01]  /*19e10*/  PRMT R48, R0, 0x7610, R48 ;  /* 0x0000761000307816 */ /* 0x000fe20000000030 */
[----:B------:R-:W-:Y:S01]  /*19e20*/  IMAD.MOV.U32 R9, RZ, RZ, R39 ;  /* 0x000000ffff097224 */ /* 0x000fe200078e0027 */
[----:B------:R-:W-:Y:S01]  /*19e30*/  PRMT R34, R34, 0x5410, R3 ;  /* 0x0000541022227816 */ /* 0x000fe20000000003 */
[----:B------:R-:W-:Y:S02]  /*19e40*/  @!P1 IMAD.MOV.U32 R28, RZ, RZ, R4 ;  /* 0x000000ffff1c9224 */ /* 0x000fe400078e0004 */
[----:B------:R-:W-:Y:S01]  /*19e50*/  @!P1 IMAD.MOV.U32 R29, RZ, RZ, R5 ;  /* 0x000000ffff1d9224 */ /* 0x000fe200078e0005 */
[----:B------:R-:W-:Y:S01]  /*19e60*/  PRMT R34, R9, 0x7610, R34 ;  /* 0x0000761009227816 */ /* 0x000fe20000000022 */
[----:B------:R-:W-:-:S02]  /*19e70*/  IMAD.MOV.U32 R8, RZ, RZ, R38 ;  /* 0x000000ffff087224 */ /* 0x000fc400078e0026 */
[----:B------:R-:W-:Y:S02]  /*19e80*/  IMAD.MOV.U32 R13, RZ, RZ, R25 ;  /* 0x000000ffff0d7224 */ /* 0x000fe400078e0019 */
[----:B------:R-:W-:Y:S01]  /*19e90*/  @!P1 IMAD.MOV.U32 R20, RZ, RZ, R6 ;  /* 0x000000ffff149224 */ /* 0x000fe200078e0006 */
[----:B------:R-:W-:Y:S01]  /*19ea0*/  PRMT R31, R8, 0x7610, R31 ;  /* 0x00007610081f7816 */ /* 0x000fe2000000001f */
[----:B------:R-:W-:Y:S02]  /*19eb0*/  @!P1 IMAD.MOV.U32 R21, RZ, RZ, R7 ;  /* 0x000000ffff159224 */ /* 0x000fe400078e0007 */
[----:B------:R-:W-:Y:S02]  /*19ec0*/  IMAD.MOV.U32 R4, RZ, RZ, R28 ;  /* 0x000000ffff047224 */ /* 0x000fe400078e001c */
[----:B------:R-:W-:Y:S01]  /*19ed0*/  IMAD.MOV.U32 R5, RZ, RZ, R29 ;  /* 0x000000ffff057224 */ /* 0x000fe200078e001d */
[----:B------:R-:W-:Y:S01]  /*19ee0*/  MOV R0, R14 ;  /* 0x0000000e00007202 */ /* 0x000fe20000000f00 */
[----:B------:R-:W-:-:S07]  /*19ef0*/  IMAD.MOV.U32 R6, RZ, RZ, R20 ;  /* 0x000000ffff067224 */ /* 0x000fce00078e0014 */
[----:B------:R-:W-:Y:S05]  /*19f00*/  WARPSYNC.COLLECTIVE R15, `(.L_x_2941) ;  /* 0x000000000f087348 */ /* 0x000fea0003c00000 */
[----:B------:R0:W1:Y:S02]  /*19f10*/  SHFL.IDX P6, R14, R13, R12, R11 ;  /* 0x0000000c0d0e7389 */ /* 0x00006400000c000b */
[----:B01----:R-:W-:Y:S01]  /*19f20*/  ENDCOLLECTIVE ;  /* 0x000000000000791b */ /* 0x003fe20003800000 */
.L_x_2941:
[----:B------:R-:W-:Y:S01]  /*19f30*/  IMAD.MOV.U32 R7, RZ, RZ, R21 ;  /* 0x000000ffff077224 */ /* 0x000fe200078e0015 */
[----:B------:R-:W-:Y:S02]  /*19f40*/  PRMT R50, R4, 0x7610, R50 ;  /* 0x0000761004327816 */ /* 0x000fe40000000032 */
[----:B------:R-:W-:Y:S02]  /*19f50*/  PRMT R54, R5, 0x7610, R54 ;  /* 0x0000761005367816 */ /* 0x000fe40000000036 */
[----:B------:R-:W-:Y:S02]  /*19f60*/  CS2R R4, SRZ ;  /* 0x0000000000047805 */ /* 0x000fe4000001ff00 */
[----:B------:R-:W-:Y:S02]  /*19f70*/  PRMT R31, R31, 0x5410, R6 ;  /* 0x000054101f1f7816 */ /* 0x000fe40000000006 */
[----:B------:R-:W-:Y:S01]  /*19f80*/  PRMT R55, R7, 0x7610, R55 ;  /* 0x0000761007377816 */ /* 0x000fe20000000037 */
[----:B------:R-:W-:-:S02]  /*19f90*/  IMAD.MOV.U32 R13, RZ, RZ, R24 ;  /* 0x000000ffff0d7224 */ /* 0x000fc400078e0018 */
[----:B------:R-:W-:-:S07]  /*19fa0*/  IMAD.MOV.U32 R3, RZ, RZ, R14 ;  /* 0x000000ffff037224 */ /* 0x000fce00078e000e */
[----:B------:R-:W-:Y:S05]  /*19fb0*/  WARPSYNC.COLLECTIVE R15, `(.L_x_2942) ;  /* 0x000000000f087348 */ /* 0x000fea0003c00000 */
[----:B------:R0:W1:Y:S02]  /*19fc0*/  SHFL.IDX P6, R14, R13, R12, R11 ;  /* 0x0000000c0d0e7389 */ /* 0x00006400000c000b */
[----:B01----:R-:W-:Y:S01]  /*19fd0*/  ENDCOLLECTIVE ;  /* 0x000000000000791b */ /* 0x003fe20003800000 */
.L_x_2942:
[----:B------:R-:W-:Y:S02]  /*19fe0*/  IMAD.MOV.U32 R13, RZ, RZ, R27 ;  /* 0x000000ffff0d7224 */ /* 0x000fe400078e001b */
[----:B------:R-:W-:-:S07]  /*19ff0*/  IMAD.MOV.U32 R24, RZ, RZ, R14 ;  /* 0x000000ffff187224 */ /* 0x000fce00078e000e */
[----:B------:R-:W-:Y:S05]  /*1a000*/  WARPSYNC.COLLECTIVE R15, `(.L_x_2943) ;  /* 0x000000000f087348 */ /* 0x000fea0003c00000 */
[----:B------:R0:W1:Y:S02]  /*1a010*/  SHFL.IDX P6, R14, R13, R12, R11 ;  /* 0x0000000c0d0e7389 */ /* 0x00006400000c000b */
[----:B01----:R-:W-:Y:S01]  /*1a020*/  ENDCOLLECTIVE ;  /* 0x000000000000791b */ /* 0x003fe20003800000 */
.L_x_2943:
[----:B------:R-:W-:Y:S05]  /*1a030*/  BRA `(.L_x_2944) ;  /* 0xfffffee0000c7947 */ /* 0x000fea000383ffff */
.L_x_2729:
[----:B0-----:R0:W1:Y:S02]  /*1a040*/  SYNCS.PHASECHK.TRANS64.TRYWAIT P1, [R2+URZ+0x16800], R13 ;  /* 0x0168000d020075a7 */ /* 0x001064000802017f */
[----:B-1----:R-:W-:Y:S05]  /*1a050*/  @!P1 NANOSLEEP.SYNCS 0x989680 ;  /* 0x009896800000995d */ /* 0x002fea0003900000 */
[----:B------:R-:W1:Y:S02]  /*1a060*/  @!P1 SYNCS.PHASECHK.TRANS64 P1, [R2+URZ+0x16800], R13 ;  /* 0x0168000d020095a7 */ /* 0x000e64000802007f */
[----:B-1----:R-:W-:Y:S05]  /*1a070*/  @!P1 BRA `(.L_x_2729) ;  /* 0xfffffffc00f09947 */ /* 0x002fea000383ffff */
[----:B------:R-:W-:Y:S05]  /*1a080*/  BRA `(.L_x_2945) ;  /* 0xfffffee000b47947 */ /* 0x000fea000383ffff */
.L_x_2735:
[----:B--2---:R2:W3:Y:S02]  /*1a090*/  SYNCS.PHASECHK.TRANS64.TRYWAIT P1, [R8+URZ+0x16830], R3 ;  /* 0x01683003080075a7 */ /* 0x0044e4000802017f */
[----:B---3--:R-:W-:Y:S05]  /*1a0a0*/  @!P1 NANOSLEEP.SYNCS 0x989680 ;  /* 0x009896800000995d */ /* 0x008fea0003900000 */
[----:B------:R-:W3:Y:S02]  /*1a0b0*/  @!P1 SYNCS.PHASECHK.TRANS64 P1, [R8+URZ+0x16830], R3 ;  /* 0x01683003080095a7 */ /* 0x000ee4000802007f */
[----:B---3--:R-:W-:Y:S05]  /*1a0c0*/  @!P1 BRA `(.L_x_2735) ;  /* 0xfffffffc00f09947 */ /* 0x008fea000383ffff */
[----:B------:R-:W-:Y:S05]  /*1a0d0*/  BRA `(.L_x_2734) ;  /* 0xfffffef000887947 */ /* 0x000fea000383ffff */
.L_x_2742:
[----:B-1----:R1:W2:Y:S02]  /*1a0e0*/  SYNCS.PHASECHK.TRANS64.TRYWAIT P2, [R3+URZ+0x16830], R0 ;  /* 0x01683000030075a7 */ /* 0x0022a4000804017f */
[----:B--2---:R-:W-:Y:S05]  /*1a0f0*/  @!P2 NANOSLEEP.SYNCS 0x989680 ;  /* 0x009896800000a95d */ /* 0x004fea0003900000 */
[----:B------:R-:W2:Y:S02]  /*1a100*/  @!P2 SYNCS.PHASECHK.TRANS64 P2, [R3+URZ+0x16830], R0 ;  /* 0x016830000300a5a7 */ /* 0x000ea4000804007f */
[----:B--2---:R-:W-:Y:S05]  /*1a110*/  @!P2 BRA `(.L_x_2742) ;  /* 0xfffffffc00f0a947 */ /* 0x004fea000383ffff */
[----:B------:R-:W-:Y:S05]  /*1a120*/  BRA `(.L_x_2741) ;  /* 0xffffff1400387947 */ /* 0x000fea000383ffff */
.L_x_2746:
[----:B-1----:R1:W2:Y:S02]  /*1a130*/  SYNCS.PHASECHK.TRANS64.TRYWAIT P1, [R3+URZ+0x16850], R0 ;  /* 0x01685000030075a7 */ /* 0x0022a4000802017f */
[----:B--2---:R-:W-:Y:S05]  /*1a140*/  @!P1 NANOSLEEP.SYNCS 0x989680 ;  /* 0x009896800000995d */ /* 0x004fea0003900000 */
[----:B------:R-:W2:Y:S02]  /*1a150*/  @!P1 SYNCS.PHASECHK.TRANS64 P1, [R3+URZ+0x16850], R0 ;  /* 0x01685000030095a7 */ /* 0x000ea4000802007f */
[----:B--2---:R-:W-:Y:S05]  /*1a160*/  @!P1 BRA `(.L_x_2746) ;  /* 0xfffffffc00f09947 */ /* 0x004fea000383ffff */
[----:B------:R-:W-:Y:S05]  /*1a170*/  BRA `(.L_x_2743) ;  /* 0xffffff1800147947 */ /* 0x000fea000383ffff */
.L_x_2755:
[----:B-1----:R1:W2:Y:S02]  /*1a180*/  SYNCS.PHASECHK.TRANS64.TRYWAIT P1, [R0+URZ+0x16830], R3 ;  /* 0x01683003000075a7 */ /* 0x0022a4000802017f */
[----:B--2---:R-:W-:Y:S05]  /*1a190*/  @!P1 NANOSLEEP.SYNCS 0x989680 ;  /* 0x009896800000995d */ /* 0x004fea0003900000 */
[----:B------:R-:W2:Y:S02]  /*1a1a0*/  @!P1 SYNCS.PHASECHK.TRANS64 P1, [R0+URZ+0x16830], R3 ;  /* 0x01683003000095a7 */ /* 0x000ea4000802007f */
[----:B--2---:R-:W-:Y:S05]  /*1a1b0*/  @!P1 BRA `(.L_x_2755) ;  /* 0xfffffffc00f09947 */ /* 0x004fea000383ffff */
[----:B------:R-:W-:Y:S05]  /*1a1c0*/  BRA `(.L_x_2754) ;  /* 0xffffff3c00887947 */ /* 0x000fea000383ffff */
.L_x_2759:
[----:B-1----:R1:W2:Y:S02]  /*1a1d0*/  SYNCS.PHASECHK.TRANS64.TRYWAIT P1, [R3+URZ+0x16850], R0 ;  /* 0x01685000030075a7 */ /* 0x0022a4000802017f */
[----:B--2---:R-:W-:Y:S05]  /*1a1e0*/  @!P1 NANOSLEEP.SYNCS 0x989680 ;  /* 0x009896800000995d */ /* 0x004fea0003900000 */
[----:B------:R-:W2:Y:S02]  /*1a1f0*/  @!P1 SYNCS.PHASECHK.TRANS64 P1, [R3+URZ+0x16850], R0 ;  /* 0x01685000030095a7 */ /* 0x000ea4000802007f */
[----:B--2---:R-:W-:Y:S05]  /*1a200*/  @!P1 BRA `(.L_x_2759) ;  /* 0xfffffffc00f09947 */ /* 0x004fea000383ffff */
[----:B------:R-:W-:Y:S05]  /*1a210*/  BRA `(.L_x_2756) ;  /* 0xffffff4000587947 */ /* 0x000fea000383ffff */
.L_x_2766:
[----:B-1----:R1:W2:Y:S02]  /*1a220*/  SYNCS.PHASECHK.TRANS64.TRYWAIT P1, [R10+URZ+0x16850], R7 ;  /* 0x016850070a0075a7 */ /* 0x0022a4000802017f */
[----:B--2---:R-:W-:Y:S05]  /*1a230*/  @!P1 NANOSLEEP.SYNCS 0x989680 ;  /* 0x009896800000995d */ /* 0x004fea0003900000 */
[----:B------:R-:W2:Y:S02]  /*1a240*/  @!P1 SYNCS.PHASECHK.TRANS64 P1, [R10+URZ+0x16850], R7 ;  /* 0x016850070a0095a7 */ /* 0x000ea4000802007f */
[----:B--2---:R-:W-:Y:S05]  /*1a250*/  @!P1 BRA `(.L_x_2766) ;  /* 0xfffffffc00f09947 */ /* 0x004fea000383ffff */
[----:B------:R-:W-:Y:S05]  /*1a260*/  BRA `(.L_x_2765) ;  /* 0xffffff5c001c7947 */ /* 0x000fea000383ffff */
.L_x_2775:
[----:B------:R-:W-:Y:S02]  /*1a270*/  IMAD.MOV.U32 R13, RZ, RZ, R20 ;  /* 0x000000ffff0d7224 */ /* 0x000fe400078e0014 */
[----:B------:R-:W-:Y:S02]  /*1a280*/  IMAD.MOV.U32 R12, RZ, RZ, RZ ;  /* 0x000000ffff0c7224 */ /* 0x000fe400078e00ff */
[----:B------:R-:W-:Y:S02]  /*1a290*/  IMAD.MOV.U32 R11, RZ, RZ, 0x181f ;  /* 0x0000181fff0b7424 */ /* 0x000fe400078e00ff */
[----:B------:R-:W-:Y:S02]  /*1a2a0*/  IMAD.MOV.U32 R15, RZ, RZ, -0x1 ;  /* 0xffffffffff0f7424 */ /* 0x000fe400078e00ff */
[----:B------:R-:W-:Y:S02]  /*1a2b0*/  IMAD R21, R8, R25, RZ ;  /* 0x0000001908157224 */ /* 0x000fe400078e02ff */
[----:B------:R-:W-:-:S07]  /*1a2c0*/  IMAD.IADD R24, R26, 0x1, R30 ;  /* 0x000000011a187824 */ /* 0x000fce00078e021e */
[----:B-1----:R-:W-:Y:S05]  /*1a2d0*/  WARPSYNC.COLLECTIVE R15, `(.L_x_2946) ;  /* 0x000000000f087348 */ /* 0x002fea0003c00000 */
[----:B------:R0:W2:Y:S02]  /*1a2e0*/  SHFL.IDX P6, R14, R13, R12, R11 ;  /* 0x0000000c0d0e7389 */ /* 0x0000a400000c000b */
[----:B012---:R-:W-:Y:S01]  /*1a2f0*/  ENDCOLLECTIVE ;  /* 0x000000000000791b */ /* 0x007fe20003800000 */
.L_x_2946:
[C---:B------:R-:W-:Y:S01]  /*1a300*/  VIADD R8, R24.reuse, 0x30 ;  /* 0x0000003018087836 */ /* 0x040fe20000000000 */
[----:B------:R-:W-:-:S04]  /*1a310*/  ISETP.GE.OR P3, PT, R24, R21, P0 ;  /* 0x000000151800720c */ /* 0x000fc80000766670 */
[----:B------:R-:W-:Y:S01]  /*1a320*/  ISETP.GE.OR P4, PT, R8, R21, P0 ;  /* 0x000000150800720c */ /* 0x000fe20000786670 */
[----:B------:R-:W-:Y:S02]  /*1a330*/  VIADD R8, R24, 0x60 ;  /* 0x0000006018087836 */ /* 0x000fe40000000000 */
[----:B------:R-:W-:-:S03]  /*1a340*/  IMAD.MOV.U32 R13, RZ, RZ, R7 ;  /* 0x000000ffff0d7224 */ /* 0x000fc600078e0007 */
[----:B------:R-:W-:Y:S02]  /*1a350*/  ISETP.GE.OR P2, PT, R8, R21, P0 ;  /* 0x000000150800720c */ /* 0x000fe40000746670 */
[----:B------:R-:W-:-:S11]  /*1a360*/  MOV R0, R14 ;  /* 0x0000000e00007202 */ /* 0x000fd60000000f00 */
[----:B------:R-:W-:Y:S05]  /*1a370*/  WARPSYNC.COLLECTIVE R15, `(.L_x_2947) ;  /* 0x000000000f087348 */ /* 0x000fea0003c00000 */
[----:B------:R0:W1:Y:S02]  /*1a380*/  SHFL.IDX P6, R14, R13, R12, R11 ;  /* 0x0000000c0d0e7389 */ /* 0x00006400000c000b */
[----:B01----:R-:W-:Y:S01]  /*1a390*/  ENDCOLLECTIVE ;  /* 0x000000000000791b */ /* 0x003fe20003800000 */
.L_x_2947:
[----:B------:R-:W-:Y:S02]  /*1a3a0*/  IMAD.MOV.U32 R13, RZ, RZ, R20 ;  /* 0x000000ffff0d7224 */ /* 0x000fe400078e0014 */
[----:B------:R-:W-:Y:S02]  /*1a3b0*/  IMAD.MOV.U32 R12, RZ, RZ, 0x1 ;  /* 0x00000001ff0c7424 */ /* 0x000fe400078e00ff */
[----:B------:R-:W-:-:S07]  /*1a3c0*/  IMAD.MOV.U32 R3, RZ, RZ, R14 ;  /* 0x000000ffff037224 */ /* 0x000fce00078e000e */
[----:B------:R-:W-:Y:S05]  /*1a3d0*/  WARPSYNC.COLLECTIVE R15, `(.L_x_2948) ;  /* 0x000000000f087348 */ /* 0x000fea0003c00000 */
[----:B------:R0:W1:Y:S02]  /*1a3e0*/  SHFL.IDX P6, R14, R13, R12, R11 ;  /* 0x0000000c0d0e7389 */ /* 0x00006400000c000b */
[----:B01----:R-:W-:Y:S01]  /*1a3f0*/  ENDCOLLECTIVE ;  /* 0x000000000000791b */ /* 0x003fe20003800000 */
.L_x_2948:
[----:B------:R-:W-:-:S04]  /*1a400*/  @!P3 LEA R10, P5, R29, R3, 0x1 ;  /* 0x000000031d0ab211 */ /* 0x000fc800078a08ff */
[----:B------:R-:W-:Y:S01]  /*1a410*/  @!P3 LEA.HI.X R3, R29, R0, R28, 0x1, P5 ;  /* 0x000000001d03b211 */ /* 0x000fe200028f0c1c */
[----:B------:R-:W-:Y:S02]  /*1a420*/  IMAD.MOV.U32 R13, RZ, RZ, R7 ;  /* 0x000000ffff0d7224 */ /* 0x000fe400078e0007 */
[----:B------:R-:W-:-:S07]  /*1a430*/  IMAD.MOV.U32 R4, RZ, RZ, R14 ;  /* 0x000000ffff047224 */ /* 0x000fce00078e000e */
[----:B------:R-:W-:Y:S05]  /*1a440*/  WARPSYNC.COLLECTIVE R15, `(.L_x_2949) ;  /* 0x000000000f087348 */ /* 0x000fea0003c00000 */
[----:B------:R0:W1:Y:S02]  /*1a450*/  SHFL.IDX P6, R14, R13, R12, R11 ;  /* 0x0000000c0d0e7389 */ /* 0x00006400000c000b */
[----:B01----:R-:W-:Y:S01]  /*1a460*/  ENDCOLLECTIVE ;  /* 0x000000000000791b */ /* 0x003fe20003800000 */
.L_x_2949:
[----:B------:R-:W-:Y:S02]  /*1a470*/  IMAD.MOV.U32 R13, RZ, RZ, R20 ;  /* 0x000000ffff0d7224 */ /* 0x000fe400078e0014 */
[----:B------:R-:W-:Y:S02]  /*1a480*/  IMAD.MOV.U32 R12, RZ, RZ, 0x2 ;  /* 0x00000002ff0c7424 */ /* 0x000fe400078e00ff */
[----:B------:R-:W-:-:S07]  /*1a490*/  IMAD.MOV.U32 R5, RZ, RZ, R14 ;  /* 0x000000ffff057224 */ /* 0x000fce00078e000e */
[----:B------:R-:W-:Y:S05]  /*1a4a0*/  WARPSYNC.COLLECTIVE R15, `(.L_x_2950) ;  /* 0x000000000f087348 */ /* 0x000fea0003c00000 */
[----:B------:R0:W1:Y:S02]  /*1a4b0*/  SHFL.IDX P6, R14, R13, R12, R11 ;  /* 0x0000000c0d0e7389 */ /* 0x00006400000c000b */
[----:B01----:R-:W-:Y:S01]  /*1a4c0*/  ENDCOLLECTIVE ;  /* 0x000000000000791b */ /* 0x003fe20003800000 */
.L_x_2950:
[----:B------:R-:W-:-:S04]  /*1a4d0*/  @!P4 LEA R8, P1, R29, R5, 0x1 ;  /* 0x000000051d08c211 */ /* 0x000fc800078208ff */
[----:B------:R-:W-:Y:S01]  /*1a4e0*/  @!P4 LEA.HI.X R9, R29, R4, R28, 0x1, P1 ;  /* 0x000000041d09c211 */ /* 0x000fe200008f0c1c */
[----:B------:R-:W-:Y:S02]  /*1a4f0*/  IMAD.MOV.U32 R13, RZ, RZ, R7 ;  /* 0x000000ffff0d7224 */ /* 0x000fe400078e0007 */
[----:B------:R-:W-:-:S07]  /*1a500*/  IMAD.MOV.U32 R6, RZ, RZ, R14 ;  /* 0x000000ffff067224 */ /* 0x000fce00078e000e */
[----:B------:R-:W-:Y:S05]  /*1a510*/  WARPSYNC.COLLECTIVE R15, `(.L_x_2951) ;  /* 0x000000000f087348 */ /* 0x000fea0003c00000 */
[----:B------:R0:W1:Y:S02]  /*1a520*/  SHFL.IDX P6, R14, R13, R12, R11 ;  /* 0x0000000c0d0e7389 */ /* 0x00006400000c000b */
[----:B01----:R-:W-:Y:S01]  /*1a530*/  ENDCOLLECTIVE ;  /* 0x000000000000791b */ /* 0x003fe20003800000 */
.L_x_2951:
        /* <DEDUP_REMOVED lines=12> */
.L_x_2952:
[----:B------:R0:W-:Y:S01]  /*1a600*/  @!P2 ST.E.128 desc[UR40][R4.64], RZ ;  /* 0x000000ff0400a985 */ /* 0x0001e2000c101d28 */
[----:B------:R-:W-:Y:S01]  /*1a610*/  MOV R13, R7 ;  /* 0x00000007000d7202 */ /* 0x000fe20000000f00 */
[----:B------:R-:W-:-:S07]  /*1a620*/  IMAD.MOV.U32 R0, RZ, RZ, R14 ;  /* 0x000000ffff007224 */ /* 0x000fce00078e000e */
[----:B0-----:R-:W-:Y:S05]  /*1a630*/  WARPSYNC.COLLECTIVE R15, `(.L_x_2953) ;  /* 0x000000000f087348 */ /* 0x001fea0003c00000 */
[----:B------:R1:W2:Y:S02]  /*1a640*/  SHFL.IDX P6, R14, R13, R12, R11 ;  /* 0x0000000c0d0e7389 */ /* 0x0002a400000c000b */
[----:B012---:R-:W-:Y:S01]  /*1a650*/  ENDCOLLECTIVE ;  /* 0x000000000000791b */ /* 0x007fe20003800000 */
.L_x_2953:
[----:B------:R-:W-:Y:S05]  /*1a660*/  BRA `(.L_x_2954) ;  /* 0xffffff7800647947 */ /* 0x000fea000383ffff */
.L_x_2792:
        /* <DEDUP_REMOVED lines=8> */
[----:B-1----:R-:W-:Y:S05]  /*1a6f0*/  WARPSYNC.COLLECTIVE R15, `(.L_x_2956) ;  /* 0x000000000f087348 */ /* 0x002fea0003c00000 */
[----:B------:R0:W2:Y:S02]  /*1a700*/  SHFL.IDX P6, R14, R13, R12, R11 ;  /* 0x0000000c0d0e7389 */ /* 0x0000a400000c000b */
[----:B012---:R-:W-:Y:S01]  /*1a710*/  ENDCOLLECTIVE ;  /* 0x000000000000791b */ /* 0x007fe20003800000 */
.L_x_2956:
[----:B------:R-:W-:Y:S05]  /*1a720*/  BSYNC B1 ;  /* 0x0000000000017941 */ /* 0x000fea0003800000 */
.L_x_2955:
[----:B------:R-:W-:Y:S05]  /*1a730*/  BRA `(.L_x_2957) ;  /* 0xffffff8c00987947 */ /* 0x000fea000383ffff */
.L_x_2794:
[----:B------:R-:W-:Y:S01]  /*1a740*/  BSSY B1, `(.L_x_2958) ;  /* 0x0000006000017945 */ /* 0x000fe20003800000 */
[----:B------:R-:W-:-:S07]  /*1a750*/  IMAD.MOV.U32 R15, RZ, RZ, -0x1 ;  /* 0xffffffffff0f7424 */ /* 0x000fce00078e00ff */
[----:B01----:R-:W-:Y:S05]  /*1a760*/  WARPSYNC.COLLECTIVE R15, `(.L_x_2959) ;  /* 0x000000000f0c7348 */ /* 0x003fea0003c00000 */
[----:B------:R-:W-:Y:S02]  /*1a770*/  ELECT P6, UR62, PT ;  /* 0x00000000003e782f */ /* 0x000fe400038c0000 */
[----:B------:R-:W-:Y:S01]  /*1a780*/  MOV R14, UR62 ;  /* 0x0000003e000e7c02 */ /* 0x000fe20008000f00 */
[----:B01----:R-:W-:Y:S10]  /*1a790*/  ENDCOLLECTIVE ;  /* 0x000000000000791b */ /* 0x003ff40003800000 */
.L_x_2959:
[----:B------:R-:W-:Y:S05]  /*1a7a0*/  BSYNC B1 ;  /* 0x0000000000017941 */ /* 0x000fea0003800000 */
.L_x_2958:
[----:B------:R-:W-:Y:S05]  /*1a7b0*/  BRA `(.L_x_2793) ;  /* 0xffffff8c00907947 */ /* 0x000fea000383ffff */
.L_x_2796:
[----:B0-----:R0:W2:Y:S02]  /*1a7c0*/  SYNCS.PHASECHK.TRANS64.TRYWAIT P0, [R22+URZ+0x16820], R5 ;  /* 0x01682005160075a7 */ /* 0x0010a4000800017f */
[----:B--2---:R-:W-:Y:S05]  /*1a7d0*/  @!P0 NANOSLEEP.SYNCS 0x989680 ;  /* 0x009896800000895d */ /* 0x004fea0003900000 */
[----:B------:R-:W2:Y:S02]  /*1a7e0*/  @!P0 SYNCS.PHASECHK.TRANS64 P0, [R22+URZ+0x16820], R5 ;  /* 0x01682005160085a7 */ /* 0x000ea4000800007f */
[----:B--2---:R-:W-:Y:S05]  /*1a7f0*/  @!P0 BRA `(.L_x_2796) ;  /* 0xfffffffc00f08947 */ /* 0x004fea000383ffff */
[----:B------:R-:W-:Y:S05]  /*1a800*/  BRA `(.L_x_2960) ;  /* 0xffffff8c00a07947 */ /* 0x000fea000383ffff */
.L_x_2800:
[----:B0-----:R0:W2:Y:S02]  /*1a810*/  SYNCS.PHASECHK.TRANS64.TRYWAIT P0, [R5+URZ+0x168a0], R6 ;  /* 0x0168a006050075a7 */ /* 0x0010a4000800017f */
[----:B--2---:R-:W-:Y:S05]  /*1a820*/  @!P0 NANOSLEEP.SYNCS 0x989680 ;  /* 0x009896800000895d */ /* 0x004fea0003900000 */
[----:B------:R-:W2:Y:S02]  /*1a830*/  @!P0 SYNCS.PHASECHK.TRANS64 P0, [R5+URZ+0x168a0], R6 ;  /* 0x0168a006050085a7 */ /* 0x000ea4000800007f */
[----:B--2---:R-:W-:Y:S05]  /*1a840*/  @!P0 BRA `(.L_x_2800) ;  /* 0xfffffffc00f08947 */ /* 0x004fea000383ffff */
[----:B------:R-:W-:Y:S05]  /*1a850*/  BRA `(.L_x_2961) ;  /* 0xffffff8c00bc7947 */ /* 0x000fea000383ffff */
.L_x_2805:
[----:B-1----:R1:W2:Y:S02]  /*1a860*/  SYNCS.PHASECHK.TRANS64.TRYWAIT P0, [R5+URZ+0x168c0], R6 ;  /* 0x0168c006050075a7 */ /* 0x0022a4000800017f */
[----:B--2---:R-:W-:Y:S05]  /*1a870*/  @!P0 NANOSLEEP.SYNCS 0x989680 ;  /* 0x009896800000895d */ /* 0x004fea0003900000 */
[----:B------:R-:W2:Y:S02]  /*1a880*/  @!P0 SYNCS.PHASECHK.TRANS64 P0, [R5+URZ+0x168c0], R6 ;  /* 0x0168c006050085a7 */ /* 0x000ea4000800007f */
[----:B--2---:R-:W-:Y:S05]  /*1a890*/  @!P0 BRA `(.L_x_2805) ;  /* 0xfffffffc00f08947 */ /* 0x004fea000383ffff */
[----:B------:R-:W-:Y:S05]  /*1a8a0*/  BRA `(.L_x_2962) ;  /* 0xffffff90003c7947 */ /* 0x000fea000383ffff */
.L_x_2812:
[----:B--2---:R2:W3:Y:S02]  /*1a8b0*/  SYNCS.PHASECHK.TRANS64.TRYWAIT P1, [R5+URZ+0x168a0], R6 ;  /* 0x0168a006050075a7 */ /* 0x0044e4000802017f */
[----:B---3--:R-:W-:Y:S05]  /*1a8c0*/  @!P1 NANOSLEEP.SYNCS 0x989680 ;  /* 0x009896800000995d */ /* 0x008fea0003900000 */
[----:B------:R-:W3:Y:S02]  /*1a8d0*/  @!P1 SYNCS.PHASECHK.TRANS64 P1, [R5+URZ+0x168a0], R6 ;  /* 0x0168a006050095a7 */ /* 0x000ee4000802007f */
[----:B---3--:R-:W-:Y:S05]  /*1a8e0*/  @!P1 BRA `(.L_x_2812) ;  /* 0xfffffffc00f09947 */ /* 0x008fea000383ffff */
[----:B------:R-:W-:Y:S05]  /*1a8f0*/  BRA `(.L_x_2963) ;  /* 0xffffff9400087947 */ /* 0x000fea000383ffff */
.L_x_2817:
[----:B0-----:R0:W1:Y:S02]  /*1a900*/  SYNCS.PHASECHK.TRANS64.TRYWAIT P1, [R5+URZ+0x168c0], R6 ;  /* 0x0168c006050075a7 */ /* 0x001064000802017f */
[----:B-1----:R-:W-:Y:S05]  /*1a910*/  @!P1 NANOSLEEP.SYNCS 0x989680 ;  /* 0x009896800000995d */ /* 0x002fea0003900000 */
[----:B------:R-:W1:Y:S02]  /*1a920*/  @!P1 SYNCS.PHASECHK.TRANS64 P1, [R5+URZ+0x168c0], R6 ;  /* 0x0168c006050095a7 */ /* 0x000e64000802007f */
[----:B-1----:R-:W-:Y:S05]  /*1a930*/  @!P1 BRA `(.L_x_2817) ;  /* 0xfffffffc00f09947 */ /* 0x002fea000383ffff */
[----:B------:R-:W-:Y:S05]  /*1a940*/  BRA `(.L_x_2964) ;  /* 0xffffff9400807947 */ /* 0x000fea000383ffff */
.L_x_2830:
        /* <DEDUP_REMOVED lines=11> */
.L_x_2966:
[----:B------:R-:W-:Y:S05]  /*1aa00*/  BSYNC B0 ;  /* 0x0000000000007941 */ /* 0x000fea0003800000 */
.L_x_2965:
[----:B------:R-:W-:Y:S05]  /*1aa10*/  BRA `(.L_x_2967) ;  /* 0xffffffa000347947 */ /* 0x000fea000383ffff */
.L_x_2833:
[----:B-1----:R1:W2:Y:S02]  /*1aa20*/  SYNCS.PHASECHK.TRANS64.TRYWAIT P0, [R3+URZ+0x16840], R4 ;  /* 0x01684004030075a7 */ /* 0x0022a4000800017f */
[----:B--2---:R-:W-:Y:S05]  /*1aa30*/  @!P0 NANOSLEEP.SYNCS 0x989680 ;  /* 0x009896800000895d */ /* 0x004fea0003900000 */
[----:B------:R-:W2:Y:S02]  /*1aa40*/  @!P0 SYNCS.PHASECHK.TRANS64 P0, [R3+URZ+0x16840], R4 ;  /* 0x01684004030085a7 */ /* 0x000ea4000800007f */
[----:B--2---:R-:W-:Y:S05]  /*1aa50*/  @!P0 BRA `(.L_x_2833) ;  /* 0xfffffffc00f08947 */ /* 0x004fea000383ffff */
[----:B------:R-:W-:Y:S05]  /*1aa60*/  BRA `(.L_x_2968) ;  /* 0xffffffa000947947 */ /* 0x000fea000383ffff */
.L_x_2834:
        /* <DEDUP_REMOVED lines=8> */
.L_x_2970:
[----:B------:R-:W-:Y:S05]  /*1aaf0*/  BSYNC B0 ;  /* 0x0000000000007941 */ /* 0x000fea0003800000 */
.L_x_2969:
        /* <DEDUP_REMOVED lines=9> */
.L_x_2971:
[----:B------:R-:W-:Y:S02]  /*1ab90*/  IMAD.MOV.U32 R13, RZ, RZ, R2 ;  /* 0x000000ffff0d7224 */ /* 0x000fe400078e0002 */
[----:B------:R-:W-:Y:S01]  /*1aba0*/  IMAD.MOV.U32 R12, RZ, RZ, 0x1 ;  /* 0x00000001ff0c7424 */ /* 0x000fe200078e00ff */
[----:B------:R-:W-:-:S07]  /*1abb0*/  MOV R7, R14 ;  /* 0x0000000e00077202 */ /* 0x000fce0000000f00 */
[----:B------:R-:W-:Y:S05]  /*1abc0*/  WARPSYNC.COLLECTIVE R15, `(.L_x_2972) ;  /* 0x000000000f087348 */ /* 0x000fea0003c00000 */
[----:B------:R0:W1:Y:S02]  /*1abd0*/  SHFL.IDX P6, R14, R13, R12, R11 ;  /* 0x0000000c0d0e7389 */ /* 0x00006400000c000b */
[----:B01----:R-:W-:Y:S01]  /*1abe0*/  ENDCOLLECTIVE ;  /* 0x000000000000791b */ /* 0x003fe20003800000 */
.L_x_2972:
        /* <DEDUP_REMOVED lines=15> */
.L_x_2973:
[----:B------:R-:W-:Y:S02]  /*1ace0*/  @P0 IMAD R8, R5, 0x2, R22 ;  /* 0x0000000205080824 */ /* 0x000fe400078e0216 */
[----:B------:R-:W-:Y:S02]  /*1acf0*/  IMAD.MOV.U32 R13, RZ, RZ, R2 ;  /* 0x000000ffff0d7224 */ /* 0x000fe400078e0002 */
[----:B------:R-:W-:Y:S02]  /*1ad00*/  IMAD.MOV.U32 R12, RZ, RZ, 0x2 ;  /* 0x00000002ff0c7424 */ /* 0x000fe400078e00ff */
[----:B------:R-:W-:-:S07]  /*1ad10*/  IMAD.MOV.U32 R7, RZ, RZ, R14 ;  /* 0x000000ffff077224 */ /* 0x000fce00078e000e */
[----:B------:R-:W-:Y:S05]  /*1ad20*/  WARPSYNC.COLLECTIVE R15, `(.L_x_2974) ;  /* 0x000000000f087348 */ /* 0x000fea0003c00000 */
[----:B------:R0:W1:Y:S02]  /*1ad30*/  SHFL.IDX P6, R14, R13, R12, R11 ;  /* 0x0000000c0d0e7389 */ /* 0x00006400000c000b */
[----:B01----:R-:W-:Y:S01]  /*1ad40*/  ENDCOLLECTIVE ;  /* 0x000000000000791b */ /* 0x003fe20003800000 */
.L_x_2974:
        /* <DEDUP_REMOVED lines=15> */
.L_x_2975:
[----:B------:R-:W-:Y:S02]  /*1ae40*/  @P0 IMAD R8, R5, 0x2, R22 ;  /* 0x0000000205080824 */ /* 0x000fe400078e0216 */
[----:B------:R-:W-:Y:S02]  /*1ae50*/  IMAD.MOV.U32 R13, RZ, RZ, R2 ;  /* 0x000000ffff0d7224 */ /* 0x000fe400078e0002 */
[----:B------:R-:W-:Y:S02]  /*1ae60*/  IMAD.MOV.U32 R12, RZ, RZ, 0x3 ;  /* 0x00000003ff0c7424 */ /* 0x000fe400078e00ff */
[----:B------:R-:W-:-:S07]  /*1ae70*/  IMAD.MOV.U32 R7, RZ, RZ, R14 ;  /* 0x000000ffff077224 */ /* 0x000fce00078e000e */
[----:B------:R-:W-:Y:S05]  /*1ae80*/  WARPSYNC.COLLECTIVE R15, `(.L_x_2976) ;  /* 0x000000000f087348 */ /* 0x000fea0003c00000 */
[----:B------:R0:W1:Y:S02]  /*1ae90*/  SHFL.IDX P6, R14, R13, R12, R11 ;  /* 0x0000000c0d0e7389 */ /* 0x00006400000c000b */
[----:B01----:R-:W-:Y:S01]  /*1aea0*/  ENDCOLLECTIVE ;  /* 0x000000000000791b */ /* 0x003fe20003800000 */
.L_x_2976:
        /* <DEDUP_REMOVED lines=15> */
.L_x_2977:
[----:B------:R-:W-:Y:S02]  /*1afa0*/  @P0 IMAD R8, R5, 0x2, R22 ;  /* 0x0000000205080824 */ /* 0x000fe400078e0216 */
[----:B------:R-:W-:Y:S02]  /*1afb0*/  IMAD.MOV.U32 R13, RZ, RZ, R2 ;  /* 0x000000ffff0d7224 */ /* 0x000fe400078e0002 */
[----:B------:R-:W-:Y:S02]  /*1afc0*/  IMAD.MOV.U32 R12, RZ, RZ, 0x4 ;  /* 0x00000004ff0c7424 */ /* 0x000fe400078e00ff */
[----:B------:R-:W-:-:S07]  /*1afd0*/  IMAD.MOV.U32 R7, RZ, RZ, R14 ;  /* 0x000000ffff077224 */ /* 0x000fce00078e000e */
[----:B------:R-:W-:Y:S05]  /*1afe0*/  WARPSYNC.COLLECTIVE R15, `(.L_x_2978) ;  /* 0x000000000f087348 */ /* 0x000fea0003c00000 */
[----:B------:R0:W1:Y:S02]  /*1aff0*/  SHFL.IDX P6, R14, R13, R12, R11 ;  /* 0x0000000c0d0e7389 */ /* 0x00006400000c000b */
[----:B01----:R-:W-:Y:S01]  /*1b000*/  ENDCOLLECTIVE ;  /* 0x000000000000791b */ /* 0x003fe20003800000 */
.L_x_2978:
        /* <DEDUP_REMOVED lines=15> */
.L_x_2979:
[----:B------:R-:W-:Y:S02]  /*1b100*/  @P0 IMAD R8, R5, 0x2, R22 ;  /* 0x0000000205080824 */ /* 0x000fe400078e0216 */
[----:B------:R-:W-:Y:S02]  /*1b110*/  IMAD.MOV.U32 R13, RZ, RZ, R2 ;  /* 0x000000ffff0d7224 */ /* 0x000fe400078e0002 */
[----:B------:R-:W-:Y:S02]  /*1b120*/  IMAD.MOV.U32 R12, RZ, RZ, 0x5 ;  /* 0x00000005ff0c7424 */ /* 0x000fe400078e00ff */
[----:B------:R-:W-:-:S07]  /*1b130*/  IMAD.MOV.U32 R7, RZ, RZ, R14 ;  /* 0x000000ffff077224 */ /* 0x000fce00078e000e */
[----:B------:R-:W-:Y:S05]  /*1b140*/  WARPSYNC.COLLECTIVE R15, `(.L_x_2980) ;  /* 0x000000000f087348 */ /* 0x000fea0003c00000 */
[----:B------:R0:W1:Y:S02]  /*1b150*/  SHFL.IDX P6, R14, R13, R12, R11 ;  /* 0x0000000c0d0e7389 */ /* 0x00006400000c000b */
[----:B01----:R-:W-:Y:S01]  /*1b160*/  ENDCOLLECTIVE ;  /* 0x000000000000791b */ /* 0x003fe20003800000 */
.L_x_2980:
        /* <DEDUP_REMOVED lines=15> */
.L_x_2981:
[----:B------:R-:W-:Y:S02]  /*1b260*/  @P0 IMAD R8, R5, 0x2, R22 ;  /* 0x0000000205080824 */ /* 0x000fe400078e0216 */
[----:B------:R-:W-:Y:S01]  /*1b270*/  IMAD.MOV.U32 R13, RZ, RZ, R2 ;  /* 0x000000ffff0d7224 */ /* 0x000fe200078e0002 */
[----:B------:R-:W-:Y:S01]  /*1b280*/  MOV R12, 0x6 ;  /* 0x00000006000c7802 */ /* 0x000fe20000000f00 */
[----:B------:R-:W-:-:S07]  /*1b290*/  IMAD.MOV.U32 R7, RZ, RZ, R14 ;  /* 0x000000ffff077224 */ /* 0x000fce00078e000e */
[----:B------:R-:W-:Y:S05]  /*1b2a0*/  WARPSYNC.COLLECTIVE R15, `(.L_x_2982) ;  /* 0x000000000f087348 */ /* 0x000fea0003c00000 */
[----:B------:R0:W1:Y:S02]  /*1b2b0*/  SHFL.IDX P6, R14, R13, R12, R11 ;  /* 0x0000000c0d0e7389 */ /* 0x00006400000c000b */
[----:B01----:R-:W-:Y:S01]  /*1b2c0*/  ENDCOLLECTIVE ;  /* 0x000000000000791b */ /* 0x003fe20003800000 */
.L_x_2982:
        /* <DEDUP_REMOVED lines=15> */
.L_x_2983:
[----:B------:R-:W-:Y:S02]  /*1b3c0*/  @P0 IMAD R8, R5, 0x2, R22 ;  /* 0x0000000205080824 */ /* 0x000fe400078e0216 */
[----:B------:R-:W-:Y:S02]  /*1b3d0*/  IMAD.MOV.U32 R13, RZ, RZ, R2 ;  /* 0x000000ffff0d7224 */ /* 0x000fe400078e0002 */
[----:B------:R-:W-:Y:S02]  /*1b3e0*/  IMAD.MOV.U32 R12, RZ, RZ, 0x7 ;  /* 0x00000007ff0c7424 */ /* 0x000fe400078e00ff */
[----:B------:R-:W-:-:S07]  /*1b3f0*/  IMAD.MOV.U32 R7, RZ, RZ, R14 ;  /* 0x000000ffff077224 */ /* 0x000fce00078e000e */
[----:B------:R-:W-:Y:S05]  /*1b400*/  WARPSYNC.COLLECTIVE R15, `(.L_x_2984) ;  /* 0x000000000f087348 */ /* 0x000fea0003c00000 */
[----:B------:R0:W1:Y:S02]  /*1b410*/  SHFL.IDX P6, R14, R13, R12, R11 ;  /* 0x0000000c0d0e7389 */ /* 0x00006400000c000b */
[----:B01----:R-:W-:Y:S01]  /*1b420*/  ENDCOLLECTIVE ;  /* 0x000000000000791b */ /* 0x003fe20003800000 */
.L_x_2984:
        /* <DEDUP_REMOVED lines=10> */
.L_x_2985:
[----:B------:R-:W-:Y:S01]  /*1b4d0*/  @!PT LDS RZ, [RZ] ;  /* 0x00000000fffff984 */ /* 0x000fe20000000800 */
[----:B------:R-:W-:Y:S01]  /*1b4e0*/  @!PT LDS RZ, [RZ] ;  /* 0x00000000fffff984 */ /* 0x000fe20000000800 */
[----:B------:R-:W-:Y:S01]  /*1b4f0*/  @!PT LDS RZ, [RZ] ;  /* 0x00000000fffff984 */ /* 0x000fe20000000800 */
[----:B------:R0:W-:Y:S01]  /*1b500*/  @P0 LDGSTS.E.BYPASS.LTC128B.128 [R8+0x11400], desc[UR40][R6.64], !P2 ;  /* 0x1140000006080fae */ /* 0x0001e2000d101d68 */
[----:B------:R-:W-:Y:S01]  /*1b510*/  IMAD.MOV.U32 R0, RZ, RZ, R14 ;  /* 0x000000ffff007224 */ /* 0x000fe200078e000e */
[----:B------:R-:W-:Y:S06]  /*1b520*/  BRA `(.L_x_2986) ;  /* 0xffffff9c00a87947 */ /* 0x000fec000383ffff */
.L_x_2839:
[----:B------:R-:W2:Y:S01]  /*1b530*/  LDL.LU R11, [R1+0x38] ;  /* 0x00003800010b7983 */ /* 0x000ea20000300800 */
[----:B------:R-:W-:Y:S02]  /*1b540*/  IMAD.MOV.U32 R13, RZ, RZ, R0 ;  /* 0x000000ffff0d7224 */ /* 0x000fe400078e0000 */
[----:B------:R-:W-:Y:S02]  /*1b550*/  IMAD.MOV.U32 R12, RZ, RZ, RZ ;  /* 0x000000ffff0c7224 */ /* 0x000fe400078e00ff */
[----:B------:R-:W-:Y:S02]  /*1b560*/  IMAD.MOV.U32 R15, RZ, RZ, -0x1 ;  /* 0xffffffffff0f7424 */ /* 0x000fe400078e00ff */
[----:B------:R-:W-:-:S05]  /*1b570*/  IMAD R17, R17, 0xc0, R9 ;  /* 0x000000c011117824 */ /* 0x000fca00078e0209 */
[----:B------:R-:W-:Y:S01]  /*1b580*/  IADD3 R8, R17, 0x10, RZ ;  /* 0x0000001011087810 */ /* 0x000fe20007ffe0ff */
[----:B--2---:R-:W-:Y:S02]  /*1b590*/  IMAD R3, R11, R10, RZ ;  /* 0x0000000a0b037224 */ /* 0x004fe400078e02ff */
[----:B------:R-:W-:-:S03]  /*1b5a0*/  IMAD.MOV.U32 R11, RZ, RZ, 0x181f ;  /* 0x0000181fff0b7424 */ /* 0x000fc600078e00ff */
[----:B------:R-:W-:-:S13]  /*1b5b0*/  ISETP.GE.AND P1, PT, R17, R3, PT ;  /* 0x000000031100720c */ /* 0x000fda0003f26270 */
[----:B-----5:R-:W-:Y:S05]  /*1b5c0*/  WARPSYNC.COLLECTIVE R15, `(.L_x_2987) ;  /* 0x000000000f087348 */ /* 0x020fea0003c00000 */
[----:B------:R0:W1:Y:S02]  /*1b5d0*/  SHFL.IDX P6, R14, R13, R12, R11 ;  /* 0x0000000c0d0e7389 */ /* 0x00006400000c000b */
[----:B01---5:R-:W-:Y:S01]  /*1b5e0*/  ENDCOLLECTIVE ;  /* 0x000000000000791b */ /* 0x023fe20003800000 */
.L_x_2987:
[----:B------:R-:W-:Y:S02]  /*1b5f0*/  IMAD.MOV.U32 R13, RZ, RZ, R2 ;  /* 0x000000ffff0d7224 */ /* 0x000fe400078e0002 */
[----:B------:R-:W-:-:S07]  /*1b600*/  IMAD.MOV.U32 R6, RZ, RZ, R14 ;  /* 0x000000ffff067224 */ /* 0x000fce00078e000e */
[----:B------:R-:W-:Y:S05]  /*1b610*/  WARPSYNC.COLLECTIVE R15, `(.L_x_2988) ;  /* 0x000000000f087348 */ /* 0x000fea0003c00000 */
[----:B------:R0:W1:Y:S02]  /*1b620*/  SHFL.IDX P6, R14, R13, R12, R11 ;  /* 0x0000000c0d0e7389 */ /* 0x00006400000c000b */
[----:B01----:R-:W-:Y:S01]  /*1b630*/  ENDCOLLECTIVE ;  /* 0x000000000000791b */ /* 0x003fe20003800000 */
.L_x_2988:
[----:B------:R-:W-:Y:S02]  /*1b640*/  IMAD.MOV.U32 R13, RZ, RZ, R0 ;  /* 0x000000ffff0d7224 */ /* 0x000fe400078e0000 */
[----:B------:R-:W-:Y:S02]  /*1b650*/  IMAD.MOV.U32 R12, RZ, RZ, 0x1 ;  /* 0x00000001ff0c7424 */ /* 0x000fe400078e00ff */
[----:B------:R-:W-:-:S07]  /*1b660*/  IMAD.MOV.U32 R7, RZ, RZ, R14 ;  /* 0x000000ffff077224 */ /* 0x000fce00078e000e */
[----:B------:R-:W-:Y:S05]  /*1b670*/  WARPSYNC.COLLECTIVE R15, `(.L_x_2989) ;  /* 0x000000000f087348 */ /* 0x000fea0003c00000 */
[----:B------:R0:W1:Y:S02]  /*1b680*/  SHFL.IDX P6, R14, R13, R12, R11 ;  /* 0x0000000c0d0e7389 */ /* 0x00006400000c000b */
[----:B01----:R-:W-:Y:S01]  /*1b690*/  ENDCOLLECTIVE ;  /* 0x000000000000791b */ /* 0x003fe20003800000 */
.L_x_2989:
        /* <DEDUP_REMOVED lines=10> */
[----:B------:R-:W-:Y:S01]  /*1b740*/  ISETP.GE.AND P1, PT, R8, R3, PT ;  /* 0x000000030800720c */ /* 0x000fe20003f26270 */
[----:B0-----:R-:W-:-:S12]  /*1b750*/  IMAD.MOV.U32 R6, RZ, RZ, R14 ;  /* 0x000000ffff067224 */ /* 0x001fd800078e000e */
[----:B------:R-:W-:Y:S05]  /*1b760*/  WARPSYNC.COLLECTIVE R15, `(.L_x_2990) ;  /* 0x000000000f087348 */ /* 0x000fea0003c00000 */
[----:B------:R0:W1:Y:S02]  /*1b770*/  SHFL.IDX P6, R14, R13, R12, R11 ;  /* 0x0000000c0d0e7389 */ /* 0x00006400000c000b */
[----:B01----:R-:W-:Y:S01]  /*1b780*/  ENDCOLLECTIVE ;  /* 0x000000000000791b */ /* 0x003fe20003800000 */
.L_x_2990:
[----:B------:R-:W-:Y:S02]  /*1b790*/  IMAD.MOV.U32 R13, RZ, RZ, R0 ;  /* 0x000000ffff0d7224 */ /* 0x000fe400078e0000 */
[----:B------:R-:W-:Y:S02]  /*1b7a0*/  IMAD.MOV.U32 R12, RZ, RZ, 0x2 ;  /* 0x00000002ff0c7424 */ /* 0x000fe400078e00ff */
[----:B------:R-:W-:-:S07]  /*1b7b0*/  IMAD.MOV.U32 R7, RZ, RZ, R14 ;  /* 0x000000ffff077224 */ /* 0x000fce00078e000e */
[----:B------:R-:W-:Y:S05]  /*1b7c0*/  WARPSYNC.COLLECTIVE R15, `(.L_x_2991) ;  /* 0x000000000f087348 */ /* 0x000fea0003c00000 */
[----:B------:R0:W1:Y:S02]  /*1b7d0*/  SHFL.IDX P6, R14, R13, R12, R11 ;  /* 0x0000000c0d0e7389 */ /* 0x00006400000c000b */
[----:B01----:R-:W-:Y:S01]  /*1b7e0*/  ENDCOLLECTIVE ;  /* 0x000000000000791b */ /* 0x003fe20003800000 */
.L_x_2991:
        /* <DEDUP_REMOVED lines=16> */
.L_x_2992:
[----:B------:R-:W-:Y:S02]  /*1b8f0*/  IMAD.MOV.U32 R13, RZ, RZ, R0 ;  /* 0x000000ffff0d7224 */ /* 0x000fe400078e0000 */
[----:B------:R-:W-:Y:S02]  /*1b900*/  IMAD.MOV.U32 R12, RZ, RZ, 0x3 ;  /* 0x00000003ff0c7424 */ /* 0x000fe400078e00ff */
[----:B------:R-:W-:-:S07]  /*1b910*/  IMAD.MOV.U32 R7, RZ, RZ, R14 ;  /* 0x000000ffff077224 */ /* 0x000fce00078e000e */
[----:B------:R-:W-:Y:S05]  /*1b920*/  WARPSYNC.COLLECTIVE R15, `(.L_x_2993) ;  /* 0x000000000f087348 */ /* 0x000fea0003c00000 */
[----:B------:R0:W1:Y:S02]  /*1b930*/  SHFL.IDX P6, R14, R13, R12, R11 ;  /* 0x0000000c0d0e7389 */ /* 0x00006400000c000b */
[----:B01----:R-:W-:Y:S01]  /*1b940*/  ENDCOLLECTIVE ;  /* 0x000000000000791b */ /* 0x003fe20003800000 */
.L_x_2993:
        /* <DEDUP_REMOVED lines=16> */
.L_x_2994:
[----:B------:R-:W-:Y:S02]  /*1ba50*/  IMAD.MOV.U32 R13, RZ, RZ, R0 ;  /* 0x000000ffff0d7224 */ /* 0x000fe400078e0000 */
[----:B------:R-:W-:Y:S01]  /*1ba60*/  IMAD.MOV.U32 R12, RZ, RZ, 0x4 ;  /* 0x00000004ff0c7424 */ /* 0x000fe200078e00ff */
[----:B------:R-:W-:-:S07]  /*1ba70*/  MOV R7, R14 ;  /* 0x0000000e00077202 */ /* 0x000fce0000000f00 */
[----:B------:R-:W-:Y:S05]  /*1ba80*/  WARPSYNC.COLLECTIVE R15, `(.L_x_2995) ;  /* 0x000000000f087348 */ /* 0x000fea0003c00000 */
[----:B------:R0:W1:Y:S02]  /*1ba90*/  SHFL.IDX P6, R14, R13, R12, R11 ;  /* 0x0000000c0d0e7389 */ /* 0x00006400000c000b */
[----:B01----:R-:W-:Y:S01]  /*1baa0*/  ENDCOLLECTIVE ;  /* 0x000000000000791b */ /* 0x003fe20003800000 */
.L_x_2995:
        /* <DEDUP_REMOVED lines=16> */
.L_x_2996:
[----:B------:R-:W-:Y:S02]  /*1bbb0*/  IMAD.MOV.U32 R13, RZ, RZ, R0 ;  /* 0x000000ffff0d7224 */ /* 0x000fe400078e0000 */
[----:B------:R-:W-:Y:S02]  /*1bbc0*/  IMAD.MOV.U32 R12, RZ, RZ, 0x5 ;  /* 0x00000005ff0c7424 */ /* 0x000fe400078e00ff */
[----:B------:R-:W-:-:S07]  /*1bbd0*/  IMAD.MOV.U32 R7, RZ, RZ, R14 ;  /* 0x000000ffff077224 */ /* 0x000fce00078e000e */
[----:B------:R-:W-:Y:S05]  /*1bbe0*/  WARPSYNC.COLLECTIVE R15, `(.L_x_2997) ;  /* 0x000000000f087348 */ /* 0x000fea0003c00000 */
[----:B------:R0:W1:Y:S02]  /*1bbf0*/  SHFL.IDX P6, R14, R13, R12, R11 ;  /* 0x0000000c0d0e7389 */ /* 0x00006400000c000b */
[----:B01----:R-:W-:Y:S01]  /*1bc00*/  ENDCOLLECTIVE ;  /* 0x000000000000791b */ /* 0x003fe20003800000 */
.L_x_2997:
        /* <DEDUP_REMOVED lines=16> */
.L_x_2998:
[----:B------:R-:W-:Y:S02]  /*1bd10*/  IMAD.MOV.U32 R13, RZ, RZ, R0 ;  /* 0x000000ffff0d7224 */ /* 0x000fe400078e0000 */
[----:B------:R-:W-:Y:S02]  /*1bd20*/  IMAD.MOV.U32 R12, RZ, RZ, 0x6 ;  /* 0x00000006ff0c7424 */ /* 0x000fe400078e00ff */
[----:B------:R-:W-:-:S07]  /*1bd30*/  IMAD.MOV.U32 R7, RZ, RZ, R14 ;  /* 0x000000ffff077224 */ /* 0x000fce00078e000e */
[----:B------:R-:W-:Y:S05]  /*1bd40*/  WARPSYNC.COLLECTIVE R15, `(.L_x_2999) ;  /* 0x000000000f087348 */ /* 0x000fea0003c00000 */
[----:B------:R0:W1:Y:S02]  /*1bd50*/  SHFL.IDX P6, R14, R13, R12, R11 ;  /* 0x0000000c0d0e7389 */ /* 0x00006400000c000b */
[----:B01----:R-:W-:Y:S01]  /*1bd60*/  ENDCOLLECTIVE ;  /* 0x000000000000791b */ /* 0x003fe20003800000 */
.L_x_2999:
        /* <DEDUP_REMOVED lines=11> */
[----:B------:R-:W-:Y:S02]  /*1be20*/  ISETP.GE.AND P1, PT, R6, R3, PT ;  /* 0x000000030600720c */ /* 0x000fe40003f26270 */
[----:B------:R-:W-:-:S11]  /*1be30*/  MOV R6, R14 ;  /* 0x0000000e00067202 */ /* 0x000fd60000000f00 */
[----:B------:R-:W-:Y:S05]  /*1be40*/  WARPSYNC.COLLECTIVE R15, `(.L_x_3000) ;  /* 0x000000000f087348 */ /* 0x000fea0003c00000 */
[----:B------:R0:W1:Y:S02]  /*1be50*/  SHFL.IDX P6, R14, R13, R12, R11 ;  /* 0x0000000c0d0e7389 */ /* 0x00006400000c000b */
[----:B01----:R-:W-:Y:S01]  /*1be60*/  ENDCOLLECTIVE ;  /* 0x000000000000791b */ /* 0x003fe20003800000 */
.L_x_3000:
[----:B------:R-:W-:Y:S02]  /*1be70*/  IMAD.MOV.U32 R13, RZ, RZ, R0 ;  /* 0x000000ffff0d7224 */ /* 0x000fe400078e0000 */
[----:B------:R-:W-:Y:S02]  /*1be80*/  IMAD.MOV.U32 R12, RZ, RZ, 0x7 ;  /* 0x00000007ff0c7424 */ /* 0x000fe400078e00ff */
[----:B------:R-:W-:Y:S02]  /*1be90*/  VIADD R0, R17, 0x70 ;  /* 0x0000007011007836 */ /* 0x000fe40000000000 */
[----:B------:R-:W-:-:S07]  /*1bea0*/  IMAD.MOV.U32 R7, RZ, RZ, R14 ;  /* 0x000000ffff077224 */ /* 0x000fce00078e000e */
[----:B------:R-:W-:Y:S05]  /*1beb0*/  WARPSYNC.COLLECTIVE R15, `(.L_x_3001) ;  /* 0x000000000f087348 */ /* 0x000fea0003c00000 */
[----:B------:R0:W1:Y:S02]  /*1bec0*/  SHFL.IDX P6, R14, R13, R12, R11 ;  /* 0x0000000c0d0e7389 */ /* 0x00006400000c000b */
[----:B01----:R-:W-:Y:S01]  /*1bed0*/  ENDCOLLECTIVE ;  /* 0x000000000000791b */ /* 0x003fe20003800000 */
.L_x_3001:
        /* <DEDUP_REMOVED lines=11> */
[----:B------:R-:W-:Y:S02]  /*1bf90*/  VIADD R0, R17, 0x80 ;  /* 0x0000008011007836 */ /* 0x000fe40000000000 */
[----:B0-----:R-:W-:-:S10]  /*1bfa0*/  IMAD.MOV.U32 R6, RZ, RZ, R14 ;  /* 0x000000ffff067224 */ /* 0x001fd400078e000e */
[----:B------:R-:W-:Y:S05]  /*1bfb0*/  WARPSYNC.COLLECTIVE R15, `(.L_x_3002) ;  /* 0x000000000f087348 */ /* 0x000fea0003c00000 */
[----:B------:R0:W1:Y:S02]  /*1bfc0*/  SHFL.IDX P6, R14, R13, R12, R11 ;  /* 0x0000000c0d0e7389 */ /* 0x00006400000c000b */
[----:B01----:R-:W-:Y:S01]  /*1bfd0*/  ENDCOLLECTIVE ;  /* 0x000000000000791b */ /* 0x003fe20003800000 */
.L_x_3002:
[----:B------:R-:W-:Y:S02]  /*1bfe0*/  IMAD.MOV.U32 R13, RZ, RZ, R4 ;  /* 0x000000ffff0d7224 */ /* 0x000fe400078e0004 */
[----:B------:R-:W-:Y:S02]  /*1bff0*/  IMAD.MOV.U32 R12, RZ, RZ, RZ ;  /* 0x000000ffff0c7224 */ /* 0x000fe400078e00ff */
[----:B------:R-:W-:-:S07]  /*1c000*/  IMAD.MOV.U32 R2, RZ, RZ, R14 ;  /* 0x000000ffff027224 */ /* 0x000fce00078e000e */
[----:B------:R-:W-:Y:S05]  /*1c010*/  WARPSYNC.COLLECTIVE R15, `(.L_x_3003) ;  /* 0x000000000f087348 */ /* 0x000fea0003c00000 */
[----:B------:R0:W1:Y:S02]  /*1c020*/  SHFL.IDX P6, R14, R13, R12, R11 ;  /* 0x0000000c0d0e7389 */ /* 0x00006400000c000b */
[----:B01----:R-:W-:Y:S01]  /*1c030*/  ENDCOLLECTIVE ;  /* 0x000000000000791b */ /* 0x003fe20003800000 */
.L_x_3003:
[----:B------:R-:W-:-:S05]  /*1c040*/  @!P1 LEA R2, P2, R21, R2, 0x1 ;  /* 0x0000000215029211 */ /* 0x000fca00078408ff */
[----:B------:R-:W-:-:S04]  /*1c050*/  @!P1 IMAD.X R6, RZ, RZ, R6, P2 ;  /* 0x000000ffff069224 */ /* 0x000fc800010e0606 */
[----:B------:R-:W-:Y:S02]  /*1c060*/  @!P1 IMAD.MOV.U32 R7, RZ, RZ, R6 ;  /* 0x000000ffff079224 */ /* 0x000fe400078e0006 */
[----:B------:R-:W-:Y:S02]  /*1c070*/  IMAD.MOV.U32 R13, RZ, RZ, R5 ;  /* 0x000000ffff0d7224 */ /* 0x000fe400078e0005 */
[----:B------:R-:W-:Y:S02]  /*1c080*/  @!P1 IMAD.MOV.U32 R6, RZ, RZ, R2 ;  /* 0x000000ffff069224 */ /* 0x000fe400078e0002 */
[----:B------:R-:W-:-:S03]  /*1c090*/  VIADD R2, R17, 0xa0 ;  /* 0x000000a011027836 */ /* 0x000fc60000000000 */
        /* <DEDUP_REMOVED lines=9> */
.L_x_3004:
[----:B------:R-:W-:Y:S02]  /*1c130*/  IMAD.MOV.U32 R13, RZ, RZ, R4 ;  /* 0x000000ffff0d7224 */ /* 0x000fe400078e0004 */
[----:B------:R-:W-:Y:S02]  /*1c140*/  IMAD.MOV.U32 R12, RZ, RZ, 0x1 ;  /* 0x00000001ff0c7424 */ /* 0x000fe400078e00ff */
[----:B------:R-:W-:-:S07]  /*1c150*/  IMAD.MOV.U32 R0, RZ, RZ, R14 ;  /* 0x000000ffff007224 */ /* 0x000fce00078e000e */
[----:B------:R-:W-:Y:S05]  /*1c160*/  WARPSYNC.COLLECTIVE R15, `(.L_x_3005) ;  /* 0x000000000f087348 */ /* 0x000fea0003c00000 */
[----:B------:R0:W1:Y:S02]  /*1c170*/  SHFL.IDX P6, R14, R13, R12, R11 ;  /* 0x0000000c0d0e7389 */ /* 0x00006400000c000b */
[----:B01----:R-:W-:Y:S01]  /*1c180*/  ENDCOLLECTIVE ;  /* 0x000000000000791b */ /* 0x003fe20003800000 */
.L_x_3005:
[----:B------:R-:W-:-:S04]  /*1c190*/  @!P1 LEA R0, P2, R21, R0, 0x1 ;  /* 0x0000000015009211 */ /* 0x000fc800078408ff */
[----:B------:R-:W-:-:S05]  /*1c1a0*/  @!P1 IADD3.X R6, RZ, R8, RZ, P2, !PT ;  /* 0x00000008ff069210 */ /* 0x000fca00017fe4ff */
[----:B------:R-:W-:Y:S02]  /*1c1b0*/  @!P1 IMAD.MOV.U32 R7, RZ, RZ, R6 ;  /* 0x000000ffff079224 */ /* 0x000fe400078e0006 */
[----:B------:R-:W-:Y:S02]  /*1c1c0*/  @!P1 IMAD.MOV.U32 R6, RZ, RZ, R0 ;  /* 0x000000ffff069224 */ /* 0x000fe400078e0000 */
[----:B------:R-:W-:Y:S02]  /*1c1d0*/  VIADD R0, R17, 0x90 ;  /* 0x0000009011007836 */ /* 0x000fe40000000000 */
[----:B------:R-:W-:Y:S01]  /*1c1e0*/  IMAD.MOV.U32 R13, RZ, RZ, R5 ;  /* 0x000000ffff0d7224 */ /* 0x000fe200078e0005 */
[----:B------:R-:W-:Y:S01]  /*1c1f0*/  @!PT LDS RZ, [RZ] ;  /* 0x00000000fffff984 */ /* 0x000fe20000000800 */
[----:B------:R-:W-:Y:S01]  /*1c200*/  @!PT LDS RZ, [RZ] ;  /* 0x00000000fffff984 */ /* 0x000fe20000000800 */
[----:B------:R-:W-:Y:S01]  /*1c210*/  @!PT LDS RZ, [RZ] ;  /* 0x00000000fffff984 */ /* 0x000fe20000000800 */
[----:B------:R0:W-:Y:S02]  /*1c220*/  @!P1 LDGSTS.E.BYPASS.LTC128B.128 [R20+0xc400], desc[UR40][R6.64], !P0 ;  /* 0x0c40000006149fae */ /* 0x0001e4000c101d68 */
[----:B------:R-:W-:Y:S01]  /*1c230*/  ISETP.GE.AND P1, PT, R0, R3, PT ;  /* 0x000000030000720c */ /* 0x000fe20003f26270 */
[----:B------:R-:W-:-:S12]  /*1c240*/  IMAD.MOV.U32 R0, RZ, RZ, R14 ;  /* 0x000000ffff007224 */ /* 0x000fd800078e000e */
[----:B0-----:R-:W-:Y:S05]  /*1c250*/  WARPSYNC.COLLECTIVE R15, `(.L_x_3006) ;  /* 0x000000000f087348 */ /* 0x001fea0003c00000 */
[----:B------:R1:W2:Y:S02]  /*1c260*/  SHFL.IDX P6, R14, R13, R12, R11 ;  /* 0x0000000c0d0e7389 */ /* 0x0002a400000c000b */
[----:B012---:R-:W-:Y:S01]  /*1c270*/  ENDCOLLECTIVE ;  /* 0x000000000000791b */ /* 0x007fe20003800000 */
.L_x_3006:
[----:B------:R-:W-:Y:S02]  /*1c280*/  IMAD.MOV.U32 R13, RZ, RZ, R4 ;  /* 0x000000ffff0d7224 */ /* 0x000fe400078e0004 */
[----:B------:R-:W-:Y:S02]  /*1c290*/  IMAD.MOV.U32 R12, RZ, RZ, 0x2 ;  /* 0x00000002ff0c7424 */ /* 0x000fe400078e00ff */
[----:B------:R-:W-:-:S07]  /*1c2a0*/  IMAD.MOV.U32 R6, RZ, RZ, R14 ;  /* 0x000000ffff067224 */ /* 0x000fce00078e000e */
[----:B------:R-:W-:Y:S05]  /*1c2b0*/  WARPSYNC.COLLECTIVE R15, `(.L_x_3007) ;  /* 0x000000000f087348 */ /* 0x000fea0003c00000 */
[----:B------:R0:W1:Y:S02]  /*1c2c0*/  SHFL.IDX P6, R14, R13, R12, R11 ;  /* 0x0000000c0d0e7389 */ /* 0x00006400000c000b */
[----:B01----:R-:W-:Y:S01]  /*1c2d0*/  ENDCOLLECTIVE ;  /* 0x000000000000791b */ /* 0x003fe20003800000 */
.L_x_3007:
        /* <DEDUP_REMOVED lines=13> */
.L_x_3008:
[----:B------:R-:W-:Y:S01]  /*1c3b0*/  MOV R13, R4 ;  /* 0x00000004000d7202 */ /* 0x000fe20000000f00 */
[----:B------:R-:W-:Y:S02]  /*1c3c0*/  IMAD.MOV.U32 R12, RZ, RZ, 0x3 ;  /* 0x00000003ff0c7424 */ /* 0x000fe400078e00ff */
[----:B------:R-:W-:-:S07]  /*1c3d0*/  IMAD.MOV.U32 R6, RZ, RZ, R14 ;  /* 0x000000ffff067224 */ /* 0x000fce00078e000e */
[----:B------:R-:W-:Y:S05]  /*1c3e0*/  WARPSYNC.COLLECTIVE R15, `(.L_x_3009) ;  /* 0x000000000f087348 */ /* 0x000fea0003c00000 */
[----:B------:R0:W1:Y:S02]  /*1c3f0*/  SHFL.IDX P6, R14, R13, R12, R11 ;  /* 0x0000000c0d0e7389 */ /* 0x00006400000c000b */
[----:B01----:R-:W-:Y:S01]  /*1c400*/  ENDCOLLECTIVE ;  /* 0x000000000000791b */ /* 0x003fe20003800000 */
.L_x_3009:
        /* <DEDUP_REMOVED lines=12> */
.L_x_3010:
[----:B------:R-:W-:Y:S01]  /*1c4d0*/  IMAD.MOV.U32 R2, RZ, RZ, R14 ;  /* 0x000000ffff027224 */ /* 0x000fe200078e000e */
[----:B------:R-:W-:Y:S06]  /*1c4e0*/  BRA `(.L_x_3011) ;  /* 0xffffff9c00a47947 */ /* 0x000fec000383ffff */
.L_x_2842:
[----:B-1----:R1:W2:Y:S02]  /*1c4f0*/  SYNCS.PHASECHK.TRANS64.TRYWAIT P0, [R22+URZ+0x16820], R0 ;  /* 0x01682000160075a7 */ /* 0x0022a4000800017f */
[----:B--2---:R-:W-:Y:S05]  /*1c500*/  @!P0 NANOSLEEP.SYNCS 0x989680 ;  /* 0x009896800000895d */ /* 0x004fea0003900000 */
[----:B------:R-:W2:Y:S02]  /*1c510*/  @!P0 SYNCS.PHASECHK.TRANS64 P0, [R22+URZ+0x16820], R0 ;  /* 0x01682000160085a7 */ /* 0x000ea4000800007f */
[----:B--2---:R-:W-:Y:S05]  /*1c520*/  @!P0 BRA `(.L_x_2842) ;  /* 0xfffffffc00f08947 */ /* 0x004fea000383ffff */
[----:B------:R-:W-:Y:S05]  /*1c530*/  BRA `(.L_x_3012) ;  /* 0xffffffa000007947 */ /* 0x000fea000383ffff */
.L_x_2847:
[----:B0-----:R0:W1:Y:S02]  /*1c540*/  SYNCS.PHASECHK.TRANS64.TRYWAIT P0, [R5+URZ+0x16840], R2 ;  /* 0x01684002050075a7 */ /* 0x001064000800017f */
[----:B-1----:R-:W-:Y:S05]  /*1c550*/  @!P0 NANOSLEEP.SYNCS 0x989680 ;  /* 0x009896800000895d */ /* 0x002fea0003900000 */
[----:B------:R-:W1:Y:S02]  /*1c560*/  @!P0 SYNCS.PHASECHK.TRANS64 P0, [R5+URZ+0x16840], R2 ;  /* 0x01684002050085a7 */ /* 0x000e64000800007f */
[----:B-1----:R-:W-:Y:S05]  /*1c570*/  @!P0 BRA `(.L_x_2847) ;  /* 0xfffffffc00f08947 */ /* 0x002fea000383ffff */
[----:B------:R-:W-:Y:S05]  /*1c580*/  BRA `(.L_x_3013) ;  /* 0xffffffa000dc7947 */ /* 0x000fea000383ffff */
.L_x_2848:
        /* <DEDUP_REMOVED lines=8> */
.L_x_3015:
[----:B------:R-:W-:Y:S05]  /*1c610*/  BSYNC B1 ;  /* 0x0000000000017941 */ /* 0x000fea0003800000 */
.L_x_3014:
        /* <DEDUP_REMOVED lines=10> */
.L_x_3016:
[----:B------:R-:W-:Y:S01]  /*1c6c0*/  MOV R13, R10 ;  /* 0x0000000a000d7202 */ /* 0x000fe20000000f00 */
[----:B------:R-:W-:Y:S02]  /*1c6d0*/  IMAD.MOV.U32 R12, RZ, RZ, 0x1 ;  /* 0x00000001ff0c7424 */ /* 0x000fe400078e00ff */
[----:B------:R-:W-:Y:S02]  /*1c6e0*/  IMAD.SHL.U32 R7, R7, 0x8, RZ ;  /* 0x0000000807077824 */ /* 0x000fe400078e00ff */
[----:B------:R-:W-:-:S03]  /*1c6f0*/  IMAD.MOV.U32 R2, RZ, RZ, R14 ;  /* 0x000000ffff027224 */ /* 0x000fc600078e000e */
[----:B------:R-:W-:-:S07]  /*1c700*/  LOP3.LUT R7, R7, 0x38, RZ, 0xc0, !PT ;  /* 0x0000003807077812 */ /* 0x000fce00078ec0ff */
[----:B------:R-:W-:Y:S05]  /*1c710*/  WARPSYNC.COLLECTIVE R15, `(.L_x_3017) ;  /* 0x000000000f087348 */ /* 0x000fea0003c00000 */
[----:B------:R0:W1:Y:S02]  /*1c720*/  SHFL.IDX P6, R14, R13, R12, R11 ;  /* 0x0000000c0d0e7389 */ /* 0x00006400000c000b */
[----:B01----:R-:W-:Y:S01]  /*1c730*/  ENDCOLLECTIVE ;  /* 0x000000000000791b */ /* 0x003fe20003800000 */
.L_x_3017:
        /* <DEDUP_REMOVED lines=12> */
.L_x_3018:
[----:B------:R-:W-:Y:S02]  /*1c800*/  IMAD.MOV.U32 R13, RZ, RZ, R10 ;  /* 0x000000ffff0d7224 */ /* 0x000fe400078e000a */
[----:B------:R-:W-:Y:S02]  /*1c810*/  IMAD.MOV.U32 R12, RZ, RZ, 0x2 ;  /* 0x00000002ff0c7424 */ /* 0x000fe400078e00ff */
[----:B------:R-:W-:-:S07]  /*1c820*/  IMAD.MOV.U32 R2, RZ, RZ, R14 ;  /* 0x000000ffff027224 */ /* 0x000fce00078e000e */
[----:B------:R-:W-:Y:S05]  /*1c830*/  WARPSYNC.COLLECTIVE R15, `(.L_x_3019) ;  /* 0x000000000f087348 */ /* 0x000fea0003c00000 */
[----:B------:R0:W1:Y:S02]  /*1c840*/  SHFL.IDX P6, R14, R13, R12, R11 ;  /* 0x0000000c0d0e7389 */ /* 0x00006400000c000b */
[----:B01----:R-:W-:Y:S01]  /*1c850*/  ENDCOLLECTIVE ;  /* 0x000000000000791b */ /* 0x003fe20003800000 */
.L_x_3019:
        /* <DEDUP_REMOVED lines=11> */
.L_x_3020:
[----:B------:R-:W-:Y:S02]  /*1c910*/  IMAD.MOV.U32 R13, RZ, RZ, R10 ;  /* 0x000000ffff0d7224 */ /* 0x000fe400078e000a */
[----:B------:R-:W-:Y:S02]  /*1c920*/  IMAD.MOV.U32 R12, RZ, RZ, 0x3 ;  /* 0x00000003ff0c7424 */ /* 0x000fe400078e00ff */
[----:B------:R-:W-:-:S07]  /*1c930*/  IMAD.MOV.U32 R2, RZ, RZ, R14 ;  /* 0x000000ffff027224 */ /* 0x000fce00078e000e */
[----:B------:R-:W-:Y:S05]  /*1c940*/  WARPSYNC.COLLECTIVE R15, `(.L_x_3021) ;  /* 0x000000000f087348 */ /* 0x000fea0003c00000 */
[----:B------:R0:W1:Y:S02]  /*1c950*/  SHFL.IDX P6, R14, R13, R12, R11 ;  /* 0x0000000c0d0e7389 */ /* 0x00006400000c000b */
[----:B01----:R-:W-:Y:S01]  /*1c960*/  ENDCOLLECTIVE ;  /* 0x000000000000791b */ /* 0x003fe20003800000 */
.L_x_3021:
        /* <DEDUP_REMOVED lines=11> */
.L_x_3022:
[----:B------:R-:W-:Y:S01]  /*1ca20*/  IMAD.MOV.U32 R13, RZ, RZ, R10 ;  /* 0x000000ffff0d7224 */ /* 0x000fe200078e000a */
[----:B------:R-:W-:Y:S01]  /*1ca30*/  MOV R12, 0x4 ;  /* 0x00000004000c7802 */ /* 0x000fe20000000f00 */
[----:B------:R-:W-:-:S07]  /*1ca40*/  IMAD.MOV.U32 R2, RZ, RZ, R14 ;  /* 0x000000ffff027224 */ /* 0x000fce00078e000e */
[----:B------:R-:W-:Y:S05]  /*1ca50*/  WARPSYNC.COLLECTIVE R15, `(.L_x_3023) ;  /* 0x000000000f087348 */ /* 0x000fea0003c00000 */
[----:B------:R0:W1:Y:S02]  /*1ca60*/  SHFL.IDX P6, R14, R13, R12, R11 ;  /* 0x0000000c0d0e7389 */ /* 0x00006400000c000b */
[----:B01----:R-:W-:Y:S01]  /*1ca70*/  ENDCOLLECTIVE ;  /* 0x000000000000791b */ /* 0x003fe20003800000 */
.L_x_3023:
        /* <DEDUP_REMOVED lines=11> */
.L_x_3024:
[----:B------:R-:W-:Y:S02]  /*1cb30*/  IMAD.MOV.U32 R13, RZ, RZ, R10 ;  /* 0x000000ffff0d7224 */ /* 0x000fe400078e000a */
[----:B------:R-:W-:Y:S02]  /*1cb40*/  IMAD.MOV.U32 R12, RZ, RZ, 0x5 ;  /* 0x00000005ff0c7424 */ /* 0x000fe400078e00ff */
[----:B------:R-:W-:-:S07]  /*1cb50*/  IMAD.MOV.U32 R2, RZ, RZ, R14 ;  /* 0x000000ffff027224 */ /* 0x000fce00078e000e */
[----:B------:R-:W-:Y:S05]  /*1cb60*/  WARPSYNC.COLLECTIVE R15, `(.L_x_3025) ;  /* 0x000000000f087348 */ /* 0x000fea0003c00000 */
[----:B------:R0:W1:Y:S02]  /*1cb70*/  SHFL.IDX P6, R14, R13, R12, R11 ;  /* 0x0000000c0d0e7389 */ /* 0x00006400000c000b */
[----:B01----:R-:W-:Y:S01]  /*1cb80*/  ENDCOLLECTIVE ;  /* 0x000000000000791b */ /* 0x003fe20003800000 */
.L_x_3025:
        /* <DEDUP_REMOVED lines=11> */
.L_x_3026:
[----:B------:R-:W-:Y:S02]  /*1cc40*/  IMAD.MOV.U32 R13, RZ, RZ, R10 ;  /* 0x000000ffff0d7224 */ /* 0x000fe400078e000a */
[----:B------:R-:W-:Y:S02]  /*1cc50*/  IMAD.MOV.U32 R12, RZ, RZ, 0x6 ;  /* 0x00000006ff0c7424 */ /* 0x000fe400078e00ff */
[----:B------:R-:W-:-:S07]  /*1cc60*/  IMAD.MOV.U32 R2, RZ, RZ, R14 ;  /* 0x000000ffff027224 */ /* 0x000fce00078e000e */
[----:B------:R-:W-:Y:S05]  /*1cc70*/  WARPSYNC.COLLECTIVE R15, `(.L_x_3027) ;  /* 0x000000000f087348 */ /* 0x000fea0003c00000 */
[----:B------:R0:W1:Y:S02]  /*1cc80*/  SHFL.IDX P6, R14, R13, R12, R11 ;  /* 0x0000000c0d0e7389 */ /* 0x00006400000c000b */
[----:B01----:R-:W-:Y:S01]  /*1cc90*/  ENDCOLLECTIVE ;  /* 0x000000000000791b */ /* 0x003fe20003800000 */
.L_x_3027:
        /* <DEDUP_REMOVED lines=11> */
.L_x_3028:
[----:B------:R-:W-:Y:S02]  /*1cd50*/  IMAD.MOV.U32 R13, RZ, RZ, R10 ;  /* 0x000000ffff0d7224 */ /* 0x000fe400078e000a */
[----:B------:R-:W-:Y:S02]  /*1cd60*/  IMAD.MOV.U32 R12, RZ, RZ, 0x7 ;  /* 0x00000007ff0c7424 */ /* 0x000fe400078e00ff */
[----:B------:R-:W-:-:S07]  /*1cd70*/  IMAD.MOV.U32 R2, RZ, RZ, R14 ;  /* 0x000000ffff027224 */ /* 0x000fce00078e000e */
[----:B------:R-:W-:Y:S05]  /*1cd80*/  WARPSYNC.COLLECTIVE R15, `(.L_x_3029) ;  /* 0x000000000f087348 */ /* 0x000fea0003c00000 */
[----:B------:R0:W1:Y:S02]  /*1cd90*/  SHFL.IDX P6, R14, R13, R12, R11 ;  /* 0x0000000c0d0e7389 */ /* 0x00006400000c000b */
[----:B01----:R-:W-:Y:S01]  /*1cda0*/  ENDCOLLECTIVE ;  /* 0x000000000000791b */ /* 0x003fe20003800000 */
.L_x_3029:
        /* <DEDUP_REMOVED lines=11> */
.L_x_3030:
[----:B------:R-:W-:Y:S01]  /*1ce60*/  IMAD.MOV.U32 R2, RZ, RZ, R14 ;  /* 0x000000ffff027224 */ /* 0x000fe200078e000e */
[----:B------:R-:W-:Y:S06]  /*1ce70*/  BRA `(.L_x_3031) ;  /* 0xffffff9c00cc7947 */ /* 0x000fec000383ffff */
.L_x_2853:
[----:B-1----:R1:W2:Y:S02]  /*1ce80*/  SYNCS.PHASECHK.TRANS64.TRYWAIT P0, [R5+URZ+0x16860], R2 ;  /* 0x01686002050075a7 */ /* 0x0022a4000800017f */
[----:B--2---:R-:W-:Y:S05]  /*1ce90*/  @!P0 NANOSLEEP.SYNCS 0x989680 ;  /* 0x009896800000895d */ /* 0x004fea0003900000 */
[----:B------:R-:W2:Y:S02]  /*1cea0*/  @!P0 SYNCS.PHASECHK.TRANS64 P0, [R5+URZ+0x16860], R2 ;  /* 0x01686002050085a7 */ /* 0x000ea4000800007f */
[----:B--2---:R-:W-:Y:S05]  /*1ceb0*/  @!P0 BRA `(.L_x_2853) ;  /* 0xfffffffc00f08947 */ /* 0x004fea000383ffff */
[----:B------:R-:W-:Y:S05]  /*1cec0*/  BRA `(.L_x_3032) ;  /* 0xffffffa000247947 */ /* 0x000fea000383ffff */
.L_x_2854:
        /* <DEDUP_REMOVED lines=8> */
.L_x_3034:
[----:B------:R-:W-:Y:S05]  /*1cf50*/  BSYNC B1 ;  /* 0x0000000000017941 */ /* 0x000fea0003800000 */
.L_x_3033:
        /* <DEDUP_REMOVED lines=10> */
.L_x_3035:
[----:B------:R-:W-:Y:S02]  /*1d000*/  IMAD.MOV.U32 R13, RZ, RZ, R25 ;  /* 0x000000ffff0d7224 */ /* 0x000fe400078e0019 */
[----:B------:R-:W-:Y:S02]  /*1d010*/  IMAD.MOV.U32 R12, RZ, RZ, 0x1 ;  /* 0x00000001ff0c7424 */ /* 0x000fe400078e00ff */
[----:B------:R-:W-:-:S07]  /*1d020*/  IMAD.MOV.U32 R2, RZ, RZ, R14 ;  /* 0x000000ffff027224 */ /* 0x000fce00078e000e */
[----:B------:R-:W-:Y:S05]  /*1d030*/  WARPSYNC.COLLECTIVE R15, `(.L_x_3036) ;  /* 0x000000000f087348 */ /* 0x000fea0003c00000 */
[----:B------:R0:W1:Y:S02]  /*1d040*/  SHFL.IDX P6, R14, R13, R12, R11 ;  /* 0x0000000c0d0e7389 */ /* 0x00006400000c000b */
[----:B01----:R-:W-:Y:S01]  /*1d050*/  ENDCOLLECTIVE ;  /* 0x000000000000791b */ /* 0x003fe20003800000 */
.L_x_3036:
        /* <DEDUP_REMOVED lines=12> */
.L_x_3037:
[----:B------:R-:W-:Y:S02]  /*1d120*/  IMAD.MOV.U32 R13, RZ, RZ, R25 ;  /* 0x000000ffff0d7224 */ /* 0x000fe400078e0019 */
[----:B------:R-:W-:Y:S01]  /*1d130*/  IMAD.MOV.U32 R12, RZ, RZ, 0x2 ;  /* 0x00000002ff0c7424 */ /* 0x000fe200078e00ff */
[----:B------:R-:W-:-:S07]  /*1d140*/  MOV R2, R14 ;  /* 0x0000000e00027202 */ /* 0x000fce0000000f00 */
[----:B------:R-:W-:Y:S05]  /*1d150*/  WARPSYNC.COLLECTIVE R15, `(.L_x_3038) ;  /* 0x000000000f087348 */ /* 0x000fea0003c00000 */
[----:B------:R0:W1:Y:S02]  /*1d160*/  SHFL.IDX P6, R14, R13, R12, R11 ;  /* 0x0000000c0d0e7389 */ /* 0x00006400000c000b */
[----:B01----:R-:W-:Y:S01]  /*1d170*/  ENDCOLLECTIVE ;  /* 0x000000000000791b */ /* 0x003fe20003800000 */
.L_x_3038:
        /* <DEDUP_REMOVED lines=12> */
.L_x_3039:
[----:B------:R-:W-:Y:S02]  /*1d240*/  IMAD.MOV.U32 R13, RZ, RZ, R25 ;  /* 0x000000ffff0d7224 */ /* 0x000fe400078e0019 */
[----:B------:R-:W-:Y:S02]  /*1d250*/  IMAD.MOV.U32 R12, RZ, RZ, 0x3 ;  /* 0x00000003ff0c7424 */ /* 0x000fe400078e00ff */
[----:B------:R-:W-:-:S07]  /*1d260*/  IMAD.MOV.U32 R2, RZ, RZ, R14 ;  /* 0x000000ffff027224 */ /* 0x000fce00078e000e */
[----:B------:R-:W-:Y:S05]  /*1d270*/  WARPSYNC.COLLECTIVE R15, `(.L_x_3040) ;  /* 0x000000000f087348 */ /* 0x000fea0003c00000 */
[----:B------:R0:W1:Y:S02]  /*1d280*/  SHFL.IDX P6, R14, R13, R12, R11 ;  /* 0x0000000c0d0e7389 */ /* 0x00006400000c000b */
[----:B01----:R-:W-:Y:S01]  /*1d290*/  ENDCOLLECTIVE ;  /* 0x000000000000791b */ /* 0x003fe20003800000 */
.L_x_3040:
        /* <DEDUP_REMOVED lines=12> */
.L_x_3041:
[----:B------:R-:W-:Y:S02]  /*1d360*/  IMAD.MOV.U32 R13, RZ, RZ, R25 ;  /* 0x000000ffff0d7224 */ /* 0x000fe400078e0019 */
[----:B------:R-:W-:Y:S02]  /*1d370*/  IMAD.MOV.U32 R12, RZ, RZ, 0x4 ;  /* 0x00000004ff0c7424 */ /* 0x000fe400078e00ff */
[----:B------:R-:W-:-:S07]  /*1d380*/  IMAD.MOV.U32 R2, RZ, RZ, R14 ;  /* 0x000000ffff027224 */ /* 0x000fce00078e000e */
[----:B------:R-:W-:Y:S05]  /*1d390*/  WARPSYNC.COLLECTIVE R15, `(.L_x_3042) ;  /* 0x000000000f087348 */ /* 0x000fea0003c00000 */
[----:B------:R0:W1:Y:S02]  /*1d3a0*/  SHFL.IDX P6, R14, R13, R12, R11 ;  /* 0x0000000c0d0e7389 */ /* 0x00006400000c000b */
[----:B01----:R-:W-:Y:S01]  /*1d3b0*/  ENDCOLLECTIVE ;  /* 0x000000000000791b */ /* 0x003fe20003800000 */
.L_x_3042:
        /* <DEDUP_REMOVED lines=12> */
.L_x_3043:
[----:B------:R-:W-:Y:S02]  /*1d480*/  IMAD.MOV.U32 R13, RZ, RZ, R25 ;  /* 0x000000ffff0d7224 */ /* 0x000fe400078e0019 */
[----:B------:R-:W-:Y:S02]  /*1d490*/  IMAD.MOV.U32 R12, RZ, RZ, 0x5 ;  /* 0x00000005ff0c7424 */ /* 0x000fe400078e00ff */
[----:B------:R-:W-:-:S07]  /*1d4a0*/  IMAD.MOV.U32 R2, RZ, RZ, R14 ;  /* 0x000000ffff027224 */ /* 0x000fce00078e000e */
[----:B------:R-:W-:Y:S05]  /*1d4b0*/  WARPSYNC.COLLECTIVE R15, `(.L_x_3044) ;  /* 0x000000000f087348 */ /* 0x000fea0003c00000 */
[----:B------:R0:W1:Y:S02]  /*1d4c0*/  SHFL.IDX P6, R14, R13, R12, R11 ;  /* 0x0000000c0d0e7389 */ /* 0x00006400000c000b */
[----:B01----:R-:W-:Y:S01]  /*1d4d0*/  ENDCOLLECTIVE ;  /* 0x000000000000791b */ /* 0x003fe20003800000 */
.L_x_3044:
        /* <DEDUP_REMOVED lines=12> */
.L_x_3045:
[----:B------:R-:W-:Y:S02]  /*1d5a0*/  IMAD.MOV.U32 R13, RZ, RZ, R25 ;  /* 0x000000ffff0d7224 */ /* 0x000fe400078e0019 */
[----:B------:R-:W-:Y:S02]  /*1d5b0*/  IMAD.MOV.U32 R12, RZ, RZ, 0x6 ;  /* 0x00000006ff0c7424 */ /* 0x000fe400078e00ff */
[----:B------:R-:W-:-:S07]  /*1d5c0*/  IMAD.MOV.U32 R2, RZ, RZ, R14 ;  /* 0x000000ffff027224 */ /* 0x000fce00078e000e */
[----:B------:R-:W-:Y:S05]  /*1d5d0*/  WARPSYNC.COLLECTIVE R15, `(.L_x_3046) ;  /* 0x000000000f087348 */ /* 0x000fea0003c00000 */
[----:B------:R0:W1:Y:S02]  /*1d5e0*/  SHFL.IDX P6, R14, R13, R12, R11 ;  /* 0x0000000c0d0e7389 */ /* 0x00006400000c000b */
[----:B01----:R-:W-:Y:S01]  /*1d5f0*/  ENDCOLLECTIVE ;  /* 0x000000000000791b */ /* 0x003fe20003800000 */
.L_x_3046:
        /* <DEDUP_REMOVED lines=12> */
.L_x_3047:
[----:B------:R-:W-:Y:S02]  /*1d6c0*/  IMAD.MOV.U32 R13, RZ, RZ, R25 ;  /* 0x000000ffff0d7224 */ /* 0x000fe400078e0019 */
[----:B------:R-:W-:Y:S02]  /*1d6d0*/  IMAD.MOV.U32 R12, RZ, RZ, 0x7 ;  /* 0x00000007ff0c7424 */ /* 0x000fe400078e00ff */
[----:B------:R-:W-:-:S07]  /*1d6e0*/  IMAD.MOV.U32 R2, RZ, RZ, R14 ;  /* 0x000000ffff027224 */ /* 0x000fce00078e000e */
[----:B------:R-:W-:Y:S05]  /*1d6f0*/  WARPSYNC.COLLECTIVE R15, `(.L_x_3048) ;  /* 0x000000000f087348 */ /* 0x000fea0003c00000 */
[----:B------:R0:W1:Y:S02]  /*1d700*/  SHFL.IDX P6, R14, R13, R12, R11 ;  /* 0x0000000c0d0e7389 */ /* 0x00006400000c000b */
[----:B01----:R-:W-:Y:S01]  /*1d710*/  ENDCOLLECTIVE ;  /* 0x000000000000791b */ /* 0x003fe20003800000 */
.L_x_3048:
        /* <DEDUP_REMOVED lines=11> */
.L_x_3049:
[----:B------:R-:W-:Y:S01]  /*1d7d0*/  IMAD.MOV.U32 R2, RZ, RZ, R14 ;  /* 0x000000ffff027224 */ /* 0x000fe200078e000e */
[----:B------:R-:W-:Y:S06]  /*1d7e0*/  BRA `(.L_x_3050) ;  /* 0xffffff9800d47947 */ /* 0x000fec000383ffff */
.L_x_2862:
[----:B0-----:R0:W1:Y:S02]  /*1d7f0*/  SYNCS.PHASECHK.TRANS64.TRYWAIT P0, [R0+URZ+0x16860], R3 ;  /* 0x01686003000075a7 */ /* 0x001064000800017f */
[----:B-1----:R-:W-:Y:S05]  /*1d800*/  @!P0 NANOSLEEP.SYNCS 0x989680 ;  /* 0x009896800000895d */ /* 0x002fea0003900000 */
[----:B------:R-:W1:Y:S02]  /*1d810*/  @!P0 SYNCS.PHASECHK.TRANS64 P0, [R0+URZ+0x16860], R3 ;  /* 0x01686003000085a7 */ /* 0x000e64000800007f */
[----:B-1----:R-:W-:Y:S05]  /*1d820*/  @!P0 BRA `(.L_x_2862) ;  /* 0xfffffffc00f08947 */ /* 0x002fea000383ffff */
[----:B------:R-:W-:Y:S05]  /*1d830*/  BRA `(.L_x_3051) ;  /* 0xffffff9c00f47947 */ /* 0x000fea000383ffff */
.L_x_2863:
[----:B------:R-:W-:Y:S01]  /*1d840*/  BSSY B0, `(.L_x_3052) ;  /* 0x0000008000007945 */ /* 0x000fe20003800000 */
[----:B------:R-:W-:Y:S01]  /*1d850*/  IMAD.MOV.U32 R13, RZ, RZ, R25 ;  /* 0x000000ffff0d7224 */ /* 0x000fe200078e0019 */
[----:B------:R-:W-:Y:S01]  /*1d860*/  MOV R12, RZ ;  /* 0x000000ff000c7202 */ /* 0x000fe20000000f00 */
[----:B------:R-:W-:Y:S02]  /*1d870*/  IMAD.MOV.U32 R11, RZ, RZ, 0x181f ;  /* 0x0000181fff0b7424 */ /* 0x000fe400078e00ff */
[----:B------:R-:W-:-:S07]  /*1d880*/  IMAD.MOV.U32 R15, RZ, RZ, -0x1 ;  /* 0xffffffffff0f7424 */ /* 0x000fce00078e00ff */
[----:B0-----:R-:W-:Y:S05]  /*1d890*/  WARPSYNC.COLLECTIVE R15, `(.L_x_3053) ;  /* 0x000000000f087348 */ /* 0x001fea0003c00000 */
[----:B------:R1:W2:Y:S02]  /*1d8a0*/  SHFL.IDX P6, R14, R13, R12, R11 ;  /* 0x0000000c0d0e7389 */ /* 0x0002a400000c000b */
[----:B012---:R-:W-:Y:S01]  /*1d8b0*/  ENDCOLLECTIVE ;  /* 0x000000000000791b */ /* 0x007fe20003800000 */
.L_x_3053:
[----:B------:R-:W-:Y:S05]  /*1d8c0*/  BSYNC B0 ;  /* 0x0000000000007941 */ /* 0x000fea0003800000 */
.L_x_3052:
        /* <DEDUP_REMOVED lines=10> */
.L_x_3054:
[----:B------:R-:W-:Y:S02]  /*1d970*/  IMAD R4, R4, 0x2, R22 ;  /* 0x0000000204047824 */ /* 0x000fe400078e0216 */
[----:B------:R-:W-:Y:S02]  /*1d980*/  IMAD.MOV.U32 R13, RZ, RZ, R25 ;  /* 0x000000ffff0d7224 */ /* 0x000fe400078e0019 */
[----:B------:R-:W-:Y:S01]  /*1d990*/  IMAD.MOV.U32 R12, RZ, RZ, 0x1 ;  /* 0x00000001ff0c7424 */ /* 0x000fe200078e00ff */
[----:B------:R-:W-:-:S13]  /*1d9a0*/  IADD3 R2, P1, R14, R5, RZ ;  /* 0x000000050e027210 */ /* 0x000fda0007f3e0ff */
[----:B------:R-:W-:Y:S05]  /*1d9b0*/  WARPSYNC.COLLECTIVE R15, `(.L_x_3055) ;  /* 0x000000000f087348 */ /* 0x000fea0003c00000 */
[----:B------:R0:W1:Y:S02]  /*1d9c0*/  SHFL.IDX P6, R14, R13, R12, R11 ;  /* 0x0000000c0d0e7389 */ /* 0x00006400000c000b */
[----:B01----:R-:W-:Y:S01]  /*1d9d0*/  ENDCOLLECTIVE ;  /* 0x000000000000791b */ /* 0x003fe20003800000 */
.L_x_3055:
        /* <DEDUP_REMOVED lines=11> */
.L_x_3056:
[----:B------:R-:W-:Y:S02]  /*1da90*/  IMAD.MOV.U32 R13, RZ, RZ, R25 ;  /* 0x000000ffff0d7224 */ /* 0x000fe400078e0019 */
[----:B------:R-:W-:Y:S01]  /*1daa0*/  IMAD.MOV.U32 R12, RZ, RZ, 0x2 ;  /* 0x00000002ff0c7424 */ /* 0x000fe200078e00ff */
[----:B------:R-:W-:-:S13]  /*1dab0*/  IADD3 R2, P1, R14, R5, RZ ;  /* 0x000000050e027210 */ /* 0x000fda0007f3e0ff */
[----:B------:R-:W-:Y:S05]  /*1dac0*/  WARPSYNC.COLLECTIVE R15, `(.L_x_3057) ;  /* 0x000000000f087348 */ /* 0x000fea0003c00000 */
[----:B------:R0:W1:Y:S02]  /*1dad0*/  SHFL.IDX P6, R14, R13, R12, R11 ;  /* 0x0000000c0d0e7389 */ /* 0x00006400000c000b */
[----:B01----:R-:W-:Y:S01]  /*1dae0*/  ENDCOLLECTIVE ;  /* 0x000000000000791b */ /* 0x003fe20003800000 */
.L_x_3057:
[----:B------:R-:W-:-:S05]  /*1daf0*/  IMAD.X R3, RZ, RZ, R3, P1 ;  /* 0x000000ffff037224 */ /* 0x000fca00008e0603 */
[----:B------:R-:W-:Y:S01]  /*1db00*/  @!PT LDS RZ, [RZ] ;  /* 0x00000000fffff984 */ /* 0x000fe20000000800 */
[----:B------:R-:W-:Y:S01]  /*1db10*/  @!PT LDS RZ, [RZ] ;  /* 0x00000000fffff984 */ /* 0x000fe20000000800 */
[----:B------:R-:W-:Y:S01]  /*1db20*/  @!PT LDS RZ, [RZ] ;  /* 0x00000000fffff984 */ /* 0x000fe20000000800 */
[----:B------:R0:W-:Y:S01]  /*1db30*/  LDGSTS.E.BYPASS.LTC128B.128 [R4+0xc00], desc[UR40][R2.64], !P2 ;  /* 0x00c0000002047fae */ /* 0x0001e2000d101d68 */
[----:B------:R-:W-:Y:S02]  /*1db40*/  ISETP.LT.OR P2, PT, R6, 0x21, P0 ;  /* 0x000000210600780c */ /* 0x000fe40000741670 */
[----:B------:R-:W-:Y:S01]  /*1db50*/  MOV R13, R24 ;  /* 0x00000018000d7202 */ /* 0x000fe20000000f00 */
[----:B0-----:R-:W-:-:S10]  /*1db60*/  IMAD.MOV.U32 R3, RZ, RZ, R14 ;  /* 0x000000ffff037224 */ /* 0x001fd400078e000e */
[----:B------:R-:W-:Y:S05]  /*1db70*/  WARPSYNC.COLLECTIVE R15, `(.L_x_3058) ;  /* 0x000000000f087348 */ /* 0x000fea0003c00000 */
[----:B------:R0:W1:Y:S02]  /*1db80*/  SHFL.IDX P6, R14, R13, R12, R11 ;  /* 0x0000000c0d0e7389 */ /* 0x00006400000c000b */
[----:B01----:R-:W-:Y:S01]  /*1db90*/  ENDCOLLECTIVE ;  /* 0x000000000000791b */ /* 0x003fe20003800000 */
.L_x_3058:
[----:B------:R-:W-:Y:S02]  /*1dba0*/  IMAD.MOV.U32 R13, RZ, RZ, R25 ;  /* 0x000000ffff0d7224 */ /* 0x000fe400078e0019 */
[----:B------:R-:W-:Y:S01]  /*1dbb0*/  IMAD.MOV.U32 R12, RZ, RZ, 0x3 ;  /* 0x00000003ff0c7424 */ /* 0x000fe200078e00ff */
[----:B------:R-:W-:-:S13]  /*1dbc0*/  IADD3 R2, P1, R14, R5, RZ ;  /* 0x000000050e027210 */ /* 0x000fda0007f3e0ff */
[----:B------:R-:W-:Y:S05]  /*1dbd0*/  WARPSYNC.COLLECTIVE R15, `(.L_x_3059) ;  /* 0x000000000f087348 */ /* 0x000fea0003c00000 */
[----:B------:R0:W1:Y:S02]  /*1dbe0*/  SHFL.IDX P6, R14, R13, R12, R11 ;  /* 0x0000000c0d0e7389 */ /* 0x00006400000c000b */
[----:B01----:R-:W-:Y:S01]  /*1dbf0*/  ENDCOLLECTIVE ;  /* 0x000000000000791b */ /* 0x003fe20003800000 */
.L_x_3059:
        /* <DEDUP_REMOVED lines=11> */
.L_x_3060:
[----:B------:R-:W-:Y:S02]  /*1dcb0*/  IMAD.MOV.U32 R13, RZ, RZ, R25 ;  /* 0x000000ffff0d7224 */ /* 0x000fe400078e0019 */
[----:B------:R-:W-:Y:S01]  /*1dcc0*/  IMAD.MOV.U32 R12, RZ, RZ, 0x4 ;  /* 0x00000004ff0c7424 */ /* 0x000fe200078e00ff */
[----:B------:R-:W-:-:S13]  /*1dcd0*/  IADD3 R2, P1, R14, R5, RZ ;  /* 0x000000050e027210 */ /* 0x000fda0007f3e0ff */
[----:B------:R-:W-:Y:S05]  /*1dce0*/  WARPSYNC.COLLECTIVE R15, `(.L_x_3061) ;  /* 0x000000000f087348 */ /* 0x000fea0003c00000 */
[----:B------:R0:W1:Y:S02]  /*1dcf0*/  SHFL.IDX P6, R14, R13, R12, R11 ;  /* 0x0000000c0d0e7389 */ /* 0x00006400000c000b */
[----:B01----:R-:W-:Y:S01]  /*1dd00*/  ENDCOLLECTIVE ;  /* 0x000000000000791b */ /* 0x003fe20003800000 */
.L_x_3061:
        /* <DEDUP_REMOVED lines=11> */
.L_x_3062:
[----:B------:R-:W-:Y:S02]  /*1ddc0*/  IMAD.MOV.U32 R13, RZ, RZ, R25 ;  /* 0x000000ffff0d7224 */ /* 0x000fe400078e0019 */
[----:B------:R-:W-:Y:S01]  /*1ddd0*/  IMAD.MOV.U32 R12, RZ, RZ, 0x5 ;  /* 0x00000005ff0c7424 */ /* 0x000fe200078e00ff */
[----:B------:R-:W-:-:S13]  /*1dde0*/  IADD3 R2, P1, R14, R5, RZ ;  /* 0x000000050e027210 */ /* 0x000fda0007f3e0ff */
[----:B------:R-:W-:Y:S05]  /*1ddf0*/  WARPSYNC.COLLECTIVE R15, `(.L_x_3063) ;  /* 0x000000000f087348 */ /* 0x000fea0003c00000 */
[----:B------:R0:W1:Y:S02]  /*1de00*/  SHFL.IDX P6, R14, R13, R12, R11 ;  /* 0x0000000c0d0e7389 */ /* 0x00006400000c000b */
[----:B01----:R-:W-:Y:S01]  /*1de10*/  ENDCOLLECTIVE ;  /* 0x000000000000791b */ /* 0x003fe20003800000 */
.L_x_3063:
        /* <DEDUP_REMOVED lines=11> */
.L_x_3064:
[----:B------:R-:W-:Y:S02]  /*1ded0*/  IMAD.MOV.U32 R13, RZ, RZ, R25 ;  /* 0x000000ffff0d7224 */ /* 0x000fe400078e0019 */
[----:B------:R-:W-:Y:S01]  /*1dee0*/  IMAD.MOV.U32 R12, RZ, RZ, 0x6 ;  /* 0x00000006ff0c7424 */ /* 0x000fe200078e00ff */
[----:B------:R-:W-:-:S13]  /*1def0*/  IADD3 R2, P1, R14, R5, RZ ;  /* 0x000000050e027210 */ /* 0x000fda0007f3e0ff */
[----:B------:R-:W-:Y:S05]  /*1df00*/  WARPSYNC.COLLECTIVE R15, `(.L_x_3065) ;  /* 0x000000000f087348 */ /* 0x000fea0003c00000 */
[----:B------:R0:W1:Y:S02]  /*1df10*/  SHFL.IDX P6, R14, R13, R12, R11 ;  /* 0x0000000c0d0e7389 */ /* 0x00006400000c000b */
[----:B01----:R-:W-:Y:S01]  /*1df20*/  ENDCOLLECTIVE ;  /* 0x000000000000791b */ /* 0x003fe20003800000 */
.L_x_3065:
        /* <DEDUP_REMOVED lines=11> */
.L_x_3066:
[----:B------:R-:W-:Y:S02]  /*1dfe0*/  IMAD.MOV.U32 R13, RZ, RZ, R25 ;  /* 0x000000ffff0d7224 */ /* 0x000fe400078e0019 */
[----:B------:R-:W-:Y:S01]  /*1dff0*/  IMAD.MOV.U32 R12, RZ, RZ, 0x7 ;  /* 0x00000007ff0c7424 */ /* 0x000fe200078e00ff */
[----:B------:R-:W-:-:S13]  /*1e000*/  IADD3 R2, P1, R14, R5, RZ ;  /* 0x000000050e027210 */ /* 0x000fda0007f3e0ff */
[----:B------:R-:W-:Y:S05]  /*1e010*/  WARPSYNC.COLLECTIVE R15, `(.L_x_3067) ;  /* 0x000000000f087348 */ /* 0x000fea0003c00000 */
[----:B------:R0:W1:Y:S02]  /*1e020*/  SHFL.IDX P6, R14, R13, R12, R11 ;  /* 0x0000000c0d0e7389 */ /* 0x00006400000c000b */
[----:B01----:R-:W-:Y:S01]  /*1e030*/  ENDCOLLECTIVE ;  /* 0x000000000000791b */ /* 0x003fe20003800000 */
.L_x_3067:
        /* <DEDUP_REMOVED lines=10> */
.L_x_3068:
[----:B------:R-:W-:Y:S05]  /*1e0e0*/  BRA `(.L_x_3069) ;  /* 0xffffff9800c47947 */ /* 0x000fea000383ffff */
.L_x_2868:
[----:B------:R-:W-:Y:S01]  /*1e0f0*/  BSSY B0, `(.L_x_3070) ;  /* 0x0000008000007945 */ /* 0x000fe20003800000 */
[----:B------:R-:W-:Y:S02]  /*1e100*/  IMAD.MOV.U32 R13, RZ, RZ, R16 ;  /* 0x000000ffff0d7224 */ /* 0x000fe400078e0010 */
[----:B------:R-:W-:Y:S02]  /*1e110*/  IMAD.MOV.U32 R12, RZ, RZ, RZ ;  /* 0x000000ffff0c7224 */ /* 0x000fe400078e00ff */
[----:B------:R-:W-:Y:S02]  /*1e120*/  IMAD.MOV.U32 R11, RZ, RZ, 0x1f ;  /* 0x0000001fff0b7424 */ /* 0x000fe400078e00ff */
[----:B------:R-:W-:-:S07]  /*1e130*/  IMAD.MOV.U32 R15, RZ, RZ, -0x1 ;  /* 0xffffffffff0f7424 */ /* 0x000fce00078e00ff */
[----:B012---:R-:W-:Y:S05]  /*1e140*/  WARPSYNC.COLLECTIVE R15, `(.L_x_3071) ;  /* 0x000000000f087348 */ /* 0x007fea0003c00000 */
[----:B------:R3:W4:Y:S02]  /*1e150*/  SHFL.IDX P6, R14, R13, R12, R11 ;  /* 0x0000000c0d0e7389 */ /* 0x00072400000c000b */
[----:B01234-:R-:W-:Y:S01]  /*1e160*/  ENDCOLLECTIVE ;  /* 0x000000000000791b */ /* 0x01ffe20003800000 */
.L_x_3071:
[----:B------:R-:W-:Y:S05]  /*1e170*/  BSYNC B0 ;  /* 0x0000000000007941 */ /* 0x000fea0003800000 */
.L_x_3070:
        /* <DEDUP_REMOVED lines=9> */
.L_x_3072:
        /* <DEDUP_REMOVED lines=18> */
.L_x_3073:
[----:B------:R-:W-:Y:S01]  /*1e330*/  IMAD.MOV.U32 R12, RZ, RZ, 0x2 ;  /* 0x00000002ff0c7424 */ /* 0x000fe200078e00ff */
[----:B------:R-:W-:-:S05]  /*1e340*/  SEL R5, R14, RZ, P1 ;  /* 0x000000ff0e057207 */ /* 0x000fca0000800000 */
[----:B------:R-:W-:-:S04]  /*1e350*/  IMAD.IADD R4, R2, 0x1, R5 ;  /* 0x0000000102047824 */ /* 0x000fc800078e0205 */
[----:B------:R-:W-:-:S07]  /*1e360*/  IMAD.MOV.U32 R13, RZ, RZ, R4 ;  /* 0x000000ffff0d7224 */ /* 0x000fce00078e0004 */
[----:B------:R-:W-:Y:S05]  /*1e370*/  WARPSYNC.COLLECTIVE R15, `(.L_x_3074) ;  /* 0x000000000f087348 */ /* 0x000fea0003c00000 */
[----:B------:R0:W1:Y:S02]  /*1e380*/  SHFL.UP P6, R14, R13, R12, R11 ;  /* 0x0400000c0d0e7389 */ /* 0x00006400000c000b */
[----:B01----:R-:W-:Y:S01]  /*1e390*/  ENDCOLLECTIVE ;  /* 0x000000000000791b */ /* 0x003fe20003800000 */
.L_x_3074:
[----:B------:R-:W-:Y:S01]  /*1e3a0*/  IMAD.MOV.U32 R12, RZ, RZ, 0x4 ;  /* 0x00000004ff0c7424 */ /* 0x000fe200078e00ff */
[----:B------:R-:W-:-:S05]  /*1e3b0*/  SEL R5, R14, RZ, P2 ;  /* 0x000000ff0e057207 */ /* 0x000fca0001000000 */
[----:B------:R-:W-:-:S04]  /*1e3c0*/  IMAD.IADD R5, R4, 0x1, R5 ;  /* 0x0000000104057824 */ /* 0x000fc800078e0205 */
[----:B------:R-:W-:-:S07]  /*1e3d0*/  IMAD.MOV.U32 R13, RZ, RZ, R5 ;  /* 0x000000ffff0d7224 */ /* 0x000fce00078e0005 */
[----:B------:R-:W-:Y:S05]  /*1e3e0*/  WARPSYNC.COLLECTIVE R15, `(.L_x_3075) ;  /* 0x000000000f087348 */ /* 0x000fea0003c00000 */
[----:B------:R0:W1:Y:S02]  /*1e3f0*/  SHFL.UP P6, R14, R13, R12, R11 ;  /* 0x0400000c0d0e7389 */ /* 0x00006400000c000b */
[----:B01----:R-:W-:Y:S01]  /*1e400*/  ENDCOLLECTIVE ;  /* 0x000000000000791b */ /* 0x003fe20003800000 */
.L_x_3075:
[----:B------:R-:W-:Y:S01]  /*1e410*/  IMAD.MOV.U32 R12, RZ, RZ, 0x8 ;  /* 0x00000008ff0c7424 */ /* 0x000fe200078e00ff */
[----:B------:R-:W-:-:S05]  /*1e420*/  SEL R6, R14, RZ, P3 ;  /* 0x000000ff0e067207 */ /* 0x000fca0001800000 */
[----:B------:R-:W-:-:S04]  /*1e430*/  IMAD.IADD R6, R5, 0x1, R6 ;  /* 0x0000000105067824 */ /* 0x000fc800078e0206 */
[----:B------:R-:W-:-:S07]  /*1e440*/  IMAD.MOV.U32 R13, RZ, RZ, R6 ;  /* 0x000000ffff0d7224 */ /* 0x000fce00078e0006 */
[----:B------:R-:W-:Y:S05]  /*1e450*/  WARPSYNC.COLLECTIVE R15, `(.L_x_3076) ;  /* 0x000000000f087348 */ /* 0x000fea0003c00000 */
[----:B------:R0:W1:Y:S02]  /*1e460*/  SHFL.UP P6, R14, R13, R12, R11 ;  /* 0x0400000c0d0e7389 */ /* 0x00006400000c000b */
[----:B01----:R-:W-:Y:S01]  /*1e470*/  ENDCOLLECTIVE ;  /* 0x000000000000791b */ /* 0x003fe20003800000 */
.L_x_3076:
[----:B------:R-:W-:Y:S01]  /*1e480*/  IMAD.MOV.U32 R12, RZ, RZ, 0x10 ;  /* 0x00000010ff0c7424 */ /* 0x000fe200078e00ff */
[----:B------:R-:W-:-:S05]  /*1e490*/  SEL R3, R14, RZ, P4 ;  /* 0x000000ff0e037207 */ /* 0x000fca0002000000 */
[----:B------:R-:W-:-:S04]  /*1e4a0*/  IMAD.IADD R4, R6, 0x1, R3 ;  /* 0x0000000106047824 */ /* 0x000fc800078e0203 */
[----:B------:R-:W-:-:S07]  /*1e4b0*/  IMAD.MOV.U32 R13, RZ, RZ, R4 ;  /* 0x000000ffff0d7224 */ /* 0x000fce00078e0004 */
[----:B------:R-:W-:Y:S05]  /*1e4c0*/  WARPSYNC.COLLECTIVE R15, `(.L_x_3077) ;  /* 0x000000000f087348 */ /* 0x000fea0003c00000 */
[----:B------:R0:W1:Y:S02]  /*1e4d0*/  SHFL.UP P6, R14, R13, R12, R11 ;  /* 0x0400000c0d0e7389 */ /* 0x00006400000c000b */
[----:B01----:R-:W-:Y:S01]  /*1e4e0*/  ENDCOLLECTIVE ;  /* 0x000000000000791b */ /* 0x003fe20003800000 */
.L_x_3077:
        /* <DEDUP_REMOVED lines=8> */
.L_x_3078:
[----:B------:R-:W-:Y:S05]  /*1e570*/  BRA `(.L_x_3079) ;  /* 0xffffff9800c87947 */ /* 0x000fea000383ffff */
.L_x_2873:
[----:B------:R-:W-:Y:S01]  /*1e580*/  BSSY B0, `(.L_x_3080) ;  /* 0x0000008000007945 */ /* 0x000fe20003800000 */
[----:B-----5:R-:W-:Y:S01]  /*1e590*/  MOV R13, R2 ;  /* 0x00000002000d7202 */ /* 0x020fe20000000f00 */
[----:B------:R-:W-:Y:S02]  /*1e5a0*/  IMAD.MOV.U32 R12, RZ, RZ, 0x1 ;  /* 0x00000001ff0c7424 */ /* 0x000fe400078e00ff */
[----:B------:R-:W-:Y:S02]  /*1e5b0*/  IMAD.MOV.U32 R11, RZ, RZ, RZ ;  /* 0x000000ffff0b7224 */ /* 0x000fe400078e00ff */
[----:B------:R-:W-:-:S07]  /*1e5c0*/  IMAD.MOV.U32 R15, RZ, RZ, -0x1 ;  /* 0xffffffffff0f7424 */ /* 0x000fce00078e00ff */
[----:B0123--:R-:W-:Y:S05]  /*1e5d0*/  WARPSYNC.COLLECTIVE R15, `(.L_x_3081) ;  /* 0x000000000f087348 */ /* 0x00ffea0003c00000 */
[----:B------:R4:W0:Y:S02]  /*1e5e0*/  SHFL.UP P6, R14, R13, R12, R11 ;  /* 0x0400000c0d0e7389 */ /* 0x00082400000c000b */
[----:B01234-:R-:W-:Y:S01]  /*1e5f0*/  ENDCOLLECTIVE ;  /* 0x000000000000791b */ /* 0x01ffe20003800000 */
.L_x_3081:
[----:B------:R-:W-:Y:S05]  /*1e600*/  BSYNC B0 ;  /* 0x0000000000007941 */ /* 0x000fea0003800000 */
.L_x_3080:
        /* <DEDUP_REMOVED lines=8> */
.L_x_3082:
[----:B------:R-:W-:Y:S01]  /*1e690*/  IMAD.MOV.U32 R12, RZ, RZ, 0x4 ;  /* 0x00000004ff0c7424 */ /* 0x000fe200078e00ff */
[----:B------:R-:W-:-:S05]  /*1e6a0*/  SEL R14, R14, RZ, P2 ;  /* 0x000000ff0e0e7207 */ /* 0x000fca0001000000 */
[----:B------:R-:W-:-:S04]  /*1e6b0*/  IMAD.IADD R3, R13, 0x1, R14 ;  /* 0x000000010d037824 */ /* 0x000fc800078e020e */
[----:B------:R-:W-:-:S07]  /*1e6c0*/  IMAD.MOV.U32 R13, RZ, RZ, R3 ;  /* 0x000000ffff0d7224 */ /* 0x000fce00078e0003 */
[----:B------:R-:W-:Y:S05]  /*1e6d0*/  WARPSYNC.COLLECTIVE R15, `(.L_x_3083) ;  /* 0x000000000f087348 */ /* 0x000fea0003c00000 */
[----:B------:R0:W1:Y:S02]  /*1e6e0*/  SHFL.UP P6, R14, R13, R12, R11 ;  /* 0x0400000c0d0e7389 */ /* 0x00006400000c000b */
[----:B01----:R-:W-:Y:S01]  /*1e6f0*/  ENDCOLLECTIVE ;  /* 0x000000000000791b */ /* 0x003fe20003800000 */
.L_x_3083:
[----:B------:R-:W-:Y:S01]  /*1e700*/  IMAD.MOV.U32 R12, RZ, RZ, 0x8 ;  /* 0x00000008ff0c7424 */ /* 0x000fe200078e00ff */
[----:B------:R-:W-:-:S05]  /*1e710*/  SEL R4, R14, RZ, P3 ;  /* 0x000000ff0e047207 */ /* 0x000fca0001800000 */
[----:B------:R-:W-:-:S04]  /*1e720*/  IMAD.IADD R4, R3, 0x1, R4 ;  /* 0x0000000103047824 */ /* 0x000fc800078e0204 */
[----:B------:R-:W-:-:S07]  /*1e730*/  IMAD.MOV.U32 R13, RZ, RZ, R4 ;  /* 0x000000ffff0d7224 */ /* 0x000fce00078e0004 */
[----:B------:R-:W-:Y:S05]  /*1e740*/  WARPSYNC.COLLECTIVE R15, `(.L_x_3084) ;  /* 0x000000000f087348 */ /* 0x000fea0003c00000 */
[----:B------:R0:W1:Y:S02]  /*1e750*/  SHFL.UP P6, R14, R13, R12, R11 ;  /* 0x0400000c0d0e7389 */ /* 0x00006400000c000b */
[----:B01----:R-:W-:Y:S01]  /*1e760*/  ENDCOLLECTIVE ;  /* 0x000000000000791b */ /* 0x003fe20003800000 */
.L_x_3084:
[----:B------:R-:W-:Y:S01]  /*1e770*/  IMAD.MOV.U32 R12, RZ, RZ, 0x10 ;  /* 0x00000010ff0c7424 */ /* 0x000fe200078e00ff */
[----:B------:R-:W-:-:S05]  /*1e780*/  SEL R5, R14, RZ, P4 ;  /* 0x000000ff0e057207 */ /* 0x000fca0002000000 */
[----:B------:R-:W-:-:S04]  /*1e790*/  IMAD.IADD R5, R4, 0x1, R5 ;  /* 0x0000000104057824 */ /* 0x000fc800078e0205 */
[----:B------:R-:W-:-:S07]  /*1e7a0*/  IMAD.MOV.U32 R13, RZ, RZ, R5 ;  /* 0x000000ffff0d7224 */ /* 0x000fce00078e0005 */
[----:B------:R-:W-:Y:S05]  /*1e7b0*/  WARPSYNC.COLLECTIVE R15, `(.L_x_3085) ;  /* 0x000000000f087348 */ /* 0x000fea0003c00000 */
[----:B------:R0:W1:Y:S02]  /*1e7c0*/  SHFL.UP P6, R14, R13, R12, R11 ;  /* 0x0400000c0d0e7389 */ /* 0x00006400000c000b */
[----:B01----:R-:W-:Y:S01]  /*1e7d0*/  ENDCOLLECTIVE ;  /* 0x000000000000791b */ /* 0x003fe20003800000 */
.L_x_3085:
[----:B------:R-:W-:Y:S01]  /*1e7e0*/  MOV R12, 0x1f ;  /* 0x0000001f000c7802 */ /* 0x000fe20000000f00 */
[----:B------:R-:W-:Y:S01]  /*1e7f0*/  IMAD.MOV.U32 R11, RZ, RZ, 0x1f ;  /* 0x0000001fff0b7424 */ /* 0x000fe200078e00ff */
[----:B------:R-:W-:-:S05]  /*1e800*/  SEL R14, R14, RZ, P5 ;  /* 0x000000ff0e0e7207 */ /* 0x000fca0002800000 */
[----:B------:R-:W-:-:S04]  /*1e810*/  IMAD.IADD R3, R5, 0x1, R14 ;  /* 0x0000000105037824 */ /* 0x000fc800078e020e */
[----:B------:R-:W-:-:S07]  /*1e820*/  IMAD.MOV.U32 R13, RZ, RZ, R3 ;  /* 0x000000ffff0d7224 */ /* 0x000fce00078e0003 */
[----:B------:R-:W-:Y:S05]  /*1e830*/  WARPSYNC.COLLECTIVE R15, `(.L_x_3086) ;  /* 0x000000000f087348 */ /* 0x000fea0003c00000 */
[----:B------:R0:W1:Y:S02]  /*1e840*/  SHFL.IDX P6, R14, R13, R12, R11 ;  /* 0x0000000c0d0e7389 */ /* 0x00006400000c000b */
[----:B01----:R-:W-:Y:S01]  /*1e850*/  ENDCOLLECTIVE ;  /* 0x000000000000791b */ /* 0x003fe20003800000 */
.L_x_3086:
[----:B------:R-:W-:Y:S05]  /*1e860*/  BRA `(.L_x_3087) ;  /* 0xffffff9800a87947 */ /* 0x000fea000383ffff */
.L_x_2875:
[----:B------:R-:W-:Y:S01]  /*1e870*/  BSSY B0, `(.L_x_3088) ;  /* 0x0000006000007945 */ /* 0x000fe20003800000 */
[----:B------:R-:W-:Y:S01]  /*1e880*/  PLOP3.LUT P6, PT, P6, PT, PT, 0x8, 0x0 ;  /* 0x000000000000781c */ /* 0x000fe200037ce170 */
[----:B------:R-:W-:-:S12]  /*1e890*/  IMAD.MOV.U32 R15, RZ, RZ, -0x1 ;  /* 0xffffffffff0f7424 */ /* 0x000fd800078e00ff */
[----:B012---:R-:W-:Y:S05]  /*1e8a0*/  WARPSYNC.COLLECTIVE R15, `(.L_x_3089) ;  /* 0x000000000f087348 */ /* 0x007fea0003c00000 */
[----:B------:R-:W-:Y:S01]  /*1e8b0*/  VOTE.ANY R14, PT, P6 ;  /* 0x00000000000e7806 */ /* 0x000fe200030e0100 */
[----:B012---:R-:W-:Y:S06]  /*1e8c0*/  ENDCOLLECTIVE ;  /* 0x000000000000791b */ /* 0x007fec0003800000 */
.L_x_3089:
[----:B------:R-:W-:Y:S05]  /*1e8d0*/  BSYNC B0 ;  /* 0x0000000000007941 */ /* 0x000fea0003800000 */
.L_x_3088:
        /* <DEDUP_REMOVED lines=9> */
.L_x_3090:
[----:B------:R-:W-:Y:S01]  /*1e970*/  IMAD.MOV.U32 R17, RZ, RZ, R14 ;  /* 0x000000ffff117224 */ /* 0x000fe200078e000e */
[----:B------:R-:W-:Y:S06]  /*1e980*/  BRA `(.L_x_3091) ;  /* 0xffffff9800987947 */ /* 0x000fec000383ffff */
.L_x_2877:
[----:B------:R-:W-:Y:S01]  /*1e990*/  BSSY B0, `(.L_x_3092) ;  /* 0x0000007000007945 */ /* 0x000fe20003800000 */
[----:B------:R-:W-:Y:S02]  /*1e9a0*/  IMAD.MOV.U32 R13, RZ, RZ, R3 ;  /* 0x000000ffff0d7224 */ /* 0x000fe400078e0003 */
[----:B------:R-:W-:Y:S02]  /*1e9b0*/  IMAD.MOV.U32 R11, RZ, RZ, 0x1f ;  /* 0x0000001fff0b7424 */ /* 0x000fe400078e00ff */
[----:B------:R-:W-:-:S07]  /*1e9c0*/  IMAD.MOV.U32 R15, RZ, RZ, -0x1 ;  /* 0xffffffffff0f7424 */ /* 0x000fce00078e00ff */
[----:B01234-:R-:W-:Y:S05]  /*1e9d0*/  WARPSYNC.COLLECTIVE R15, `(.L_x_3093) ;  /* 0x000000000f087348 */ /* 0x01ffea0003c00000 */
[----:B------:R0:W0:Y:S02]  /*1e9e0*/  SHFL.IDX P6, R14, R13, R12, R11 ;  /* 0x0000000c0d0e7389 */ /* 0x00002400000c000b */
[----:B01234-:R-:W-:Y:S01]  /*1e9f0*/  ENDCOLLECTIVE ;  /* 0x000000000000791b */ /* 0x01ffe20003800000 */
.L_x_3093:
[----:B------:R-:W-:Y:S05]  /*1ea00*/  BSYNC B0 ;  /* 0x0000000000007941 */ /* 0x000fea0003800000 */
.L_x_3092:
[----:B------:R-:W-:Y:S01]  /*1ea10*/  IMAD.MOV.U32 R5, RZ, RZ, R14 ;  /* 0x000000ffff057224 */ /* 0x000fe200078e000e */
[----:B------:R-:W-:Y:S06]  /*1ea20*/  BRA `(.L_x_2876) ;  /* 0xffffff98008c7947 */ /* 0x000fec000383ffff */
.L_x_2881:
[----:B-1----:R1:W4:Y:S02]  /*1ea30*/  SYNCS.PHASECHK.TRANS64.TRYWAIT P0, [R5+URZ+0x16820], R0 ;  /* 0x01682000050075a7 */ /* 0x002324000800017f */
[----:B----4-:R-:W-:Y:S05]  /*1ea40*/  @!P0 NANOSLEEP.SYNCS 0x989680 ;  /* 0x009896800000895d */ /* 0x010fea0003900000 */
[----:B------:R-:W4:Y:S02]  /*1ea50*/  @!P0 SYNCS.PHASECHK.TRANS64 P0, [R5+URZ+0x16820], R0 ;  /* 0x01682000050085a7 */ /* 0x000f24000800007f */
[----:B----4-:R-:W-:Y:S05]  /*1ea60*/  @!P0 BRA `(.L_x_2881) ;  /* 0xfffffffc00f08947 */ /* 0x010fea000383ffff */
[----:B------:R-:W-:Y:S05]  /*1ea70*/  BRA `(.L_x_3094) ;  /* 0xffffffa000047947 */ /* 0x000fea000383ffff */
.L_x_2882:
[----:B------:R-:W4:Y:S01]  /*1ea80*/  S2R R2, SR_TID.X ;  /* 0x0000000000027919 */ /* 0x000f220000002100 */
[----:B------:R-:W-:Y:S01]  /*1ea90*/  BSSY B0, `(.L_x_3095) ;  /* 0x000000a000007945 */ /* 0x000fe20003800000 */
[----:B------:R-:W-:Y:S02]  /*1eaa0*/  IMAD.MOV.U32 R12, RZ, RZ, RZ ;  /* 0x000000ffff0c7224 */ /* 0x000fe400078e00ff */
[----:B------:R-:W-:Y:S02]  /*1eab0*/  IMAD.MOV.U32 R11, RZ, RZ, 0x1f ;  /* 0x0000001fff0b7424 */ /* 0x000fe400078e00ff */
[----:B------:R-:W-:Y:S01]  /*1eac0*/  IMAD.MOV.U32 R15, RZ, RZ, -0x1 ;  /* 0xffffffffff0f7424 */ /* 0x000fe200078e00ff */
[----:B----4-:R-:W-:-:S04]  /*1ead0*/  SHF.R.U32.HI R2, RZ, 0x5, R2 ;  /* 0x00000005ff027819 */ /* 0x010fc80000011602 */
[----:B------:R-:W-:-:S05]  /*1eae0*/  LOP3.LUT R2, R2, 0x3, RZ, 0xc0, !PT ;  /* 0x0000000302027812 */ /* 0x000fca00078ec0ff */
[----:B------:R-:W-:-:S07]  /*1eaf0*/  IMAD.MOV.U32 R13, RZ, RZ, R2 ;  /* 0x000000ffff0d7224 */ /* 0x000fce00078e0002 */
[----:B0123--:R-:W-:Y:S05]  /*1eb00*/  WARPSYNC.COLLECTIVE R15, `(.L_x_3096) ;  /* 0x000000000f087348 */ /* 0x00ffea0003c00000 */
[----:B------:R4:W0:Y:S02]  /*1eb10*/  SHFL.IDX P6, R14, R13, R12, R11 ;  /* 0x0000000c0d0e7389 */ /* 0x00082400000c000b */
[----:B01234-:R-:W-:Y:S01]  /*1eb20*/  ENDCOLLECTIVE ;  /* 0x000000000000791b */ /* 0x01ffe20003800000 */
.L_x_3096:
[----:B------:R-:W-:Y:S05]  /*1eb30*/  BSYNC B0 ;  /* 0x0000000000007941 */ /* 0x000fea0003800000 */
.L_x_3095:
[----:B------:R-:W-:Y:S05]  /*1eb40*/  BRA `(.L_x_3097) ;  /* 0xffffff9c00ec7947 */ /* 0x000fea000383ffff */
.L_x_2883:
[----:B------:R-:W-:Y:S01]  /*1eb50*/  BSSY B0, `(.L_x_3098) ;  /* 0x0000006000007945 */ /* 0x000fe20003800000 */
[----:B------:R-:W-:-:S07]  /*1eb60*/  IMAD.MOV.U32 R15, RZ, RZ, -0x1 ;  /* 0xffffffffff0f7424 */ /* 0x000fce00078e00ff */
[----:B0123--:R-:W-:Y:S05]  /*1eb70*/  WARPSYNC.COLLECTIVE R15, `(.L_x_3099) ;  /* 0x000000000f0c7348 */ /* 0x00ffea0003c00000 */
[----:B------:R-:W-:Y:S02]  /*1eb80*/  ELECT P6, UR62, PT ;  /* 0x00000000003e782f */ /* 0x000fe400038c0000 */
[----:B------:R-:W-:Y:S01]  /*1eb90*/  MOV R14, UR62 ;  /* 0x0000003e000e7c02 */ /* 0x000fe20008000f00 */
[----:B0123--:R-:W-:Y:S10]  /*1eba0*/  ENDCOLLECTIVE ;  /* 0x000000000000791b */ /* 0x00fff40003800000 */
.L_x_3099:
[----:B------:R-:W-:Y:S05]  /*1ebb0*/  BSYNC B0 ;  /* 0x0000000000007941 */ /* 0x000fea0003800000 */
.L_x_3098:
[----:B------:R-:W-:Y:S05]  /*1ebc0*/  BRA `(.L_x_3100) ;  /* 0xffffff9c00e07947 */ /* 0x000fea000383ffff */
.L_x_2885:
[----:B-1----:R1:W4:Y:S02]  /*1ebd0*/  SYNCS.PHASECHK.TRANS64.TRYWAIT P1, [R3+URZ+0x16840], R2 ;  /* 0x01684002030075a7 */ /* 0x002324000802017f */
[----:B----4-:R-:W-:Y:S05]  /*1ebe0*/  @!P1 NANOSLEEP.SYNCS 0x989680 ;  /* 0x009896800000995d */ /* 0x010fea0003900000 */
[----:B------:R-:W4:Y:S02]  /*1ebf0*/  @!P1 SYNCS.PHASECHK.TRANS64 P1, [R3+URZ+0x16840], R2 ;  /* 0x01684002030095a7 */ /* 0x000f24000802007f */
[----:B----4-:R-:W-:Y:S05]  /*1ec00*/  @!P1 BRA `(.L_x_2885) ;  /* 0xfffffffc00f09947 */ /* 0x010fea000383ffff */
[----:B------:R-:W-:Y:S05]  /*1ec10*/  BRA `(.L_x_3101) ;  /* 0xffffffa000007947 */ /* 0x000fea000383ffff */
.L_x_2887:
[----:B----4-:R4:W0:Y:S02]  /*1ec20*/  SYNCS.PHASECHK.TRANS64.TRYWAIT P1, [R5+URZ+0x16840], R0 ;  /* 0x01684000050075a7 */ /* 0x010824000802017f */
[----:B0-----:R-:W-:Y:S05]  /*1ec30*/  @!P1 NANOSLEEP.SYNCS 0x989680 ;  /* 0x009896800000995d */ /* 0x001fea0003900000 */
[----:B------:R-:W0:Y:S02]  /*1ec40*/  @!P1 SYNCS.PHASECHK.TRANS64 P1, [R5+URZ+0x16840], R0 ;  /* 0x01684000050095a7 */ /* 0x000e24000802007f */
[----:B0-----:R-:W-:Y:S05]  /*1ec50*/  @!P1 BRA `(.L_x_2887) ;  /* 0xfffffffc00f09947 */ /* 0x001fea000383ffff */
[----:B------:R-:W-:Y:S05]  /*1ec60*/  BRA `(.L_x_3102) ;  /* 0xffffffa0000c7947 */ /* 0x000fea000383ffff */
.L_x_2889:
[----:B------:R0:W0:Y:S02]  /*1ec70*/  SYNCS.PHASECHK.TRANS64.TRYWAIT P1, [R3+URZ+0x16860], R2 ;  /* 0x01686002030075a7 */ /* 0x000024000802017f */
[----:B0-----:R-:W-:Y:S05]  /*1ec80*/  @!P1 NANOSLEEP.SYNCS 0x989680 ;  /* 0x009896800000995d */ /* 0x001fea0003900000 */
[----:B------:R-:W0:Y:S02]  /*1ec90*/  @!P1 SYNCS.PHASECHK.TRANS64 P1, [R3+URZ+0x16860], R2 ;  /* 0x01686002030095a7 */ /* 0x000e24000802007f */
[----:B0-----:R-:W-:Y:S05]  /*1eca0*/  @!P1 BRA `(.L_x_2889) ;  /* 0xfffffffc00f09947 */ /* 0x001fea000383ffff */
[----:B------:R-:W-:Y:S05]  /*1ecb0*/  BRA `(.L_x_3103) ;  /* 0xffffffa000087947 */ /* 0x000fea000383ffff */
.L_x_3104:
        /* <DEDUP_REMOVED lines=12> */
.L_x_3113:


//--------------------- .nv.global.init           --------------------------
	.section	.nv.global.init,"aw",@progbits
.nv.global.init:
	.type		$str$23,@object
	.size		$str$23,($str$24 - $str$23)
$str$23:
        /*0000*/ 	.byte	0x28, 0x61, 0x64, 0x64, 0x72, 0x65, 0x73, 0x73, 0x20, 0x26, 0x20, 0x6d, 0x61, 0x73, 0x6b, 0x29
        /*0010*/ 	.byte	0x20, 0x3d, 0x3d, 0x20, 0x30, 0x00
	.type		$str$24,@object
	.size		$str$24,(__unnamed_4 - $str$24)
$str$24:
        /*0016*/ 	.byte	0x2f, 0x74, 0x6d, 0x70, 0x2f, 0x6f, 0x73, 0x73, 0x5f, 0x6b, 0x65, 0x72, 0x6e, 0x65, 0x6c, 0x73
        /*0026*/ 	.byte	0x5f, 0x73, 0x72, 0x63, 0x2f, 0x66, 0x6c, 0x61, 0x73, 0x68, 0x5f, 0x61, 0x74, 0x74, 0x65, 0x6e
        /*0036*/ 	.byte	0x74, 0x69, 0x6f, 0x6e, 0x2f, 0x63, 0x73, 0x72, 0x63, 0x2f, 0x63, 0x75, 0x74, 0x6c, 0x61, 0x73
        /*0046*/ 	.byte	0x73, 0x2f, 0x69, 0x6e, 0x63, 0x6c, 0x75, 0x64, 0x65, 0x2f, 0x63, 0x75, 0x74, 0x65, 0x2f, 0x70
        /*0056*/ 	.byte	0x6f, 0x69, 0x6e, 0x74, 0x65, 0x72, 0x5f, 0x66, 0x6c, 0x61, 0x67, 0x67, 0x65, 0x64, 0x2e, 0x68
        /*0066*/ 	.byte	0x70, 0x70, 0x00
	.type		__unnamed_4,@object
	.size		__unnamed_4,(__unnamed_5 - __unnamed_4)
__unnamed_4:
        /* <DEDUP_REMOVED lines=24> */
        /*01e9*/ 	.byte	0x00
	.type		__unnamed_5,@object
	.size		__unnamed_5,(__unnamed_3 - __unnamed_5)
__unnamed_5:
        /* <DEDUP_REMOVED lines=24> */
        /*036a*/ 	.byte	0x3e, 0x20, 0x26, 0x5d, 0x00
	.type		__unnamed_3,@object
	.size		__unnamed_3,(__unnamed_2 - __unnamed_3)
__unnamed_3:
        /* <DEDUP_REMOVED lines=29> */
	.type		__unnamed_2,@object
	.size		__unnamed_2,(__unnamed_1 - __unnamed_2)
__unnamed_2:
        /* <DEDUP_REMOVED lines=29> */
	.type		__unnamed_1,@object
	.size		__unnamed_1,(.L_0 - __unnamed_1)
__unnamed_1:
        /* <DEDUP_REMOVED lines=28> */
        /*08c7*/ 	.byte	0x3c, 0x38, 0x31, 0x39, 0x32, 0x3e, 0x3e, 0x3e, 0x3e, 0x3e, 0x20, 0x26, 0x5d, 0x00
.L_0:


//--------------------- .nv.shared._ZN7cutlass13device_kernelIN5flash11enable_sm90INS1_16FlashAttnFwdSm90INS1_25CollectiveMainloopFwdSm90ILi2EN4cute5tupleIJNS5_1CILi1EEES8_S8_EEENS6_IJNS7_ILi192EEENS7_ILi128EEENS7_ILi64EEEEEELi64ENS_10bfloat16_tEfNS_4arch4Sm90ELb0ELb0ELb0ELb0ELb1ELb0ELb0ELb1ELb1ELb1ELb0ELb0EEENS1_21CollectiveEpilogueFwdINS6_IJSA_SC_SB_EEES9_SE_SG_Li384ELb0ELb1ELb0ELb0EEENS1_29StaticPersistentTileSchedulerILb0EEEEEEEEEvNT_6ParamsE --------------------------
	.section	.nv.shared._ZN7cutlass13device_kernelIN5flash11enable_sm90INS1_16FlashAttnFwdSm90INS1_25CollectiveMainloopFwdSm90ILi2EN4cute5tupleIJNS5_1CILi1EEES8_S8_EEENS6_IJNS7_ILi192EEENS7_ILi128EEENS7_ILi64EEEEEELi64ENS_10bfloat16_tEfNS_4arch4Sm90ELb0ELb0ELb0ELb0ELb1ELb0ELb0ELb1ELb1ELb1ELb0ELb0EEENS1_21CollectiveEpilogueFwdINS6_IJSA_SC_SB_EEES9_SE_SG_Li384ELb0ELb1ELb0ELb0EEENS1_29StaticPersistentTileSchedulerILb0EEEEEEEEEvNT_6ParamsE,"aw",@nobits
	.sectionflags	@""
	.align	16
	.zero		1024


//--------------------- .nv.shared.reserved.0     --------------------------
	.section	.nv.shared.reserved.0,"aw",@nobits
	.weak		__nv_reservedSMEM_offset_0_alias
	.size		__nv_reservedSMEM_offset_0_alias, 0, 0
	.other		__nv_reservedSMEM_offset_0_alias,@"STO_CUDA_RESERVED_SHARED STV_DEFAULT"
__nv_reservedSMEM_offset_0_alias:
	.zero		0


//--------------------- .nv.global                --------------------------
	.section	.nv.global,"aw",@nobits
.nv.global:
	.type		_ZN71_INTERNAL_e3af1ffe_35_flash_fwd_hdim64_bf16_paged_sm90_cu_cf07d2ef_38734cute1_E,@object
	.size		_ZN71_INTERNAL_e3af1ffe_35_flash_fwd_hdim64_bf16_paged_sm90_cu_cf07d2ef_38734cute1_E,(_ZN71_INTERNAL_e3af1ffe_35_flash_fwd_hdim64_bf16_paged_sm90_cu_cf07d2ef_38734cuda3std3__45__cpo6cbeginE - _ZN71_INTERNAL_e3af1ffe_35_flash_fwd_hdim64_bf16_paged_sm90_cu_cf07d2ef_38734cute1_E)
_ZN71_INTERNAL_e3af1ffe_35_flash_fwd_hdim64_bf16_paged_sm90_cu_cf07d2ef_38734cute1_E:
	.zero		1
	.type		_ZN71_INTERNAL_e3af1ffe_35_flash_fwd_hdim64_bf16_paged_sm90_cu_cf07d2ef_38734cuda3std3__45__cpo6cbeginE,@object
	.size		_ZN71_INTERNAL_e3af1ffe_35_flash_fwd_hdim64_bf16_paged_sm90_cu_cf07d2ef_38734cuda3std3__45__cpo6cbeginE,(_ZN71_INTERNAL_e3af1ffe_35_flash_fwd_hdim64_bf16_paged_sm90_cu_cf07d2ef_38734cuda3std3__48in_placeE - _ZN71_INTERNAL_e3af1ffe_35_flash_fwd_hdim64_bf16_paged_sm90_cu_cf07d2ef_38734cuda3std3__45__cpo6cbeginE)
_ZN71_INTERNAL_e3af1ffe_35_flash_fwd_hdim64_bf16_paged_sm90_cu_cf07d2ef_38734cuda3std3__45__cpo6cbeginE:
	.zero		1
	.type		_ZN71_INTERNAL_e3af1ffe_35_flash_fwd_hdim64_bf16_paged_sm90_cu_cf07d2ef_38734cuda3std3__48in_placeE,@object
	.size		_ZN71_INTERNAL_e3af1ffe_35_flash_fwd_hdim64_bf16_paged_sm90_cu_cf07d2ef_38734cuda3std3__48in_placeE,(_ZN71_INTERNAL_e3af1ffe_35_flash_fwd_hdim64_bf16_paged_sm90_cu_cf07d2ef_38734cuda3std6ranges3__45__cpo9iter_moveE - _ZN71_INTERNAL_e3af1ffe_35_flash_fwd_hdim64_bf16_paged_sm90_cu_cf07d2ef_38734cuda3std3__48in_placeE)
_ZN71_INTERNAL_e3af1ffe_35_flash_fwd_hdim64_bf16_paged_sm90_cu_cf07d2ef_38734cuda3std3__48in_placeE:
	.zero		1
	.type		_ZN71_INTERNAL_e3af1ffe_35_flash_fwd_hdim64_bf16_paged_sm90_cu_cf07d2ef_38734cuda3std6ranges3__45__cpo9iter_moveE,@object
	.size		_ZN71_INTERNAL_e3af1ffe_35_flash_fwd_hdim64_bf16_paged_sm90_cu_cf07d2ef_38734cuda3std6ranges3__45__cpo9iter_moveE,(_ZN71_INTERNAL_e3af1ffe_35_flash_fwd_hdim64_bf16_paged_sm90_cu_cf07d2ef_38734cuda3std3__45__cpo5beginE - _ZN71_INTERNAL_e3af1ffe_35_flash_fwd_hdim64_bf16_paged_sm90_cu_cf07d2ef_38734cuda3std6ranges3__45__cpo9iter_moveE)
_ZN71_INTERNAL_e3af1ffe_35_flash_fwd_hdim64_bf16_paged_sm90_cu_cf07d2ef_38734cuda3std6ranges3__45__cpo9iter_moveE:
	.zero		1
	.type		_ZN71_INTERNAL_e3af1ffe_35_flash_fwd_hdim64_bf16_paged_sm90_cu_cf07d2ef_38734cuda3std3__45__cpo5beginE,@object
	.size		_ZN71_INTERNAL_e3af1ffe_35_flash_fwd_hdim64_bf16_paged_sm90_cu_cf07d2ef_38734cuda3std3__45__cpo5beginE,(_ZN71_INTERNAL_e3af1ffe_35_flash_fwd_hdim64_bf16_paged_sm90_cu_cf07d2ef_38734cuda3std3__473_GLOBAL__N__e3af1ffe_35_flash_fwd_hdim64_bf16_paged_sm90_cu_cf07d2ef_38736ignoreE - _ZN71_INTERNAL_e3af1ffe_35_flash_fwd_hdim64_bf16_paged_sm90_cu_cf07d2ef_38734cuda3std3__45__cpo5beginE)
_ZN71_INTERNAL_e3af1ffe_35_flash_fwd_hdim64_bf16_paged_sm90_cu_cf07d2ef_38734cuda3std3__45__cpo5beginE:
	.zero		1
	.type		_ZN71_INTERNAL_e3af1ffe_35_flash_fwd_hdim64_bf16_paged_sm90_cu_cf07d2ef_38734cuda3std3__473_GLOBAL__N__e3af1ffe_35_flash_fwd_hdim64_bf16_paged_sm90_cu_cf07d2ef_38736ignoreE,@object
	.size		_ZN71_INTERNAL_e3af1ffe_35_flash_fwd_hdim64_bf16_paged_sm90_cu_cf07d2ef_38734cuda3std3__473_GLOBAL__N__e3af1ffe_35_flash_fwd_hdim64_bf16_paged_sm90_cu_cf07d2ef_38736ignoreE,(_ZN71_INTERNAL_e3af1ffe_35_flash_fwd_hdim64_bf16_paged_sm90_cu_cf07d2ef_38734cute7productE - _ZN71_INTERNAL_e3af1ffe_35_flash_fwd_hdim64_bf16_paged_sm90_cu_cf07d2ef_38734cuda3std3__473_GLOBAL__N__e3af1ffe_35_flash_fwd_hdim64_bf16_paged_sm90_cu_cf07d2ef_38736ignoreE)
_ZN71_INTERNAL_e3af1ffe_35_flash_fwd_hdim64_bf16_paged_sm90_cu_cf07d2ef_38734cuda3std3__473_GLOBAL__N__e3af1ffe_35_flash_fwd_hdim64_bf16_paged_sm90_cu_cf07d2ef_38736ignoreE:
	.zero		1
	.type		_ZN71_INTERNAL_e3af1ffe_35_flash_fwd_hdim64_bf16_paged_sm90_cu_cf07d2ef_38734cute7productE,@object
	.size		_ZN71_INTERNAL_e3af1ffe_35_flash_fwd_hdim64_bf16_paged_sm90_cu_cf07d2ef_38734cute7productE,(_ZN71_INTERNAL_e3af1ffe_35_flash_fwd_hdim64_bf16_paged_sm90_cu_cf07d2ef_38734cuda3std3__45__cpo3endE - _ZN71_INTERNAL_e3af1ffe_35_flash_fwd_hdim64_bf16_paged_sm90_cu_cf07d2ef_38734cute7productE)
_ZN71_INTERNAL_e3af1ffe_35_flash_fwd_hdim64_bf16_paged_sm90_cu_cf07d2ef_38734cute7productE:
	.zero		1
	.type		_ZN71_INTERNAL_e3af1ffe_35_flash_fwd_hdim64_bf16_paged_sm90_cu_cf07d2ef_38734cuda3std3__45__cpo3endE,@object
	.size		_ZN71_INTERNAL_e3af1ffe_35_flash_fwd_hdim64_bf16_paged_sm90_cu_cf07d2ef_38734cuda3std3__45__cpo3endE,(_ZN71_INTERNAL_e3af1ffe_35_flash_fwd_hdim64_bf16_paged_sm90_cu_cf07d2ef_38734cuda3std3__419piecewise_constructE - _ZN71_INTERNAL_e3af1ffe_35_flash_fwd_hdim64_bf16_paged_sm90_cu_cf07d2ef_38734cuda3std3__45__cpo3endE)
_ZN71_INTERNAL_e3af1ffe_35_flash_fwd_hdim64_bf16_paged_sm90_cu_cf07d2ef_38734cuda3std3__45__cpo3endE:
	.zero		1
	.type		_ZN71_INTERNAL_e3af1ffe_35_flash_fwd_hdim64_bf16_paged_sm90_cu_cf07d2ef_38734cuda3std3__419piecewise_constructE,@object
	.size		_ZN71_INTERNAL_e3af1ffe_35_flash_fwd_hdim64_bf16_paged_sm90_cu_cf07d2ef_38734cuda3std3__419piecewise_constructE,(_ZN71_INTERNAL_e3af1ffe_35_flash_fwd_hdim64_bf16_paged_sm90_cu_cf07d2ef_38734cuda3std3__45__cpo4cendE - _ZN71_INTERNAL_e3af1ffe_35_flash_fwd_hdim64_bf16_paged_sm90_cu_cf07d2ef_38734cuda3std3__419piecewise_constructE)
_ZN71_INTERNAL_e3af1ffe_35_flash_fwd_hdim64_bf16_paged_sm90_cu_cf07d2ef_38734cuda3std3__419piecewise_constructE:
	.zero		1
	.type		_ZN71_INTERNAL_e3af1ffe_35_flash_fwd_hdim64_bf16_paged_sm90_cu_cf07d2ef_38734cuda3std3__45__cpo4cendE,@object
	.size		_ZN71_INTERNAL_e3af1ffe_35_flash_fwd_hdim64_bf16_paged_sm90_cu_cf07d2ef_38734cuda3std3__45__cpo4cendE,(_ZN71_INTERNAL_e3af1ffe_35_flash_fwd_hdim64_bf16_paged_sm90_cu_cf07d2ef_38734cuda3std6ranges3__45__cpo4swapE - _ZN71_INTERNAL_e3af1ffe_35_flash_fwd_hdim64_bf16_paged_sm90_cu_cf07d2ef_38734cuda3std3__45__cpo4cendE)
_ZN71_INTERNAL_e3af1ffe_35_flash_fwd_hdim64_bf16_paged_sm90_cu_cf07d2ef_38734cuda3std3__45__cpo4cendE:
	.zero		1
	.type		_ZN71_INTERNAL_e3af1ffe_35_flash_fwd_hdim64_bf16_paged_sm90_cu_cf07d2ef_38734cuda3std6ranges3__45__cpo4swapE,@object
	.size		_ZN71_INTERNAL_e3af1ffe_35_flash_fwd_hdim64_bf16_paged_sm90_cu_cf07d2ef_38734cuda3std6ranges3__45__cpo4swapE,(.L_12 - _ZN71_INTERNAL_e3af1ffe_35_flash_fwd_hdim64_bf16_paged_sm90_cu_cf07d2ef_38734cuda3std6ranges3__45__cpo4swapE)
_ZN71_INTERNAL_e3af1ffe_35_flash_fwd_hdim64_bf16_paged_sm90_cu_cf07d2ef_38734cuda3std6ranges3__45__cpo4swapE:
	.zero		1
.L_12:


//--------------------- .nv.shared._ZN7cutlass13device_kernelIN5flash11enable_sm90INS1_16FlashAttnFwdSm90INS1_25CollectiveMainloopFwdSm90ILi2EN4cute5tupleIJNS5_1CILi1EEES8_S8_EEENS6_IJNS7_ILi192EEENS7_ILi128EEENS7_ILi64EEEEEELi64ENS_10bfloat16_tEfNS_4arch4Sm90ELb0ELb0ELb0ELb1ELb1ELb0ELb0ELb1ELb1ELb1ELb0ELb0EEENS1_21CollectiveEpilogueFwdINS6_IJSA_SC_SB_EEES9_SE_SG_Li384ELb1ELb1ELb0ELb0EEENS1_36VarlenDynamicPersistentTileSchedulerILi192ELi128ELi384ELi128ELb0ELb1ELb1ELb0ELb1ELb1EEEEEEEEEvNT_6ParamsE --------------------------
	.section	.nv.shared._ZN7cutlass13device_kernelIN5flash11enable_sm90INS1_16FlashAttnFwdSm90INS1_25CollectiveMainloopFwdSm90ILi2EN4cute5tupleIJNS5_1CILi1EEES8_S8_EEENS6_IJNS7_ILi192EEENS7_ILi128EEENS7_ILi64EEEEEELi64ENS_10bfloat16_tEfNS_4arch4Sm90ELb0ELb0ELb0ELb1ELb1ELb0ELb0ELb1ELb1ELb1ELb0ELb0EEENS1_21CollectiveEpilogueFwdINS6_IJSA_SC_SB_EEES9_SE_SG_Li384ELb1ELb1ELb0ELb0EEENS1_36VarlenDynamicPersistentTileSchedulerILi192ELi128ELi384ELi128ELb0ELb1ELb1ELb0ELb1ELb1EEEEEEEEEvNT_6ParamsE,"aw",@nobits
	.sectionflags	@""
	.align	16
	.zero		1024


//--------------------- .nv.shared._ZN7cutlass13device_kernelIN5flash11enable_sm90INS1_16FlashAttnFwdSm90INS1_25CollectiveMainloopFwdSm90ILi2EN4cute5tupleIJNS5_1CILi1EEES8_S8_EEENS6_IJNS7_ILi192EEENS7_ILi128EEENS7_ILi64EEEEEELi64ENS_10bfloat16_tEfNS_4arch4Sm90ELb0ELb0ELb0ELb1ELb1ELb1ELb0ELb1ELb1ELb1ELb0ELb0EEENS1_21CollectiveEpilogueFwdINS6_IJSA_SC_SB_EEES9_SE_SG_Li384ELb1ELb1ELb0ELb0EEENS1_36VarlenDynamicPersistentTileSchedulerILi192ELi128ELi384ELi128ELb0ELb1ELb1ELb0ELb1ELb1EEEEEEEEEvNT_6ParamsE --------------------------
	.section	.nv.shared._ZN7cutlass13device_kernelIN5flash11enable_sm90INS1_16FlashAttnFwdSm90INS1_25CollectiveMainloopFwdSm90ILi2EN4cute5tupleIJNS5_1CILi1EEES8_S8_EEENS6_IJNS7_ILi192EEENS7_ILi128EEENS7_ILi64EEEEEELi64ENS_10bfloat16_tEfNS_4arch4Sm90ELb0ELb0ELb0ELb1ELb1ELb1ELb0ELb1ELb1ELb1ELb0ELb0EEENS1_21CollectiveEpilogueFwdINS6_IJSA_SC_SB_EEES9_SE_SG_Li384ELb1ELb1ELb0ELb0EEENS1_36VarlenDynamicPersistentTileSchedulerILi192ELi128ELi384ELi128ELb0ELb1ELb1ELb0ELb1ELb1EEEEEEEEEvNT_6ParamsE,"aw",@nobits
	.sectionflags	@""
	.align	16
	.zero		1024


//--------------------- .nv.shared._ZN7cutlass13device_kernelIN5flash11enable_sm90INS1_16FlashAttnFwdSm90INS1_25CollectiveMainloopFwdSm90ILi2EN4cute5tupleIJNS5_1CILi1EEES8_S8_EEENS6_IJNS7_ILi192EEENS7_ILi128EEENS7_ILi64EEEEEELi64ENS_10bfloat16_tEfNS_4arch4Sm90ELb0ELb1ELb0ELb0ELb1ELb0ELb0ELb1ELb1ELb1ELb0ELb0EEENS1_21CollectiveEpilogueFwdINS6_IJSA_SC_SB_EEES9_SE_SG_Li384ELb0ELb1ELb0ELb0EEENS1_30DynamicPersistentTileSchedulerILi384ELi128ELb0ELb1ELb1EEEEEEEEEvNT_6ParamsE --------------------------
	.section	.nv.shared._ZN7cutlass13device_kernelIN5flash11enable_sm90INS1_16FlashAttnFwdSm90INS1_25CollectiveMainloopFwdSm90ILi2EN4cute5tupleIJNS5_1CILi1EEES8_S8_EEENS6_IJNS7_ILi192EEENS7_ILi128EEENS7_ILi64EEEEEELi64ENS_10bfloat16_tEfNS_4arch4Sm90ELb0ELb1ELb0ELb0ELb1ELb0ELb0ELb1ELb1ELb1ELb0ELb0EEENS1_21CollectiveEpilogueFwdINS6_IJSA_SC_SB_EEES9_SE_SG_Li384ELb0ELb1ELb0ELb0EEENS1_30DynamicPersistentTileSchedulerILi384ELi128ELb0ELb1ELb1EEEEEEEEEvNT_6ParamsE,"aw",@nobits
	.sectionflags	@""
	.align	16
	.zero		1024


//--------------------- .nv.shared._ZN7cutlass13device_kernelIN5flash11enable_sm90INS1_16FlashAttnFwdSm90INS1_25CollectiveMainloopFwdSm90ILi2EN4cute5tupleIJNS5_1CILi1EEES8_S8_EEENS6_IJNS7_ILi192EEENS7_ILi128EEENS7_ILi64EEEEEELi64ENS_10bfloat16_tEfNS_4arch4Sm90ELb0ELb1ELb0ELb1ELb1ELb0ELb0ELb1ELb1ELb1ELb0ELb0EEENS1_21CollectiveEpilogueFwdINS6_IJSA_SC_SB_EEES9_SE_SG_Li384ELb1ELb1ELb0ELb0EEENS1_36VarlenDynamicPersistentTileSchedulerILi192ELi128ELi384ELi128ELb0ELb1ELb1ELb1ELb0ELb1EEEEEEEEEvNT_6ParamsE --------------------------
	.section	.nv.shared._ZN7cutlass13device_kernelIN5flash11enable_sm90INS1_16FlashAttnFwdSm90INS1_25CollectiveMainloopFwdSm90ILi2EN4cute5tupleIJNS5_1CILi1EEES8_S8_EEENS6_IJNS7_ILi192EEENS7_ILi128EEENS7_ILi64EEEEEELi64ENS_10bfloat16_tEfNS_4arch4Sm90ELb0ELb1ELb0ELb1ELb1ELb0ELb0ELb1ELb1ELb1ELb0ELb0EEENS1_21CollectiveEpilogueFwdINS6_IJSA_SC_SB_EEES9_SE_SG_Li384ELb1ELb1ELb0ELb0EEENS1_36VarlenDynamicPersistentTileSchedulerILi192ELi128ELi384ELi128ELb0ELb1ELb1ELb1ELb0ELb1EEEEEEEEEvNT_6ParamsE,"aw",@nobits
	.sectionflags	@""
	.align	16
	.zero		1024


//--------------------- .nv.shared._ZN7cutlass13device_kernelIN5flash11enable_sm90INS1_16FlashAttnFwdSm90INS1_25CollectiveMainloopFwdSm90ILi2EN4cute5tupleIJNS5_1CILi1EEES8_S8_EEENS6_IJNS7_ILi192EEENS7_ILi128EEENS7_ILi64EEEEEELi64ENS_10bfloat16_tEfNS_4arch4Sm90ELb0ELb1ELb0ELb1ELb1ELb1ELb0ELb1ELb1ELb1ELb0ELb0EEENS1_21CollectiveEpilogueFwdINS6_IJSA_SC_SB_EEES9_SE_SG_Li384ELb1ELb1ELb0ELb0EEENS1_36VarlenDynamicPersistentTileSchedulerILi192ELi128ELi384ELi128ELb0ELb1ELb1ELb1ELb0ELb1EEEEEEEEEvNT_6ParamsE --------------------------
	.section	.nv.shared._ZN7cutlass13device_kernelIN5flash11enable_sm90INS1_16FlashAttnFwdSm90INS1_25CollectiveMainloopFwdSm90ILi2EN4cute5tupleIJNS5_1CILi1EEES8_S8_EEENS6_IJNS7_ILi192EEENS7_ILi128EEENS7_ILi64EEEEEELi64ENS_10bfloat16_tEfNS_4arch4Sm90ELb0ELb1ELb0ELb1ELb1ELb1ELb0ELb1ELb1ELb1ELb0ELb0EEENS1_21CollectiveEpilogueFwdINS6_IJSA_SC_SB_EEES9_SE_SG_Li384ELb1ELb1ELb0ELb0EEENS1_36VarlenDynamicPersistentTileSchedulerILi192ELi128ELi384ELi128ELb0ELb1ELb1ELb1ELb0ELb1EEEEEEEEEvNT_6ParamsE,"aw",@nobits
	.sectionflags	@""
	.align	16
	.zero		1024


//--------------------- .nv.shared._ZN7cutlass13device_kernelIN5flash11enable_sm90INS1_16FlashAttnFwdSm90INS1_25CollectiveMainloopFwdSm90ILi2EN4cute5tupleIJNS5_1CILi1EEES8_S8_EEENS6_IJNS7_ILi192EEENS7_ILi128EEENS7_ILi64EEEEEELi64ENS_10bfloat16_tEfNS_4arch4Sm90ELb1ELb0ELb0ELb0ELb1ELb0ELb0ELb1ELb1ELb1ELb0ELb0EEENS1_21CollectiveEpilogueFwdINS6_IJSA_SC_SB_EEES9_SE_SG_Li384ELb0ELb1ELb0ELb0EEENS1_30DynamicPersistentTileSchedulerILi384ELi128ELb0ELb1ELb1EEEEEEEEEvNT_6ParamsE --------------------------
	.section	.nv.shared._ZN7cutlass13device_kernelIN5flash11enable_sm90INS1_16FlashAttnFwdSm90INS1_25CollectiveMainloopFwdSm90ILi2EN4cute5tupleIJNS5_1CILi1EEES8_S8_EEENS6_IJNS7_ILi192EEENS7_ILi128EEENS7_ILi64EEEEEELi64ENS_10bfloat16_tEfNS_4arch4Sm90ELb1ELb0ELb0ELb0ELb1ELb0ELb0ELb1ELb1ELb1ELb0ELb0EEENS1_21CollectiveEpilogueFwdINS6_IJSA_SC_SB_EEES9_SE_SG_Li384ELb0ELb1ELb0ELb0EEENS1_30DynamicPersistentTileSchedulerILi384ELi128ELb0ELb1ELb1EEEEEEEEEvNT_6ParamsE,"aw",@nobits
	.sectionflags	@""
	.align	16
	.zero		1024


//--------------------- .nv.shared._ZN7cutlass13device_kernelIN5flash11enable_sm90INS1_16FlashAttnFwdSm90INS1_25CollectiveMainloopFwdSm90ILi2EN4cute5tupleIJNS5_1CILi1EEES8_S8_EEENS6_IJNS7_ILi192EEENS7_ILi128EEENS7_ILi64EEEEEELi64ENS_10bfloat16_tEfNS_4arch4Sm90ELb1ELb0ELb0ELb1ELb1ELb0ELb0ELb1ELb1ELb1ELb0ELb0EEENS1_21CollectiveEpilogueFwdINS6_IJSA_SC_SB_EEES9_SE_SG_Li384ELb1ELb1ELb0ELb0EEENS1_36VarlenDynamicPersistentTileSchedulerILi192ELi128ELi384ELi128ELb0ELb1ELb1ELb1ELb1ELb1EEEEEEEEEvNT_6ParamsE --------------------------
	.section	.nv.shared._ZN7cutlass13device_kernelIN5flash11enable_sm90INS1_16FlashAttnFwdSm90INS1_25CollectiveMainloopFwdSm90ILi2EN4cute5tupleIJNS5_1CILi1EEES8_S8_EEENS6_IJNS7_ILi192EEENS7_ILi128EEENS7_ILi64EEEEEELi64ENS_10bfloat16_tEfNS_4arch4Sm90ELb1ELb0ELb0ELb1ELb1ELb0ELb0ELb1ELb1ELb1ELb0ELb0EEENS1_21CollectiveEpilogueFwdINS6_IJSA_SC_SB_EEES9_SE_SG_Li384ELb1ELb1ELb0ELb0EEENS1_36VarlenDynamicPersistentTileSchedulerILi192ELi128ELi384ELi128ELb0ELb1ELb1ELb1ELb1ELb1EEEEEEEEEvNT_6ParamsE,"aw",@nobits
	.sectionflags	@""
	.align	16
	.zero		1024


//--------------------- .nv.shared._ZN7cutlass13device_kernelIN5flash11enable_sm90INS1_16FlashAttnFwdSm90INS1_25CollectiveMainloopFwdSm90ILi2EN4cute5tupleIJNS5_1CILi1EEES8_S8_EEENS6_IJNS7_ILi192EEENS7_ILi128EEENS7_ILi64EEEEEELi64ENS_10bfloat16_tEfNS_4arch4Sm90ELb1ELb0ELb0ELb1ELb1ELb1ELb0ELb1ELb1ELb1ELb0ELb0EEENS1_21CollectiveEpilogueFwdINS6_IJSA_SC_SB_EEES9_SE_SG_Li384ELb1ELb1ELb0ELb0EEENS1_36VarlenDynamicPersistentTileSchedulerILi192ELi128ELi384ELi128ELb0ELb1ELb1ELb1ELb1ELb1EEEEEEEEEvNT_6ParamsE --------------------------
	.section	.nv.shared._ZN7cutlass13device_kernelIN5flash11enable_sm90INS1_16FlashAttnFwdSm90INS1_25CollectiveMainloopFwdSm90ILi2EN4cute5tupleIJNS5_1CILi1EEES8_S8_EEENS6_IJNS7_ILi192EEENS7_ILi128EEENS7_ILi64EEEEEELi64ENS_10bfloat16_tEfNS_4arch4Sm90ELb1ELb0ELb0ELb1ELb1ELb1ELb0ELb1ELb1ELb1ELb0ELb0EEENS1_21CollectiveEpilogueFwdINS6_IJSA_SC_SB_EEES9_SE_SG_Li384ELb1ELb1ELb0ELb0EEENS1_36VarlenDynamicPersistentTileSchedulerILi192ELi128ELi384ELi128ELb0ELb1ELb1ELb1ELb1ELb1EEEEEEEEEvNT_6ParamsE,"aw",@nobits
	.sectionflags	@""
	.align	16
	.zero		1024


//--------------------- .nv.constant0._ZN7cutlass13device_kernelIN5flash11enable_sm90INS1_16FlashAttnFwdSm90INS1_25CollectiveMainloopFwdSm90ILi2EN4cute5tupleIJNS5_1CILi1EEES8_S8_EEENS6_IJNS7_ILi192EEENS7_ILi128EEENS7_ILi64EEEEEELi64ENS_10bfloat16_tEfNS_4arch4Sm90ELb0ELb0ELb0ELb0ELb1ELb0ELb0ELb1ELb1ELb1ELb0ELb0EEENS1_21CollectiveEpilogueFwdINS6_IJSA_SC_SB_EEES9_SE_SG_Li384ELb0ELb1ELb0ELb0EEENS1_29StaticPersistentTileSchedulerILb0EEEEEEEEEvNT_6ParamsE --------------------------
	.section	.nv.constant0._ZN7cutlass13device_kernelIN5flash11enable_sm90INS1_16FlashAttnFwdSm90INS1_25CollectiveMainloopFwdSm90ILi2EN4cute5tupleIJNS5_1CILi1EEES8_S8_EEENS6_IJNS7_ILi192EEENS7_ILi128EEENS7_ILi64EEEEEELi64ENS_10bfloat16_tEfNS_4arch4Sm90ELb0ELb0ELb0ELb0ELb1ELb0ELb0ELb1ELb1ELb1ELb0ELb0EEENS1_21CollectiveEpilogueFwdINS6_IJSA_SC_SB_EEES9_SE_SG_Li384ELb0ELb1ELb0ELb0EEENS1_29StaticPersistentTileSchedulerILb0EEEEEEEEEvNT_6ParamsE,"a",@progbits
	.sectionflags	@""
	.align	4
.nv.constant0._ZN7cutlass13device_kernelIN5flash11enable_sm90INS1_16FlashAttnFwdSm90INS1_25CollectiveMainloopFwdSm90ILi2EN4cute5tupleIJNS5_1CILi1EEES8_S8_EEENS6_IJNS7_ILi192EEENS7_ILi128EEENS7_ILi64EEEEEELi64ENS_10bfloat16_tEfNS_4arch4Sm90ELb0ELb0ELb0ELb0ELb1ELb0ELb0ELb1ELb1ELb1ELb0ELb0EEENS1_21CollectiveEpilogueFwdINS6_IJSA_SC_SB_EEES9_SE_SG_Li384ELb0ELb1ELb0ELb0EEENS1_29StaticPersistentTileSchedulerILb0EEEEEEEEEvNT_6ParamsE:
	.zero		3200


//--------------------- .nv.constant0._ZN7cutlass13device_kernelIN5flash11enable_sm90INS1_16FlashAttnFwdSm90INS1_25CollectiveMainloopFwdSm90ILi2EN4cute5tupleIJNS5_1CILi1EEES8_S8_EEENS6_IJNS7_ILi192EEENS7_ILi128EEENS7_ILi64EEEEEELi64ENS_10bfloat16_tEfNS_4arch4Sm90ELb0ELb0ELb0ELb1ELb1ELb0ELb0ELb1ELb1ELb1ELb0ELb0EEENS1_21CollectiveEpilogueFwdINS6_IJSA_SC_SB_EEES9_SE_SG_Li384ELb1ELb1ELb0ELb0EEENS1_36VarlenDynamicPersistentTileSchedulerILi192ELi128ELi384ELi128ELb0ELb1ELb1ELb0ELb1ELb1EEEEEEEEEvNT_6ParamsE --------------------------
	.section	.nv.constant0._ZN7cutlass13device_kernelIN5flash11enable_sm90INS1_16FlashAttnFwdSm90INS1_25CollectiveMainloopFwdSm90ILi2EN4cute5tupleIJNS5_1CILi1EEES8_S8_EEENS6_IJNS7_ILi192EEENS7_ILi128EEENS7_ILi64EEEEEELi64ENS_10bfloat16_tEfNS_4arch4Sm90ELb0ELb0ELb0ELb1ELb1ELb0ELb0ELb1ELb1ELb1ELb0ELb0EEENS1_21CollectiveEpilogueFwdINS6_IJSA_SC_SB_EEES9_SE_SG_Li384ELb1ELb1ELb0ELb0EEENS1_36VarlenDynamicPersistentTileSchedulerILi192ELi128ELi384ELi128ELb0ELb1ELb1ELb0ELb1ELb1EEEEEEEEEvNT_6ParamsE,"a",@progbits
	.sectionflags	@""
	.align	4
.nv.constant0._ZN7cutlass13device_kernelIN5flash11enable_sm90INS1_16FlashAttnFwdSm90INS1_25CollectiveMainloopFwdSm90ILi2EN4cute5tupleIJNS5_1CILi1EEES8_S8_EEENS6_IJNS7_ILi192EEENS7_ILi128EEENS7_ILi64EEEEEELi64ENS_10bfloat16_tEfNS_4arch4Sm90ELb0ELb0ELb0ELb1ELb1ELb0ELb0ELb1ELb1ELb1ELb0ELb0EEENS1_21CollectiveEpilogueFwdINS6_IJSA_SC_SB_EEES9_SE_SG_Li384ELb1ELb1ELb0ELb0EEENS1_36VarlenDynamicPersistentTileSchedulerILi192ELi128ELi384ELi128ELb0ELb1ELb1ELb0ELb1ELb1EEEEEEEEEvNT_6ParamsE:
	.zero		3328


//--------------------- .nv.constant0._ZN7cutlass13device_kernelIN5flash11enable_sm90INS1_16FlashAttnFwdSm90INS1_25CollectiveMainloopFwdSm90ILi2EN4cute5tupleIJNS5_1CILi1EEES8_S8_EEENS6_IJNS7_ILi192EEENS7_ILi128EEENS7_ILi64EEEEEELi64ENS_10bfloat16_tEfNS_4arch4Sm90ELb0ELb0ELb0ELb1ELb1ELb1ELb0ELb1ELb1ELb1ELb0ELb0EEENS1_21CollectiveEpilogueFwdINS6_IJSA_SC_SB_EEES9_SE_SG_Li384ELb1ELb1ELb0ELb0EEENS1_36VarlenDynamicPersistentTileSchedulerILi192ELi128ELi384ELi128ELb0ELb1ELb1ELb0ELb1ELb1EEEEEEEEEvNT_6ParamsE --------------------------
	.section	.nv.constant0._ZN7cutlass13device_kernelIN5flash11enable_sm90INS1_16FlashAttnFwdSm90INS1_25CollectiveMainloopFwdSm90ILi2EN4cute5tupleIJNS5_1CILi1EEES8_S8_EEENS6_IJNS7_ILi192EEENS7_ILi128EEENS7_ILi64EEEEEELi64ENS_10bfloat16_tEfNS_4arch4Sm90ELb0ELb0ELb0ELb1ELb1ELb1ELb0ELb1ELb1ELb1ELb0ELb0EEENS1_21CollectiveEpilogueFwdINS6_IJSA_SC_SB_EEES9_SE_SG_Li384ELb1ELb1ELb0ELb0EEENS1_36VarlenDynamicPersistentTileSchedulerILi192ELi128ELi384ELi128ELb0ELb1ELb1ELb0ELb1ELb1EEEEEEEEEvNT_6ParamsE,"a",@progbits
	.sectionflags	@""
	.align	4
.nv.constant0._ZN7cutlass13device_kernelIN5flash11enable_sm90INS1_16FlashAttnFwdSm90INS1_25CollectiveMainloopFwdSm90ILi2EN4cute5tupleIJNS5_1CILi1EEES8_S8_EEENS6_IJNS7_ILi192EEENS7_ILi128EEENS7_ILi64EEEEEELi64ENS_10bfloat16_tEfNS_4arch4Sm90ELb0ELb0ELb0ELb1ELb1ELb1ELb0ELb1ELb1ELb1ELb0ELb0EEENS1_21CollectiveEpilogueFwdINS6_IJSA_SC_SB_EEES9_SE_SG_Li384ELb1ELb1ELb0ELb0EEENS1_36VarlenDynamicPersistentTileSchedulerILi192ELi128ELi384ELi128ELb0ELb1ELb1ELb0ELb1ELb1EEEEEEEEEvNT_6ParamsE:
	.zero		3328


//--------------------- .nv.constant0._ZN7cutlass13device_kernelIN5flash11enable_sm90INS1_16FlashAttnFwdSm90INS1_25CollectiveMainloopFwdSm90ILi2EN4cute5tupleIJNS5_1CILi1EEES8_S8_EEENS6_IJNS7_ILi192EEENS7_ILi128EEENS7_ILi64EEEEEELi64ENS_10bfloat16_tEfNS_4arch4Sm90ELb0ELb1ELb0ELb0ELb1ELb0ELb0ELb1ELb1ELb1ELb0ELb0EEENS1_21CollectiveEpilogueFwdINS6_IJSA_SC_SB_EEES9_SE_SG_Li384ELb0ELb1ELb0ELb0EEENS1_30DynamicPersistentTileSchedulerILi384ELi128ELb0ELb1ELb1EEEEEEEEEvNT_6ParamsE --------------------------
	.section	.nv.constant0._ZN7cutlass13device_kernelIN5flash11enable_sm90INS1_16FlashAttnFwdSm90INS1_25CollectiveMainloopFwdSm90ILi2EN4cute5tupleIJNS5_1CILi1EEES8_S8_EEENS6_IJNS7_ILi192EEENS7_ILi128EEENS7_ILi64EEEEEELi64ENS_10bfloat16_tEfNS_4arch4Sm90ELb0ELb1ELb0ELb0ELb1ELb0ELb0ELb1ELb1ELb1ELb0ELb0EEENS1_21CollectiveEpilogueFwdINS6_IJSA_SC_SB_EEES9_SE_SG_Li384ELb0ELb1ELb0ELb0EEENS1_30DynamicPersistentTileSchedulerILi384ELi128ELb0ELb1ELb1EEEEEEEEEvNT_6ParamsE,"a",@progbits
	.sectionflags	@""
	.align	4
.nv.constant0._ZN7cutlass13device_kernelIN5flash11enable_sm90INS1_16FlashAttnFwdSm90INS1_25CollectiveMainloopFwdSm90ILi2EN4cute5tupleIJNS5_1CILi1EEES8_S8_EEENS6_IJNS7_ILi192EEENS7_ILi128EEENS7_ILi64EEEEEELi64ENS_10bfloat16_tEfNS_4arch4Sm90ELb0ELb1ELb0ELb0ELb1ELb0ELb0ELb1ELb1ELb1ELb0ELb0EEENS1_21CollectiveEpilogueFwdINS6_IJSA_SC_SB_EEES9_SE_SG_Li384ELb0ELb1ELb0ELb0EEENS1_30DynamicPersistentTileSchedulerILi384ELi128ELb0ELb1ELb1EEEEEEEEEvNT_6ParamsE:
	.zero		3328


//--------------------- .nv.constant0._ZN7cutlass13device_kernelIN5flash11enable_sm90INS1_16FlashAttnFwdSm90INS1_25CollectiveMainloopFwdSm90ILi2EN4cute5tupleIJNS5_1CILi1EEES8_S8_EEENS6_IJNS7_ILi192EEENS7_ILi128EEENS7_ILi64EEEEEELi64ENS_10bfloat16_tEfNS_4arch4Sm90ELb0ELb1ELb0ELb1ELb1ELb0ELb0ELb1ELb1ELb1ELb0ELb0EEENS1_21CollectiveEpilogueFwdINS6_IJSA_SC_SB_EEES9_SE_SG_Li384ELb1ELb1ELb0ELb0EEENS1_36VarlenDynamicPersistentTileSchedulerILi192ELi128ELi384ELi128ELb0ELb1ELb1ELb1ELb0ELb1EEEEEEEEEvNT_6ParamsE --------------------------
	.section	.nv.constant0._ZN7cutlass13device_kernelIN5flash11enable_sm90INS1_16FlashAttnFwdSm90INS1_25CollectiveMainloopFwdSm90ILi2EN4cute5tupleIJNS5_1CILi1EEES8_S8_EEENS6_IJNS7_ILi192EEENS7_ILi128EEENS7_ILi64EEEEEELi64ENS_10bfloat16_tEfNS_4arch4Sm90ELb0ELb1ELb0ELb1ELb1ELb0ELb0ELb1ELb1ELb1ELb0ELb0EEENS1_21CollectiveEpilogueFwdINS6_IJSA_SC_SB_EEES9_SE_SG_Li384ELb1ELb1ELb0ELb0EEENS1_36VarlenDynamicPersistentTileSchedulerILi192ELi128ELi384ELi128ELb0ELb1ELb1ELb1ELb0ELb1EEEEEEEEEvNT_6ParamsE,"a",@progbits
	.sectionflags	@""
	.align	4
.nv.constant0._ZN7cutlass13device_kernelIN5flash11enable_sm90INS1_16FlashAttnFwdSm90INS1_25CollectiveMainloopFwdSm90ILi2EN4cute5tupleIJNS5_1CILi1EEES8_S8_EEENS6_IJNS7_ILi192EEENS7_ILi128EEENS7_ILi64EEEEEELi64ENS_10bfloat16_tEfNS_4arch4Sm90ELb0ELb1ELb0ELb1ELb1ELb0ELb0ELb1ELb1ELb1ELb0ELb0EEENS1_21CollectiveEpilogueFwdINS6_IJSA_SC_SB_EEES9_SE_SG_Li384ELb1ELb1ELb0ELb0EEENS1_36VarlenDynamicPersistentTileSchedulerILi192ELi128ELi384ELi128ELb0ELb1ELb1ELb1ELb0ELb1EEEEEEEEEvNT_6ParamsE:
	.zero		3328


//--------------------- .nv.constant0._ZN7cutlass13device_kernelIN5flash11enable_sm90INS1_16FlashAttnFwdSm90INS1_25CollectiveMainloopFwdSm90ILi2EN4cute5tupleIJNS5_1CILi1EEES8_S8_EEENS6_IJNS7_ILi192EEENS7_ILi128EEENS7_ILi64EEEEEELi64ENS_10bfloat16_tEfNS_4arch4Sm90ELb0ELb1ELb0ELb1ELb1ELb1ELb0ELb1ELb1ELb1ELb0ELb0EEENS1_21CollectiveEpilogueFwdINS6_IJSA_SC_SB_EEES9_SE_SG_Li384ELb1ELb1ELb0ELb0EEENS1_36VarlenDynamicPersistentTileSchedulerILi192ELi128ELi384ELi128ELb0ELb1ELb1ELb1ELb0ELb1EEEEEEEEEvNT_6ParamsE --------------------------
	.section	.nv.constant0._ZN7cutlass13device_kernelIN5flash11enable_sm90INS1_16FlashAttnFwdSm90INS1_25CollectiveMainloopFwdSm90ILi2EN4cute5tupleIJNS5_1CILi1EEES8_S8_EEENS6_IJNS7_ILi192EEENS7_ILi128EEENS7_ILi64EEEEEELi64ENS_10bfloat16_tEfNS_4arch4Sm90ELb0ELb1ELb0ELb1ELb1ELb1ELb0ELb1ELb1ELb1ELb0ELb0EEENS1_21CollectiveEpilogueFwdINS6_IJSA_SC_SB_EEES9_SE_SG_Li384ELb1ELb1ELb0ELb0EEENS1_36VarlenDynamicPersistentTileSchedulerILi192ELi128ELi384ELi128ELb0ELb1ELb1ELb1ELb0ELb1EEEEEEEEEvNT_6ParamsE,"a",@progbits
	.sectionflags	@""
	.align	4
.nv.constant0._ZN7cutlass13device_kernelIN5flash11enable_sm90INS1_16FlashAttnFwdSm90INS1_25CollectiveMainloopFwdSm90ILi2EN4cute5tupleIJNS5_1CILi1EEES8_S8_EEENS6_IJNS7_ILi192EEENS7_ILi128EEENS7_ILi64EEEEEELi64ENS_10bfloat16_tEfNS_4arch4Sm90ELb0ELb1ELb0ELb1ELb1ELb1ELb0ELb1ELb1ELb1ELb0ELb0EEENS1_21CollectiveEpilogueFwdINS6_IJSA_SC_SB_EEES9_SE_SG_Li384ELb1ELb1ELb0ELb0EEENS1_36VarlenDynamicPersistentTileSchedulerILi192ELi128ELi384ELi128ELb0ELb1ELb1ELb1ELb0ELb1EEEEEEEEEvNT_6ParamsE:
	.zero		3328


//--------------------- .nv.constant0._ZN7cutlass13device_kernelIN5flash11enable_sm90INS1_16FlashAttnFwdSm90INS1_25CollectiveMainloopFwdSm90ILi2EN4cute5tupleIJNS5_1CILi1EEES8_S8_EEENS6_IJNS7_ILi192EEENS7_ILi128EEENS7_ILi64EEEEEELi64ENS_10bfloat16_tEfNS_4arch4Sm90ELb1ELb0ELb0ELb0ELb1ELb0ELb0ELb1ELb1ELb1ELb0ELb0EEENS1_21CollectiveEpilogueFwdINS6_IJSA_SC_SB_EEES9_SE_SG_Li384ELb0ELb1ELb0ELb0EEENS1_30DynamicPersistentTileSchedulerILi384ELi128ELb0ELb1ELb1EEEEEEEEEvNT_6ParamsE --------------------------
	.section	.nv.constant0._ZN7cutlass13device_kernelIN5flash11enable_sm90INS1_16FlashAttnFwdSm90INS1_25CollectiveMainloopFwdSm90ILi2EN4cute5tupleIJNS5_1CILi1EEES8_S8_EEENS6_IJNS7_ILi192EEENS7_ILi128EEENS7_ILi64EEEEEELi64ENS_10bfloat16_tEfNS_4arch4Sm90ELb1ELb0ELb0ELb0ELb1ELb0ELb0ELb1ELb1ELb1ELb0ELb0EEENS1_21CollectiveEpilogueFwdINS6_IJSA_SC_SB_EEES9_SE_SG_Li384ELb0ELb1ELb0ELb0EEENS1_30DynamicPersistentTileSchedulerILi384ELi128ELb0ELb1ELb1EEEEEEEEEvNT_6ParamsE,"a",@progbits
	.sectionflags	@""
	.align	4
.nv.constant0._ZN7cutlass13device_kernelIN5flash11enable_sm90INS1_16FlashAttnFwdSm90INS1_25CollectiveMainloopFwdSm90ILi2EN4cute5tupleIJNS5_1CILi1EEES8_S8_EEENS6_IJNS7_ILi192EEENS7_ILi128EEENS7_ILi64EEEEEELi64ENS_10bfloat16_tEfNS_4arch4Sm90ELb1ELb0ELb0ELb0ELb1ELb0ELb0ELb1ELb1ELb1ELb0ELb0EEENS1_21CollectiveEpilogueFwdINS6_IJSA_SC_SB_EEES9_SE_SG_Li384ELb0ELb1ELb0ELb0EEENS1_30DynamicPersistentTileSchedulerILi384ELi128ELb0ELb1ELb1EEEEEEEEEvNT_6ParamsE:
	.zero		3328


//--------------------- .nv.constant0._ZN7cutlass13device_kernelIN5flash11enable_sm90INS1_16FlashAttnFwdSm90INS1_25CollectiveMainloopFwdSm90ILi2EN4cute5tupleIJNS5_1CILi1EEES8_S8_EEENS6_IJNS7_ILi192EEENS7_ILi128EEENS7_ILi64EEEEEELi64ENS_10bfloat16_tEfNS_4arch4Sm90ELb1ELb0ELb0ELb1ELb1ELb0ELb0ELb1ELb1ELb1ELb0ELb0EEENS1_21CollectiveEpilogueFwdINS6_IJSA_SC_SB_EEES9_SE_SG_Li384ELb1ELb1ELb0ELb0EEENS1_36VarlenDynamicPersistentTileSchedulerILi192ELi128ELi384ELi128ELb0ELb1ELb1ELb1ELb1ELb1EEEEEEEEEvNT_6ParamsE --------------------------
	.section	.nv.constant0._ZN7cutlass13device_kernelIN5flash11enable_sm90INS1_16FlashAttnFwdSm90INS1_25CollectiveMainloopFwdSm90ILi2EN4cute5tupleIJNS5_1CILi1EEES8_S8_EEENS6_IJNS7_ILi192EEENS7_ILi128EEENS7_ILi64EEEEEELi64ENS_10bfloat16_tEfNS_4arch4Sm90ELb1ELb0ELb0ELb1ELb1ELb0ELb0ELb1ELb1ELb1ELb0ELb0EEENS1_21CollectiveEpilogueFwdINS6_IJSA_SC_SB_EEES9_SE_SG_Li384ELb1ELb1ELb0ELb0EEENS1_36VarlenDynamicPersistentTileSchedulerILi192ELi128ELi384ELi128ELb0ELb1ELb1ELb1ELb1ELb1EEEEEEEEEvNT_6ParamsE,"a",@progbits
	.sectionflags	@""
	.align	4
.nv.constant0._ZN7cutlass13device_kernelIN5flash11enable_sm90INS1_16FlashAttnFwdSm90INS1_25CollectiveMainloopFwdSm90ILi2EN4cute5tupleIJNS5_1CILi1EEES8_S8_EEENS6_IJNS7_ILi192EEENS7_ILi128EEENS7_ILi64EEEEEELi64ENS_10bfloat16_tEfNS_4arch4Sm90ELb1ELb0ELb0ELb1ELb1ELb0ELb0ELb1ELb1ELb1ELb0ELb0EEENS1_21CollectiveEpilogueFwdINS6_IJSA_SC_SB_EEES9_SE_SG_Li384ELb1ELb1ELb0ELb0EEENS1_36VarlenDynamicPersistentTileSchedulerILi192ELi128ELi384ELi128ELb0ELb1ELb1ELb1ELb1ELb1EEEEEEEEEvNT_6ParamsE:
	.zero		3328


//--------------------- .nv.constant0._ZN7cutlass13device_kernelIN5flash11enable_sm90INS1_16FlashAttnFwdSm90INS1_25CollectiveMainloopFwdSm90ILi2EN4cute5tupleIJNS5_1CILi1EEES8_S8_EEENS6_IJNS7_ILi192EEENS7_ILi128EEENS7_ILi64EEEEEELi64ENS_10bfloat16_tEfNS_4arch4Sm90ELb1ELb0ELb0ELb1ELb1ELb1ELb0ELb1ELb1ELb1ELb0ELb0EEENS1_21CollectiveEpilogueFwdINS6_IJSA_SC_SB_EEES9_SE_SG_Li384ELb1ELb1ELb0ELb0EEENS1_36VarlenDynamicPersistentTileSchedulerILi192ELi128ELi384ELi128ELb0ELb1ELb1ELb1ELb1ELb1EEEEEEEEEvNT_6ParamsE --------------------------
	.section	.nv.constant0._ZN7cutlass13device_kernelIN5flash11enable_sm90INS1_16FlashAttnFwdSm90INS1_25CollectiveMainloopFwdSm90ILi2EN4cute5tupleIJNS5_1CILi1EEES8_S8_EEENS6_IJNS7_ILi192EEENS7_ILi128EEENS7_ILi64EEEEEELi64ENS_10bfloat16_tEfNS_4arch4Sm90ELb1ELb0ELb0ELb1ELb1ELb1ELb0ELb1ELb1ELb1ELb0ELb0EEENS1_21CollectiveEpilogueFwdINS6_IJSA_SC_SB_EEES9_SE_SG_Li384ELb1ELb1ELb0ELb0EEENS1_36VarlenDynamicPersistentTileSchedulerILi192ELi128ELi384ELi128ELb0ELb1ELb1ELb1ELb1ELb1EEEEEEEEEvNT_6ParamsE,"a",@progbits
	.sectionflags	@""
	.align	4
.nv.constant0._ZN7cutlass13device_kernelIN5flash11enable_sm90INS1_16FlashAttnFwdSm90INS1_25CollectiveMainloopFwdSm90ILi2EN4cute5tupleIJNS5_1CILi1EEES8_S8_EEENS6_IJNS7_ILi192EEENS7_ILi128EEENS7_ILi64EEEEEELi64ENS_10bfloat16_tEfNS_4arch4Sm90ELb1ELb0ELb0ELb1ELb1ELb1ELb0ELb1ELb1ELb1ELb0ELb0EEENS1_21CollectiveEpilogueFwdINS6_IJSA_SC_SB_EEES9_SE_SG_Li384ELb1ELb1ELb0ELb0EEENS1_36VarlenDynamicPersistentTileSchedulerILi192ELi128ELi384ELi128ELb0ELb1ELb1ELb1ELb1ELb1EEEEEEEEEvNT_6ParamsE:
	.zero		3328


//--------------------- SYMBOLS --------------------------

	.type		.nv.reservedSmem.offset0,@object
	.size		.nv.reservedSmem.offset0,0x4
	.type		__assertfail,@function
